//
// Generated by NVIDIA NVVM Compiler
//
// Compiler Build ID: CL-36424714
// Cuda compilation tools, release 13.0, V13.0.88
// Based on NVVM 20.0.0
//

.version 9.0
.target sm_100
.address_size 64

	// .globl	_Z14get_i_idx_se_aiPKiPi
// _ZZ15BlockSortKernelIyLi64ELi4EEvPT_S1_E12temp_storage has been demoted
// _ZZ15BlockSortKernelIyLi128ELi4EEvPT_S1_E12temp_storage has been demoted
// _ZZ15BlockSortKernelIyLi128ELi8EEvPT_S1_E12temp_storage has been demoted
// _ZZ15BlockSortKernelIyLi256ELi8EEvPT_S1_E12temp_storage has been demoted
// _ZZ15BlockSortKernelIyLi256ELi16EEvPT_S1_E12temp_storage has been demoted
.global .align 1 .b8 _ZN34_INTERNAL_dea03d5d_4_k_cu_fefbd5934cuda3std3__45__cpo5beginE[1];
.global .align 1 .b8 _ZN34_INTERNAL_dea03d5d_4_k_cu_fefbd5934cuda3std3__45__cpo3endE[1];
.global .align 1 .b8 _ZN34_INTERNAL_dea03d5d_4_k_cu_fefbd5934cuda3std3__45__cpo6cbeginE[1];
.global .align 1 .b8 _ZN34_INTERNAL_dea03d5d_4_k_cu_fefbd5934cuda3std3__45__cpo4cendE[1];
.global .align 1 .b8 _ZN34_INTERNAL_dea03d5d_4_k_cu_fefbd5934cuda3std3__45__cpo6rbeginE[1];
.global .align 1 .b8 _ZN34_INTERNAL_dea03d5d_4_k_cu_fefbd5934cuda3std3__45__cpo4rendE[1];
.global .align 1 .b8 _ZN34_INTERNAL_dea03d5d_4_k_cu_fefbd5934cuda3std3__45__cpo7crbeginE[1];
.global .align 1 .b8 _ZN34_INTERNAL_dea03d5d_4_k_cu_fefbd5934cuda3std3__45__cpo5crendE[1];
.global .align 1 .b8 _ZN34_INTERNAL_dea03d5d_4_k_cu_fefbd5934cuda3std3__436_GLOBAL__N__dea03d5d_4_k_cu_fefbd5936ignoreE[1];
.global .align 1 .b8 _ZN34_INTERNAL_dea03d5d_4_k_cu_fefbd5934cuda3std3__419piecewise_constructE[1];
.global .align 1 .b8 _ZN34_INTERNAL_dea03d5d_4_k_cu_fefbd5934cuda3std3__48in_placeE[1];
.global .align 1 .b8 _ZN34_INTERNAL_dea03d5d_4_k_cu_fefbd5934cuda3std3__420unreachable_sentinelE[1];
.global .align 1 .b8 _ZN34_INTERNAL_dea03d5d_4_k_cu_fefbd5934cuda3std6ranges3__45__cpo4swapE[1];
.global .align 1 .b8 _ZN34_INTERNAL_dea03d5d_4_k_cu_fefbd5934cuda3std6ranges3__45__cpo9iter_moveE[1];
.global .align 1 .b8 _ZN34_INTERNAL_dea03d5d_4_k_cu_fefbd5934cuda3std6ranges3__45__cpo5beginE[1];
.global .align 1 .b8 _ZN34_INTERNAL_dea03d5d_4_k_cu_fefbd5934cuda3std6ranges3__45__cpo3endE[1];
.global .align 1 .b8 _ZN34_INTERNAL_dea03d5d_4_k_cu_fefbd5934cuda3std6ranges3__45__cpo6cbeginE[1];
.global .align 1 .b8 _ZN34_INTERNAL_dea03d5d_4_k_cu_fefbd5934cuda3std6ranges3__45__cpo4cendE[1];
.global .align 1 .b8 _ZN34_INTERNAL_dea03d5d_4_k_cu_fefbd5934cuda3std6ranges3__45__cpo7advanceE[1];
.global .align 1 .b8 _ZN34_INTERNAL_dea03d5d_4_k_cu_fefbd5934cuda3std6ranges3__45__cpo9iter_swapE[1];
.global .align 1 .b8 _ZN34_INTERNAL_dea03d5d_4_k_cu_fefbd5934cuda3std6ranges3__45__cpo4nextE[1];
.global .align 1 .b8 _ZN34_INTERNAL_dea03d5d_4_k_cu_fefbd5934cuda3std6ranges3__45__cpo4prevE[1];
.global .align 1 .b8 _ZN34_INTERNAL_dea03d5d_4_k_cu_fefbd5934cuda3std6ranges3__45__cpo4dataE[1];
.global .align 1 .b8 _ZN34_INTERNAL_dea03d5d_4_k_cu_fefbd5934cuda3std6ranges3__45__cpo5cdataE[1];
.global .align 1 .b8 _ZN34_INTERNAL_dea03d5d_4_k_cu_fefbd5934cuda3std6ranges3__45__cpo4sizeE[1];
.global .align 1 .b8 _ZN34_INTERNAL_dea03d5d_4_k_cu_fefbd5934cuda3std6ranges3__45__cpo5ssizeE[1];
.global .align 1 .b8 _ZN34_INTERNAL_dea03d5d_4_k_cu_fefbd5934cuda3std6ranges3__45__cpo8distanceE[1];
.global .align 1 .b8 _ZN34_INTERNAL_dea03d5d_4_k_cu_fefbd5936thrust24THRUST_300001_SM_1000_NS6system6detail10sequential3seqE[1];

.visible .entry _Z14get_i_idx_se_aiPKiPi(
	.param .u32 _Z14get_i_idx_se_aiPKiPi_param_0,
	.param .u64 .ptr .align 1 _Z14get_i_idx_se_aiPKiPi_param_1,
	.param .u64 .ptr .align 1 _Z14get_i_idx_se_aiPKiPi_param_2
)
{
	.reg .pred 	%p<2>;
	.reg .b32 	%r<7>;
	.reg .b64 	%rd<9>;

	ld.param.u32 	%r2, [_Z14get_i_idx_se_aiPKiPi_param_0];
	ld.param.u64 	%rd1, [_Z14get_i_idx_se_aiPKiPi_param_1];
	ld.param.u64 	%rd2, [_Z14get_i_idx_se_aiPKiPi_param_2];
	mov.u32 	%r3, %ctaid.x;
	mov.u32 	%r4, %ntid.x;
	mov.u32 	%r5, %tid.x;
	mad.lo.s32 	%r1, %r3, %r4, %r5;
	setp.ge.u32 	%p1, %r1, %r2;
	@%p1 bra 	$L__BB0_2;
	cvta.to.global.u64 	%rd3, %rd1;
	cvta.to.global.u64 	%rd4, %rd2;
	mul.wide.u32 	%rd5, %r1, 4;
	add.s64 	%rd6, %rd3, %rd5;
	ld.global.u32 	%r6, [%rd6];
	mul.wide.s32 	%rd7, %r6, 4;
	add.s64 	%rd8, %rd4, %rd7;
	st.global.u32 	[%rd8], %r1;
$L__BB0_2:
	ret;

}
	// .globl	_Z24format_nlist_fill_a_se_aPKfPKiS2_S2_fPyPii
.visible .entry _Z24format_nlist_fill_a_se_aPKfPKiS2_S2_fPyPii(
	.param .u64 .ptr .align 1 _Z24format_nlist_fill_a_se_aPKfPKiS2_S2_fPyPii_param_0,
	.param .u64 .ptr .align 1 _Z24format_nlist_fill_a_se_aPKfPKiS2_S2_fPyPii_param_1,
	.param .u64 .ptr .align 1 _Z24format_nlist_fill_a_se_aPKfPKiS2_S2_fPyPii_param_2,
	.param .u64 .ptr .align 1 _Z24format_nlist_fill_a_se_aPKfPKiS2_S2_fPyPii_param_3,
	.param .f32 _Z24format_nlist_fill_a_se_aPKfPKiS2_S2_fPyPii_param_4,
	.param .u64 .ptr .align 1 _Z24format_nlist_fill_a_se_aPKfPKiS2_S2_fPyPii_param_5,
	.param .u64 .ptr .align 1 _Z24format_nlist_fill_a_se_aPKfPKiS2_S2_fPyPii_param_6,
	.param .u32 _Z24format_nlist_fill_a_se_aPKfPKiS2_S2_fPyPii_param_7
)
{
	.reg .pred 	%p<3>;
	.reg .b32 	%r<16>;
	.reg .b32 	%f<15>;
	.reg .b64 	%rd<39>;
	.reg .b64 	%fd<8>;

	ld.param.u64 	%rd2, [_Z24format_nlist_fill_a_se_aPKfPKiS2_S2_fPyPii_param_0];
	ld.param.u64 	%rd3, [_Z24format_nlist_fill_a_se_aPKfPKiS2_S2_fPyPii_param_1];
	ld.param.u64 	%rd6, [_Z24format_nlist_fill_a_se_aPKfPKiS2_S2_fPyPii_param_2];
	ld.param.u64 	%rd4, [_Z24format_nlist_fill_a_se_aPKfPKiS2_S2_fPyPii_param_3];
	ld.param.f32 	%f2, [_Z24format_nlist_fill_a_se_aPKfPKiS2_S2_fPyPii_param_4];
	ld.param.u64 	%rd5, [_Z24format_nlist_fill_a_se_aPKfPKiS2_S2_fPyPii_param_5];
	ld.param.u64 	%rd7, [_Z24format_nlist_fill_a_se_aPKfPKiS2_S2_fPyPii_param_6];
	ld.param.u32 	%r6, [_Z24format_nlist_fill_a_se_aPKfPKiS2_S2_fPyPii_param_7];
	cvta.to.global.u64 	%rd8, %rd6;
	cvta.to.global.u64 	%rd9, %rd7;
	mov.u32 	%r1, %ctaid.y;
	mov.u32 	%r7, %ctaid.x;
	mov.u32 	%r8, %ntid.x;
	mov.u32 	%r9, %tid.x;
	mad.lo.s32 	%r2, %r7, %r8, %r9;
	mul.wide.u32 	%rd10, %r1, 4;
	add.s64 	%rd11, %rd9, %rd10;
	ld.global.u32 	%r10, [%rd11];
	mul.wide.s32 	%rd12, %r10, 4;
	add.s64 	%rd13, %rd8, %rd12;
	ld.global.u32 	%r11, [%rd13+4];
	ld.global.u32 	%r3, [%rd13];
	sub.s32 	%r12, %r11, %r3;
	setp.ge.u32 	%p1, %r2, %r12;
	@%p1 bra 	$L__BB1_3;
	cvta.to.global.u64 	%rd14, %rd2;
	cvta.to.global.u64 	%rd15, %rd4;
	mul.lo.s32 	%r4, %r6, %r1;
	cvt.u64.u32 	%rd1, %r2;
	cvt.s64.s32 	%rd16, %r3;
	add.s64 	%rd17, %rd16, %rd1;
	shl.b64 	%rd18, %rd17, 2;
	add.s64 	%rd19, %rd15, %rd18;
	mul.lo.s32 	%r13, %r1, 3;
	ld.global.u32 	%r5, [%rd19];
	mul.lo.s32 	%r14, %r5, 3;
	mul.wide.s32 	%rd20, %r14, 4;
	add.s64 	%rd21, %rd14, %rd20;
	ld.global.f32 	%f3, [%rd21];
	mul.wide.u32 	%rd22, %r13, 4;
	add.s64 	%rd23, %rd14, %rd22;
	ld.global.f32 	%f4, [%rd23];
	sub.f32 	%f5, %f3, %f4;
	ld.global.f32 	%f6, [%rd21+4];
	ld.global.f32 	%f7, [%rd23+4];
	sub.f32 	%f8, %f6, %f7;
	ld.global.f32 	%f9, [%rd21+8];
	ld.global.f32 	%f10, [%rd23+8];
	sub.f32 	%f11, %f9, %f10;
	mul.f32 	%f12, %f8, %f8;
	fma.rn.f32 	%f13, %f5, %f5, %f12;
	fma.rn.f32 	%f14, %f11, %f11, %f13;
	sqrt.rn.f32 	%f1, %f14;
	setp.gtu.f32 	%p2, %f1, %f2;
	@%p2 bra 	$L__BB1_3;
	cvt.u64.u32 	%rd24, %r4;
	cvta.to.global.u64 	%rd25, %rd3;
	mul.wide.s32 	%rd26, %r5, 4;
	add.s64 	%rd27, %rd25, %rd26;
	ld.global.u32 	%r15, [%rd27];
	cvt.rn.f64.s32 	%fd1, %r15;
	cvt.f64.f32 	%fd2, %f1;
	mul.f64 	%fd3, %fd2, 0d42A2309CE5400000;
	cvt.rzi.u64.f64 	%rd28, %fd3;
	shr.u64 	%rd30, %rd28, 5;
	mul.hi.u64 	%rd31, %rd30, 755578637259143235;
	shr.u64 	%rd32, %rd31, 7;
	mul.lo.s64 	%rd33, %rd32, 100000;
	cvt.rn.f64.u64 	%fd4, %rd33;
	fma.rn.f64 	%fd5, %fd1, 0d430C6BF526340000, %fd4;
	cvt.rn.f64.s32 	%fd6, %r5;
	add.f64 	%fd7, %fd5, %fd6;
	cvt.rzi.u64.f64 	%rd34, %fd7;
	add.s64 	%rd35, %rd24, %rd1;
	cvta.to.global.u64 	%rd36, %rd5;
	shl.b64 	%rd37, %rd35, 3;
	add.s64 	%rd38, %rd36, %rd37;
	st.global.u64 	[%rd38], %rd34;
$L__BB1_3:
	ret;

}
	// .globl	_Z24format_nlist_fill_b_se_aPiiiPKiS1_PyS1_iS_i
.visible .entry _Z24format_nlist_fill_b_se_aPiiiPKiS1_PyS1_iS_i(
	.param .u64 .ptr .align 1 _Z24format_nlist_fill_b_se_aPiiiPKiS1_PyS1_iS_i_param_0,
	.param .u32 _Z24format_nlist_fill_b_se_aPiiiPKiS1_PyS1_iS_i_param_1,
	.param .u32 _Z24format_nlist_fill_b_se_aPiiiPKiS1_PyS1_iS_i_param_2,
	.param .u64 .ptr .align 1 _Z24format_nlist_fill_b_se_aPiiiPKiS1_PyS1_iS_i_param_3,
	.param .u64 .ptr .align 1 _Z24format_nlist_fill_b_se_aPiiiPKiS1_PyS1_iS_i_param_4,
	.param .u64 .ptr .align 1 _Z24format_nlist_fill_b_se_aPiiiPKiS1_PyS1_iS_i_param_5,
	.param .u64 .ptr .align 1 _Z24format_nlist_fill_b_se_aPiiiPKiS1_PyS1_iS_i_param_6,
	.param .u32 _Z24format_nlist_fill_b_se_aPiiiPKiS1_PyS1_iS_i_param_7,
	.param .u64 .ptr .align 1 _Z24format_nlist_fill_b_se_aPiiiPKiS1_PyS1_iS_i_param_8,
	.param .u32 _Z24format_nlist_fill_b_se_aPiiiPKiS1_PyS1_iS_i_param_9
)
{
	.reg .pred 	%p<14>;
	.reg .b32 	%r<71>;
	.reg .b64 	%rd<70>;
	.reg .b64 	%fd<3>;

	ld.param.u64 	%rd28, [_Z24format_nlist_fill_b_se_aPiiiPKiS1_PyS1_iS_i_param_0];
	ld.param.u32 	%r21, [_Z24format_nlist_fill_b_se_aPiiiPKiS1_PyS1_iS_i_param_1];
	ld.param.u32 	%r22, [_Z24format_nlist_fill_b_se_aPiiiPKiS1_PyS1_iS_i_param_2];
	ld.param.u64 	%rd29, [_Z24format_nlist_fill_b_se_aPiiiPKiS1_PyS1_iS_i_param_5];
	ld.param.u64 	%rd31, [_Z24format_nlist_fill_b_se_aPiiiPKiS1_PyS1_iS_i_param_6];
	ld.param.u32 	%r23, [_Z24format_nlist_fill_b_se_aPiiiPKiS1_PyS1_iS_i_param_7];
	ld.param.u64 	%rd30, [_Z24format_nlist_fill_b_se_aPiiiPKiS1_PyS1_iS_i_param_8];
	ld.param.u32 	%r24, [_Z24format_nlist_fill_b_se_aPiiiPKiS1_PyS1_iS_i_param_9];
	cvta.to.global.u64 	%rd1, %rd31;
	mov.u32 	%r25, %ctaid.x;
	mov.u32 	%r26, %ntid.x;
	mov.u32 	%r27, %tid.x;
	mad.lo.s32 	%r1, %r25, %r26, %r27;
	setp.ge.u32 	%p1, %r1, %r22;
	@%p1 bra 	$L__BB2_19;
	cvta.to.global.u64 	%rd32, %rd29;
	cvta.to.global.u64 	%rd2, %rd30;
	mul.lo.s32 	%r28, %r21, %r1;
	cvt.u64.u32 	%rd3, %r28;
	mul.lo.s32 	%r2, %r23, %r1;
	mul.wide.u32 	%rd33, %r2, 4;
	add.s64 	%rd4, %rd2, %rd33;
	mul.lo.s32 	%r29, %r24, %r22;
	cvt.s64.s32 	%rd34, %r29;
	mul.lo.s32 	%r30, %r24, %r1;
	cvt.u64.u32 	%rd35, %r30;
	add.s64 	%rd36, %rd34, %rd35;
	shl.b64 	%rd37, %rd36, 3;
	add.s64 	%rd5, %rd32, %rd37;
	setp.lt.s32 	%p2, %r23, 1;
	@%p2 bra 	$L__BB2_14;
	and.b32  	%r3, %r23, 15;
	setp.lt.u32 	%p3, %r23, 16;
	mov.b32 	%r65, 0;
	@%p3 bra 	$L__BB2_5;
	and.b32  	%r65, %r23, 2147483632;
	neg.s32 	%r69, %r65;
	add.s64 	%rd66, %rd1, 32;
	add.s64 	%rd39, %rd33, %rd2;
	add.s64 	%rd65, %rd39, 32;
$L__BB2_4:
	.pragma "nounroll";
	ld.global.u32 	%r32, [%rd66+-32];
	st.global.u32 	[%rd65+-32], %r32;
	ld.global.u32 	%r33, [%rd66+-28];
	st.global.u32 	[%rd65+-28], %r33;
	ld.global.u32 	%r34, [%rd66+-24];
	st.global.u32 	[%rd65+-24], %r34;
	ld.global.u32 	%r35, [%rd66+-20];
	st.global.u32 	[%rd65+-20], %r35;
	ld.global.u32 	%r36, [%rd66+-16];
	st.global.u32 	[%rd65+-16], %r36;
	ld.global.u32 	%r37, [%rd66+-12];
	st.global.u32 	[%rd65+-12], %r37;
	ld.global.u32 	%r38, [%rd66+-8];
	st.global.u32 	[%rd65+-8], %r38;
	ld.global.u32 	%r39, [%rd66+-4];
	st.global.u32 	[%rd65+-4], %r39;
	ld.global.u32 	%r40, [%rd66];
	st.global.u32 	[%rd65], %r40;
	ld.global.u32 	%r41, [%rd66+4];
	st.global.u32 	[%rd65+4], %r41;
	ld.global.u32 	%r42, [%rd66+8];
	st.global.u32 	[%rd65+8], %r42;
	ld.global.u32 	%r43, [%rd66+12];
	st.global.u32 	[%rd65+12], %r43;
	ld.global.u32 	%r44, [%rd66+16];
	st.global.u32 	[%rd65+16], %r44;
	ld.global.u32 	%r45, [%rd66+20];
	st.global.u32 	[%rd65+20], %r45;
	ld.global.u32 	%r46, [%rd66+24];
	st.global.u32 	[%rd65+24], %r46;
	ld.global.u32 	%r47, [%rd66+28];
	st.global.u32 	[%rd65+28], %r47;
	add.s32 	%r69, %r69, 16;
	add.s64 	%rd66, %rd66, 64;
	add.s64 	%rd65, %rd65, 64;
	setp.eq.s32 	%p4, %r69, 0;
	@%p4 bra 	$L__BB2_5;
	bra.uni 	$L__BB2_4;
$L__BB2_5:
	setp.eq.s32 	%p5, %r3, 0;
	@%p5 bra 	$L__BB2_14;
	and.b32  	%r7, %r23, 7;
	setp.lt.u32 	%p6, %r3, 8;
	@%p6 bra 	$L__BB2_8;
	mul.wide.u32 	%rd40, %r65, 4;
	add.s64 	%rd41, %rd1, %rd40;
	ld.global.u32 	%r48, [%rd41];
	add.s64 	%rd42, %rd4, %rd40;
	st.global.u32 	[%rd42], %r48;
	ld.global.u32 	%r49, [%rd41+4];
	st.global.u32 	[%rd42+4], %r49;
	ld.global.u32 	%r50, [%rd41+8];
	st.global.u32 	[%rd42+8], %r50;
	ld.global.u32 	%r51, [%rd41+12];
	st.global.u32 	[%rd42+12], %r51;
	ld.global.u32 	%r52, [%rd41+16];
	st.global.u32 	[%rd42+16], %r52;
	ld.global.u32 	%r53, [%rd41+20];
	st.global.u32 	[%rd42+20], %r53;
	ld.global.u32 	%r54, [%rd41+24];
	st.global.u32 	[%rd42+24], %r54;
	ld.global.u32 	%r55, [%rd41+28];
	st.global.u32 	[%rd42+28], %r55;
	add.s32 	%r65, %r65, 8;
$L__BB2_8:
	setp.eq.s32 	%p7, %r7, 0;
	@%p7 bra 	$L__BB2_14;
	and.b32  	%r10, %r23, 3;
	setp.lt.u32 	%p8, %r7, 4;
	@%p8 bra 	$L__BB2_11;
	mul.wide.u32 	%rd43, %r65, 4;
	add.s64 	%rd44, %rd1, %rd43;
	ld.global.u32 	%r56, [%rd44];
	add.s64 	%rd45, %rd4, %rd43;
	st.global.u32 	[%rd45], %r56;
	ld.global.u32 	%r57, [%rd44+4];
	st.global.u32 	[%rd45+4], %r57;
	ld.global.u32 	%r58, [%rd44+8];
	st.global.u32 	[%rd45+8], %r58;
	ld.global.u32 	%r59, [%rd44+12];
	st.global.u32 	[%rd45+12], %r59;
	add.s32 	%r65, %r65, 4;
$L__BB2_11:
	setp.eq.s32 	%p9, %r10, 0;
	@%p9 bra 	$L__BB2_14;
	mul.wide.u32 	%rd46, %r65, 4;
	add.s64 	%rd48, %rd46, %rd33;
	add.s64 	%rd64, %rd2, %rd48;
	add.s64 	%rd63, %rd1, %rd46;
	neg.s32 	%r68, %r10;
$L__BB2_13:
	.pragma "nounroll";
	ld.global.u32 	%r60, [%rd63];
	st.global.u32 	[%rd64], %r60;
	add.s64 	%rd64, %rd64, 4;
	add.s64 	%rd63, %rd63, 4;
	add.s32 	%r68, %r68, 1;
	setp.ne.s32 	%p10, %r68, 0;
	@%p10 bra 	$L__BB2_13;
$L__BB2_14:
	ld.global.u64 	%rd68, [%rd5];
	mul.wide.s32 	%rd49, %r24, 8;
	add.s64 	%rd15, %rd5, %rd49;
	ld.global.u64 	%rd69, [%rd15+-8];
	setp.eq.s64 	%p11, %rd68, %rd69;
	@%p11 bra 	$L__BB2_19;
	cvta.to.global.u64 	%rd17, %rd28;
	mov.b32 	%r70, 0;
$L__BB2_16:
	cvt.rn.f64.u64 	%fd1, %rd68;
	div.rn.f64 	%fd2, %fd1, 0d430C6BF526340000;
	cvt.rzi.s32.f64 	%r62, %fd2;
	mul.wide.s32 	%rd50, %r62, 4;
	add.s64 	%rd24, %rd4, %rd50;
	ld.global.u32 	%r19, [%rd24];
	add.s64 	%rd51, %rd1, %rd50;
	ld.global.u32 	%r63, [%rd51+4];
	setp.ge.s32 	%p12, %r19, %r63;
	@%p12 bra 	$L__BB2_18;
	cvt.s64.s32 	%rd52, %r19;
	shr.u64 	%rd53, %rd68, 5;
	mul.hi.u64 	%rd54, %rd53, 755578637259143235;
	shr.u64 	%rd55, %rd54, 7;
	mul.lo.s64 	%rd56, %rd55, 100000;
	sub.s64 	%rd57, %rd68, %rd56;
	add.s32 	%r64, %r19, 1;
	st.global.u32 	[%rd24], %r64;
	add.s64 	%rd58, %rd52, %rd3;
	shl.b64 	%rd59, %rd58, 2;
	add.s64 	%rd60, %rd17, %rd59;
	st.global.u32 	[%rd60], %rd57;
	ld.global.u64 	%rd69, [%rd15+-8];
$L__BB2_18:
	add.s32 	%r70, %r70, 1;
	mul.wide.u32 	%rd61, %r70, 8;
	add.s64 	%rd62, %rd5, %rd61;
	ld.global.u64 	%rd68, [%rd62];
	setp.ne.s64 	%p13, %rd68, %rd69;
	@%p13 bra 	$L__BB2_16;
$L__BB2_19:
	ret;

}
	// .globl	_Z23compute_descriptor_se_aPfiS_iS_iPKiPKfS3_PiiS3_ffi
.visible .entry _Z23compute_descriptor_se_aPfiS_iS_iPKiPKfS3_PiiS3_ffi(
	.param .u64 .ptr .align 1 _Z23compute_descriptor_se_aPfiS_iS_iPKiPKfS3_PiiS3_ffi_param_0,
	.param .u32 _Z23compute_descriptor_se_aPfiS_iS_iPKiPKfS3_PiiS3_ffi_param_1,
	.param .u64 .ptr .align 1 _Z23compute_descriptor_se_aPfiS_iS_iPKiPKfS3_PiiS3_ffi_param_2,
	.param .u32 _Z23compute_descriptor_se_aPfiS_iS_iPKiPKfS3_PiiS3_ffi_param_3,
	.param .u64 .ptr .align 1 _Z23compute_descriptor_se_aPfiS_iS_iPKiPKfS3_PiiS3_ffi_param_4,
	.param .u32 _Z23compute_descriptor_se_aPfiS_iS_iPKiPKfS3_PiiS3_ffi_param_5,
	.param .u64 .ptr .align 1 _Z23compute_descriptor_se_aPfiS_iS_iPKiPKfS3_PiiS3_ffi_param_6,
	.param .u64 .ptr .align 1 _Z23compute_descriptor_se_aPfiS_iS_iPKiPKfS3_PiiS3_ffi_param_7,
	.param .u64 .ptr .align 1 _Z23compute_descriptor_se_aPfiS_iS_iPKiPKfS3_PiiS3_ffi_param_8,
	.param .u64 .ptr .align 1 _Z23compute_descriptor_se_aPfiS_iS_iPKiPKfS3_PiiS3_ffi_param_9,
	.param .u32 _Z23compute_descriptor_se_aPfiS_iS_iPKiPKfS3_PiiS3_ffi_param_10,
	.param .u64 .ptr .align 1 _Z23compute_descriptor_se_aPfiS_iS_iPKiPKfS3_PiiS3_ffi_param_11,
	.param .f32 _Z23compute_descriptor_se_aPfiS_iS_iPKiPKfS3_PiiS3_ffi_param_12,
	.param .f32 _Z23compute_descriptor_se_aPfiS_iS_iPKiPKfS3_PiiS3_ffi_param_13,
	.param .u32 _Z23compute_descriptor_se_aPfiS_iS_iPKiPKfS3_PiiS3_ffi_param_14
)
{
	.reg .pred 	%p<5>;
	.reg .b32 	%r<112>;
	.reg .b32 	%f<210>;
	.reg .b64 	%rd<86>;
	.reg .b64 	%fd<76>;

	ld.param.u64 	%rd6, [_Z23compute_descriptor_se_aPfiS_iS_iPKiPKfS3_PiiS3_ffi_param_0];
	ld.param.u32 	%r4, [_Z23compute_descriptor_se_aPfiS_iS_iPKiPKfS3_PiiS3_ffi_param_1];
	ld.param.u64 	%rd7, [_Z23compute_descriptor_se_aPfiS_iS_iPKiPKfS3_PiiS3_ffi_param_2];
	ld.param.u32 	%r5, [_Z23compute_descriptor_se_aPfiS_iS_iPKiPKfS3_PiiS3_ffi_param_3];
	ld.param.u64 	%rd8, [_Z23compute_descriptor_se_aPfiS_iS_iPKiPKfS3_PiiS3_ffi_param_4];
	ld.param.u32 	%r6, [_Z23compute_descriptor_se_aPfiS_iS_iPKiPKfS3_PiiS3_ffi_param_5];
	ld.param.u64 	%rd10, [_Z23compute_descriptor_se_aPfiS_iS_iPKiPKfS3_PiiS3_ffi_param_7];
	ld.param.u64 	%rd11, [_Z23compute_descriptor_se_aPfiS_iS_iPKiPKfS3_PiiS3_ffi_param_8];
	ld.param.u64 	%rd12, [_Z23compute_descriptor_se_aPfiS_iS_iPKiPKfS3_PiiS3_ffi_param_9];
	ld.param.u32 	%r7, [_Z23compute_descriptor_se_aPfiS_iS_iPKiPKfS3_PiiS3_ffi_param_10];
	ld.param.u64 	%rd13, [_Z23compute_descriptor_se_aPfiS_iS_iPKiPKfS3_PiiS3_ffi_param_11];
	ld.param.f32 	%f20, [_Z23compute_descriptor_se_aPfiS_iS_iPKiPKfS3_PiiS3_ffi_param_12];
	ld.param.f32 	%f21, [_Z23compute_descriptor_se_aPfiS_iS_iPKiPKfS3_PiiS3_ffi_param_13];
	ld.param.u32 	%r8, [_Z23compute_descriptor_se_aPfiS_iS_iPKiPKfS3_PiiS3_ffi_param_14];
	mov.u32 	%r1, %ctaid.y;
	mov.u32 	%r9, %ctaid.x;
	mov.u32 	%r10, %ntid.x;
	mov.u32 	%r11, %tid.x;
	mad.lo.s32 	%r2, %r9, %r10, %r11;
	setp.ge.u32 	%p1, %r2, %r8;
	@%p1 bra 	$L__BB3_8;
	cvta.to.global.u64 	%rd14, %rd12;
	cvta.to.global.u64 	%rd15, %rd8;
	cvta.to.global.u64 	%rd16, %rd6;
	cvta.to.global.u64 	%rd17, %rd7;
	mul.lo.s32 	%r12, %r4, %r1;
	mul.wide.u32 	%rd18, %r12, 4;
	add.s64 	%rd19, %rd16, %rd18;
	mul.lo.s32 	%r13, %r5, %r1;
	cvt.u64.u32 	%rd20, %r13;
	mul.lo.s32 	%r14, %r6, %r1;
	mul.wide.u32 	%rd21, %r14, 4;
	add.s64 	%rd1, %rd15, %rd21;
	mul.lo.s32 	%r15, %r7, %r1;
	cvt.u64.u32 	%rd22, %r15;
	cvt.u64.u32 	%rd23, %r2;
	add.s64 	%rd24, %rd22, %rd23;
	shl.b64 	%rd25, %rd24, 2;
	add.s64 	%rd2, %rd14, %rd25;
	ld.global.u32 	%r3, [%rd2];
	setp.gt.s32 	%p2, %r3, -1;
	shl.b32 	%r16, %r2, 2;
	mul.wide.s32 	%rd26, %r16, 4;
	add.s64 	%rd3, %rd19, %rd26;
	mul.lo.s32 	%r17, %r2, 12;
	cvt.s64.s32 	%rd27, %r17;
	add.s64 	%rd28, %rd20, %rd27;
	shl.b64 	%rd29, %rd28, 2;
	add.s64 	%rd4, %rd17, %rd29;
	mov.f32 	%f205, 0f00000000;
	@%p2 bra 	$L__BB3_3;
	ld.global.f32 	%f209, [%rd3];
	ld.global.f32 	%f208, [%rd3+4];
	ld.global.f32 	%f207, [%rd3+8];
	ld.global.f32 	%f206, [%rd3+12];
	bra.uni 	$L__BB3_7;
$L__BB3_3:
	cvta.to.global.u64 	%rd30, %rd13;
	mul.lo.s32 	%r18, %r2, 3;
	mul.lo.s32 	%r19, %r1, 3;
	mul.lo.s32 	%r20, %r3, 3;
	mul.wide.u32 	%rd31, %r20, 4;
	add.s64 	%rd32, %rd30, %rd31;
	ld.global.f32 	%f24, [%rd32];
	mul.wide.u32 	%rd33, %r19, 4;
	add.s64 	%rd34, %rd30, %rd33;
	ld.global.f32 	%f25, [%rd34];
	sub.f32 	%f26, %f24, %f25;
	mul.wide.u32 	%rd35, %r18, 4;
	add.s64 	%rd5, %rd1, %rd35;
	st.global.f32 	[%rd5], %f26;
	ld.global.u32 	%r21, [%rd2];
	mul.lo.s32 	%r22, %r21, 3;
	mul.wide.s32 	%rd36, %r22, 4;
	add.s64 	%rd37, %rd30, %rd36;
	ld.global.f32 	%f27, [%rd37+4];
	ld.global.f32 	%f28, [%rd34+4];
	sub.f32 	%f29, %f27, %f28;
	add.s32 	%r23, %r18, 1;
	mul.wide.u32 	%rd38, %r23, 4;
	add.s64 	%rd39, %rd1, %rd38;
	st.global.f32 	[%rd39], %f29;
	ld.global.u32 	%r24, [%rd2];
	mul.lo.s32 	%r25, %r24, 3;
	mul.wide.s32 	%rd40, %r25, 4;
	add.s64 	%rd41, %rd30, %rd40;
	ld.global.f32 	%f30, [%rd41+8];
	ld.global.f32 	%f31, [%rd34+8];
	sub.f32 	%f32, %f30, %f31;
	add.s32 	%r26, %r18, 2;
	mul.wide.u32 	%rd42, %r26, 4;
	add.s64 	%rd43, %rd1, %rd42;
	st.global.f32 	[%rd43], %f32;
	ld.global.f32 	%f33, [%rd5+4];
	mul.f32 	%f34, %f33, %f33;
	fma.rn.f32 	%f35, %f26, %f26, %f34;
	ld.global.f32 	%f36, [%rd5+8];
	fma.rn.f32 	%f5, %f36, %f36, %f35;
	sqrt.rn.f32 	%f37, %f5;
	rcp.rn.f32 	%f6, %f37;
	mul.f32 	%f7, %f5, %f6;
	setp.lt.f32 	%p3, %f7, %f20;
	mov.f32 	%f204, 0f3F800000;
	@%p3 bra 	$L__BB3_6;
	setp.geu.f32 	%p4, %f7, %f21;
	mov.f32 	%f204, 0f00000000;
	@%p4 bra 	$L__BB3_6;
	sub.f32 	%f39, %f7, %f20;
	sub.f32 	%f40, %f21, %f20;
	div.rn.f32 	%f41, %f39, %f40;
	rcp.rn.f32 	%f42, %f40;
	mul.f32 	%f43, %f41, %f41;
	mul.f32 	%f44, %f41, %f43;
	mul.f32 	%f45, %f41, 0fC0C00000;
	mul.f32 	%f46, %f41, %f45;
	fma.rn.f32 	%f47, %f41, 0f41700000, %f46;
	add.f32 	%f48, %f47, 0fC1200000;
	fma.rn.f32 	%f204, %f44, %f48, 0f3F800000;
	mul.f32 	%f49, %f41, 0f40400000;
	mul.f32 	%f50, %f41, %f49;
	mul.f32 	%f51, %f50, %f48;
	fma.rn.f32 	%f52, %f41, 0fC1400000, 0f41700000;
	fma.rn.f32 	%f53, %f44, %f52, %f51;
	mul.f32 	%f205, %f42, %f53;
$L__BB3_6:
	mul.f32 	%f54, %f6, %f6;
	mul.f32 	%f55, %f54, %f54;
	mul.f32 	%f56, %f7, %f55;
	rcp.rn.f32 	%f57, %f7;
	st.global.f32 	[%rd3], %f57;
	ld.global.f32 	%f58, [%rd5];
	div.rn.f32 	%f59, %f58, %f5;
	st.global.f32 	[%rd3+4], %f59;
	ld.global.f32 	%f60, [%rd5+4];
	div.rn.f32 	%f61, %f60, %f5;
	st.global.f32 	[%rd3+8], %f61;
	ld.global.f32 	%f62, [%rd5+8];
	div.rn.f32 	%f63, %f62, %f5;
	st.global.f32 	[%rd3+12], %f63;
	ld.global.f32 	%f64, [%rd5];
	mul.f32 	%f65, %f56, %f64;
	mul.f32 	%f66, %f204, %f65;
	mul.f32 	%f67, %f205, %f57;
	mul.f32 	%f68, %f64, %f67;
	mul.f32 	%f69, %f6, %f68;
	sub.f32 	%f70, %f66, %f69;
	st.global.f32 	[%rd4], %f70;
	ld.global.f32 	%f71, [%rd5+4];
	mul.f32 	%f72, %f56, %f71;
	mul.f32 	%f73, %f204, %f72;
	ld.global.f32 	%f74, [%rd3];
	mul.f32 	%f75, %f205, %f74;
	mul.f32 	%f76, %f71, %f75;
	mul.f32 	%f77, %f6, %f76;
	sub.f32 	%f78, %f73, %f77;
	st.global.f32 	[%rd4+4], %f78;
	ld.global.f32 	%f79, [%rd5+8];
	mul.f32 	%f80, %f56, %f79;
	mul.f32 	%f81, %f204, %f80;
	ld.global.f32 	%f82, [%rd3];
	mul.f32 	%f83, %f205, %f82;
	mul.f32 	%f84, %f79, %f83;
	mul.f32 	%f85, %f6, %f84;
	sub.f32 	%f86, %f81, %f85;
	st.global.f32 	[%rd4+8], %f86;
	ld.global.f32 	%f87, [%rd5];
	cvt.f64.f32 	%fd1, %f87;
	add.f64 	%fd2, %fd1, %fd1;
	mul.f64 	%fd3, %fd2, %fd1;
	cvt.f64.f32 	%fd4, %f55;
	mul.f64 	%fd5, %fd3, %fd4;
	cvt.f64.f32 	%fd6, %f54;
	sub.f64 	%fd7, %fd5, %fd6;
	cvt.f64.f32 	%fd8, %f204;
	mul.f64 	%fd9, %fd7, %fd8;
	ld.global.f32 	%f88, [%rd3+4];
	mul.f32 	%f89, %f205, %f88;
	mul.f32 	%f90, %f89, %f87;
	mul.f32 	%f91, %f6, %f90;
	cvt.f64.f32 	%fd10, %f91;
	sub.f64 	%fd11, %fd9, %fd10;
	cvt.rn.f32.f64 	%f92, %fd11;
	st.global.f32 	[%rd4+12], %f92;
	ld.global.f32 	%f93, [%rd5];
	cvt.f64.f32 	%fd12, %f93;
	add.f64 	%fd13, %fd12, %fd12;
	ld.global.f32 	%f94, [%rd5+4];
	cvt.f64.f32 	%fd14, %f94;
	mul.f64 	%fd15, %fd13, %fd14;
	mul.f64 	%fd16, %fd15, %fd4;
	mul.f64 	%fd17, %fd16, %fd8;
	ld.global.f32 	%f95, [%rd3+4];
	mul.f32 	%f96, %f205, %f95;
	mul.f32 	%f97, %f96, %f94;
	mul.f32 	%f98, %f6, %f97;
	cvt.f64.f32 	%fd18, %f98;
	sub.f64 	%fd19, %fd17, %fd18;
	cvt.rn.f32.f64 	%f99, %fd19;
	st.global.f32 	[%rd4+16], %f99;
	ld.global.f32 	%f100, [%rd5];
	cvt.f64.f32 	%fd20, %f100;
	add.f64 	%fd21, %fd20, %fd20;
	ld.global.f32 	%f101, [%rd5+8];
	cvt.f64.f32 	%fd22, %f101;
	mul.f64 	%fd23, %fd21, %fd22;
	mul.f64 	%fd24, %fd23, %fd4;
	mul.f64 	%fd25, %fd24, %fd8;
	ld.global.f32 	%f102, [%rd3+4];
	mul.f32 	%f103, %f205, %f102;
	mul.f32 	%f104, %f103, %f101;
	mul.f32 	%f105, %f6, %f104;
	cvt.f64.f32 	%fd26, %f105;
	sub.f64 	%fd27, %fd25, %fd26;
	cvt.rn.f32.f64 	%f106, %fd27;
	st.global.f32 	[%rd4+20], %f106;
	ld.global.f32 	%f107, [%rd5+4];
	cvt.f64.f32 	%fd28, %f107;
	add.f64 	%fd29, %fd28, %fd28;
	ld.global.f32 	%f108, [%rd5];
	cvt.f64.f32 	%fd30, %f108;
	mul.f64 	%fd31, %fd29, %fd30;
	mul.f64 	%fd32, %fd31, %fd4;
	mul.f64 	%fd33, %fd32, %fd8;
	ld.global.f32 	%f109, [%rd3+8];
	mul.f32 	%f110, %f205, %f109;
	mul.f32 	%f111, %f110, %f108;
	mul.f32 	%f112, %f6, %f111;
	cvt.f64.f32 	%fd34, %f112;
	sub.f64 	%fd35, %fd33, %fd34;
	cvt.rn.f32.f64 	%f113, %fd35;
	st.global.f32 	[%rd4+24], %f113;
	ld.global.f32 	%f114, [%rd5+4];
	cvt.f64.f32 	%fd36, %f114;
	add.f64 	%fd37, %fd36, %fd36;
	mul.f64 	%fd38, %fd37, %fd36;
	mul.f64 	%fd39, %fd38, %fd4;
	sub.f64 	%fd40, %fd39, %fd6;
	mul.f64 	%fd41, %fd40, %fd8;
	ld.global.f32 	%f115, [%rd3+8];
	mul.f32 	%f116, %f205, %f115;
	mul.f32 	%f117, %f116, %f114;
	mul.f32 	%f118, %f6, %f117;
	cvt.f64.f32 	%fd42, %f118;
	sub.f64 	%fd43, %fd41, %fd42;
	cvt.rn.f32.f64 	%f119, %fd43;
	st.global.f32 	[%rd4+28], %f119;
	ld.global.f32 	%f120, [%rd5+4];
	cvt.f64.f32 	%fd44, %f120;
	add.f64 	%fd45, %fd44, %fd44;
	ld.global.f32 	%f121, [%rd5+8];
	cvt.f64.f32 	%fd46, %f121;
	mul.f64 	%fd47, %fd45, %fd46;
	mul.f64 	%fd48, %fd47, %fd4;
	mul.f64 	%fd49, %fd48, %fd8;
	ld.global.f32 	%f122, [%rd3+8];
	mul.f32 	%f123, %f205, %f122;
	mul.f32 	%f124, %f123, %f121;
	mul.f32 	%f125, %f6, %f124;
	cvt.f64.f32 	%fd50, %f125;
	sub.f64 	%fd51, %fd49, %fd50;
	cvt.rn.f32.f64 	%f126, %fd51;
	st.global.f32 	[%rd4+32], %f126;
	ld.global.f32 	%f127, [%rd5+8];
	cvt.f64.f32 	%fd52, %f127;
	add.f64 	%fd53, %fd52, %fd52;
	ld.global.f32 	%f128, [%rd5];
	cvt.f64.f32 	%fd54, %f128;
	mul.f64 	%fd55, %fd53, %fd54;
	mul.f64 	%fd56, %fd55, %fd4;
	mul.f64 	%fd57, %fd56, %fd8;
	ld.global.f32 	%f129, [%rd3+12];
	mul.f32 	%f130, %f205, %f129;
	mul.f32 	%f131, %f130, %f128;
	mul.f32 	%f132, %f6, %f131;
	cvt.f64.f32 	%fd58, %f132;
	sub.f64 	%fd59, %fd57, %fd58;
	cvt.rn.f32.f64 	%f133, %fd59;
	st.global.f32 	[%rd4+36], %f133;
	ld.global.f32 	%f134, [%rd5+8];
	cvt.f64.f32 	%fd60, %f134;
	add.f64 	%fd61, %fd60, %fd60;
	ld.global.f32 	%f135, [%rd5+4];
	cvt.f64.f32 	%fd62, %f135;
	mul.f64 	%fd63, %fd61, %fd62;
	mul.f64 	%fd64, %fd63, %fd4;
	mul.f64 	%fd65, %fd64, %fd8;
	ld.global.f32 	%f136, [%rd3+12];
	mul.f32 	%f137, %f205, %f136;
	mul.f32 	%f138, %f137, %f135;
	mul.f32 	%f139, %f6, %f138;
	cvt.f64.f32 	%fd66, %f139;
	sub.f64 	%fd67, %fd65, %fd66;
	cvt.rn.f32.f64 	%f140, %fd67;
	st.global.f32 	[%rd4+40], %f140;
	ld.global.f32 	%f141, [%rd5+8];
	cvt.f64.f32 	%fd68, %f141;
	add.f64 	%fd69, %fd68, %fd68;
	mul.f64 	%fd70, %fd69, %fd68;
	mul.f64 	%fd71, %fd70, %fd4;
	sub.f64 	%fd72, %fd71, %fd6;
	mul.f64 	%fd73, %fd72, %fd8;
	ld.global.f32 	%f142, [%rd3+12];
	mul.f32 	%f143, %f205, %f142;
	mul.f32 	%f144, %f143, %f141;
	mul.f32 	%f145, %f6, %f144;
	cvt.f64.f32 	%fd74, %f145;
	sub.f64 	%fd75, %fd73, %fd74;
	cvt.rn.f32.f64 	%f146, %fd75;
	st.global.f32 	[%rd4+44], %f146;
	ld.global.f32 	%f147, [%rd3];
	mul.f32 	%f209, %f204, %f147;
	st.global.f32 	[%rd3], %f209;
	ld.global.f32 	%f148, [%rd3+4];
	mul.f32 	%f208, %f204, %f148;
	st.global.f32 	[%rd3+4], %f208;
	ld.global.f32 	%f149, [%rd3+8];
	mul.f32 	%f207, %f204, %f149;
	st.global.f32 	[%rd3+8], %f207;
	ld.global.f32 	%f150, [%rd3+12];
	mul.f32 	%f206, %f204, %f150;
	st.global.f32 	[%rd3+12], %f206;
$L__BB3_7:
	ld.param.u64 	%rd85, [_Z23compute_descriptor_se_aPfiS_iS_iPKiPKfS3_PiiS3_ffi_param_6];
	cvta.to.global.u64 	%rd44, %rd10;
	cvta.to.global.u64 	%rd45, %rd11;
	cvta.to.global.u64 	%rd46, %rd85;
	mul.wide.u32 	%rd47, %r1, 4;
	add.s64 	%rd48, %rd46, %rd47;
	ld.global.u32 	%r27, [%rd48];
	mad.lo.s32 	%r29, %r27, %r4, %r16;
	mul.wide.s32 	%rd49, %r29, 4;
	add.s64 	%rd50, %rd44, %rd49;
	ld.global.f32 	%f151, [%rd50];
	sub.f32 	%f152, %f209, %f151;
	add.s64 	%rd51, %rd45, %rd49;
	ld.global.f32 	%f153, [%rd51];
	div.rn.f32 	%f154, %f152, %f153;
	st.global.f32 	[%rd3], %f154;
	or.b32  	%r30, %r16, 1;
	ld.global.u32 	%r31, [%rd48];
	mad.lo.s32 	%r32, %r31, %r4, %r30;
	mul.wide.s32 	%rd52, %r32, 4;
	add.s64 	%rd53, %rd44, %rd52;
	ld.global.f32 	%f155, [%rd53];
	sub.f32 	%f156, %f208, %f155;
	add.s64 	%rd54, %rd45, %rd52;
	ld.global.f32 	%f157, [%rd54];
	div.rn.f32 	%f158, %f156, %f157;
	st.global.f32 	[%rd3+4], %f158;
	or.b32  	%r33, %r16, 2;
	ld.global.u32 	%r34, [%rd48];
	mad.lo.s32 	%r35, %r34, %r4, %r33;
	mul.wide.s32 	%rd55, %r35, 4;
	add.s64 	%rd56, %rd44, %rd55;
	ld.global.f32 	%f159, [%rd56];
	sub.f32 	%f160, %f207, %f159;
	add.s64 	%rd57, %rd45, %rd55;
	ld.global.f32 	%f161, [%rd57];
	div.rn.f32 	%f162, %f160, %f161;
	st.global.f32 	[%rd3+8], %f162;
	or.b32  	%r36, %r16, 3;
	ld.global.u32 	%r37, [%rd48];
	mad.lo.s32 	%r38, %r37, %r4, %r36;
	mul.wide.s32 	%rd58, %r38, 4;
	add.s64 	%rd59, %rd44, %rd58;
	ld.global.f32 	%f163, [%rd59];
	sub.f32 	%f164, %f206, %f163;
	add.s64 	%rd60, %rd45, %rd58;
	ld.global.f32 	%f165, [%rd60];
	div.rn.f32 	%f166, %f164, %f165;
	st.global.f32 	[%rd3+12], %f166;
	ld.global.f32 	%f167, [%rd4];
	ld.global.u32 	%r39, [%rd48];
	mul.lo.s32 	%r40, %r2, 12;
	mul.hi.s32 	%r41, %r40, 1431655766;
	shr.u32 	%r42, %r41, 31;
	add.s32 	%r43, %r41, %r42;
	mad.lo.s32 	%r44, %r39, %r4, %r43;
	mul.wide.s32 	%rd61, %r44, 4;
	add.s64 	%rd62, %rd45, %rd61;
	ld.global.f32 	%f168, [%rd62];
	div.rn.f32 	%f169, %f167, %f168;
	st.global.f32 	[%rd4], %f169;
	shl.b32 	%r45, %r2, 3;
	add.s32 	%r46, %r30, %r45;
	ld.global.f32 	%f170, [%rd4+4];
	ld.global.u32 	%r47, [%rd48];
	mul.hi.s32 	%r48, %r46, 1431655766;
	shr.u32 	%r49, %r48, 31;
	add.s32 	%r50, %r48, %r49;
	mad.lo.s32 	%r51, %r47, %r4, %r50;
	mul.wide.s32 	%rd63, %r51, 4;
	add.s64 	%rd64, %rd45, %rd63;
	ld.global.f32 	%f171, [%rd64];
	div.rn.f32 	%f172, %f170, %f171;
	st.global.f32 	[%rd4+4], %f172;
	add.s32 	%r52, %r33, %r45;
	ld.global.f32 	%f173, [%rd4+8];
	ld.global.u32 	%r53, [%rd48];
	mul.hi.s32 	%r54, %r52, 1431655766;
	shr.u32 	%r55, %r54, 31;
	add.s32 	%r56, %r54, %r55;
	mad.lo.s32 	%r57, %r53, %r4, %r56;
	mul.wide.s32 	%rd65, %r57, 4;
	add.s64 	%rd66, %rd45, %rd65;
	ld.global.f32 	%f174, [%rd66];
	div.rn.f32 	%f175, %f173, %f174;
	st.global.f32 	[%rd4+8], %f175;
	add.s32 	%r58, %r36, %r45;
	ld.global.f32 	%f176, [%rd4+12];
	ld.global.u32 	%r59, [%rd48];
	mul.hi.s32 	%r60, %r58, 1431655766;
	shr.u32 	%r61, %r60, 31;
	add.s32 	%r62, %r60, %r61;
	mad.lo.s32 	%r63, %r59, %r4, %r62;
	mul.wide.s32 	%rd67, %r63, 4;
	add.s64 	%rd68, %rd45, %rd67;
	ld.global.f32 	%f177, [%rd68];
	div.rn.f32 	%f178, %f176, %f177;
	st.global.f32 	[%rd4+12], %f178;
	add.s32 	%r64, %r58, 1;
	ld.global.f32 	%f179, [%rd4+16];
	ld.global.u32 	%r65, [%rd48];
	mul.hi.s32 	%r66, %r64, 1431655766;
	shr.u32 	%r67, %r66, 31;
	add.s32 	%r68, %r66, %r67;
	mad.lo.s32 	%r69, %r65, %r4, %r68;
	mul.wide.s32 	%rd69, %r69, 4;
	add.s64 	%rd70, %rd45, %rd69;
	ld.global.f32 	%f180, [%rd70];
	div.rn.f32 	%f181, %f179, %f180;
	st.global.f32 	[%rd4+16], %f181;
	add.s32 	%r70, %r58, 2;
	ld.global.f32 	%f182, [%rd4+20];
	ld.global.u32 	%r71, [%rd48];
	mul.hi.s32 	%r72, %r70, 1431655766;
	shr.u32 	%r73, %r72, 31;
	add.s32 	%r74, %r72, %r73;
	mad.lo.s32 	%r75, %r71, %r4, %r74;
	mul.wide.s32 	%rd71, %r75, 4;
	add.s64 	%rd72, %rd45, %rd71;
	ld.global.f32 	%f183, [%rd72];
	div.rn.f32 	%f184, %f182, %f183;
	st.global.f32 	[%rd4+20], %f184;
	add.s32 	%r76, %r58, 3;
	ld.global.f32 	%f185, [%rd4+24];
	ld.global.u32 	%r77, [%rd48];
	mul.hi.s32 	%r78, %r76, 1431655766;
	shr.u32 	%r79, %r78, 31;
	add.s32 	%r80, %r78, %r79;
	mad.lo.s32 	%r81, %r77, %r4, %r80;
	mul.wide.s32 	%rd73, %r81, 4;
	add.s64 	%rd74, %rd45, %rd73;
	ld.global.f32 	%f186, [%rd74];
	div.rn.f32 	%f187, %f185, %f186;
	st.global.f32 	[%rd4+24], %f187;
	add.s32 	%r82, %r58, 4;
	ld.global.f32 	%f188, [%rd4+28];
	ld.global.u32 	%r83, [%rd48];
	mul.hi.s32 	%r84, %r82, 1431655766;
	shr.u32 	%r85, %r84, 31;
	add.s32 	%r86, %r84, %r85;
	mad.lo.s32 	%r87, %r83, %r4, %r86;
	mul.wide.s32 	%rd75, %r87, 4;
	add.s64 	%rd76, %rd45, %rd75;
	ld.global.f32 	%f189, [%rd76];
	div.rn.f32 	%f190, %f188, %f189;
	st.global.f32 	[%rd4+28], %f190;
	add.s32 	%r88, %r58, 5;
	ld.global.f32 	%f191, [%rd4+32];
	ld.global.u32 	%r89, [%rd48];
	mul.hi.s32 	%r90, %r88, 1431655766;
	shr.u32 	%r91, %r90, 31;
	add.s32 	%r92, %r90, %r91;
	mad.lo.s32 	%r93, %r89, %r4, %r92;
	mul.wide.s32 	%rd77, %r93, 4;
	add.s64 	%rd78, %rd45, %rd77;
	ld.global.f32 	%f192, [%rd78];
	div.rn.f32 	%f193, %f191, %f192;
	st.global.f32 	[%rd4+32], %f193;
	add.s32 	%r94, %r58, 6;
	ld.global.f32 	%f194, [%rd4+36];
	ld.global.u32 	%r95, [%rd48];
	mul.hi.s32 	%r96, %r94, 1431655766;
	shr.u32 	%r97, %r96, 31;
	add.s32 	%r98, %r96, %r97;
	mad.lo.s32 	%r99, %r95, %r4, %r98;
	mul.wide.s32 	%rd79, %r99, 4;
	add.s64 	%rd80, %rd45, %rd79;
	ld.global.f32 	%f195, [%rd80];
	div.rn.f32 	%f196, %f194, %f195;
	st.global.f32 	[%rd4+36], %f196;
	add.s32 	%r100, %r58, 7;
	ld.global.f32 	%f197, [%rd4+40];
	ld.global.u32 	%r101, [%rd48];
	mul.hi.s32 	%r102, %r100, 1431655766;
	shr.u32 	%r103, %r102, 31;
	add.s32 	%r104, %r102, %r103;
	mad.lo.s32 	%r105, %r101, %r4, %r104;
	mul.wide.s32 	%rd81, %r105, 4;
	add.s64 	%rd82, %rd45, %rd81;
	ld.global.f32 	%f198, [%rd82];
	div.rn.f32 	%f199, %f197, %f198;
	st.global.f32 	[%rd4+40], %f199;
	add.s32 	%r106, %r58, 8;
	ld.global.f32 	%f200, [%rd4+44];
	ld.global.u32 	%r107, [%rd48];
	mul.hi.s32 	%r108, %r106, 1431655766;
	shr.u32 	%r109, %r108, 31;
	add.s32 	%r110, %r108, %r109;
	mad.lo.s32 	%r111, %r107, %r4, %r110;
	mul.wide.s32 	%rd83, %r111, 4;
	add.s64 	%rd84, %rd45, %rd83;
	ld.global.f32 	%f201, [%rd84];
	div.rn.f32 	%f202, %f200, %f201;
	st.global.f32 	[%rd4+44], %f202;
$L__BB3_8:
	ret;

}
	// .globl	_Z15BlockSortKernelIyLi64ELi4EEvPT_S1_
.visible .entry _Z15BlockSortKernelIyLi64ELi4EEvPT_S1_(
	.param .u64 .ptr .align 1 _Z15BlockSortKernelIyLi64ELi4EEvPT_S1__param_0,
	.param .u64 .ptr .align 1 _Z15BlockSortKernelIyLi64ELi4EEvPT_S1__param_1
)
.maxntid 64
{
	.reg .pred 	%p<10>;
	.reg .b16 	%rs<9>;
	.reg .b32 	%r<170>;
	.reg .b64 	%rd<52>;
	// demoted variable
	.shared .align 16 .b8 _ZZ15BlockSortKernelIyLi64ELi4EEvPT_S1_E12temp_storage[2336];
	ld.param.u64 	%rd20, [_Z15BlockSortKernelIyLi64ELi4EEvPT_S1__param_0];
	mov.u32 	%r38, %ctaid.x;
	shl.b32 	%r39, %r38, 8;
	cvt.s64.s32 	%rd1, %r39;
	mov.u32 	%r1, %tid.x;
	and.b32  	%r40, %r1, 31;
	shl.b32 	%r41, %r1, 2;
	and.b32  	%r42, %r41, 3968;
	or.b32  	%r43, %r42, %r40;
	cvta.to.global.u64 	%rd21, %rd20;
	cvt.u64.u32 	%rd22, %r43;
	add.s64 	%rd23, %rd22, %rd1;
	shl.b64 	%rd24, %rd23, 3;
	add.s64 	%rd25, %rd21, %rd24;
	ld.global.u64 	%rd26, [%rd25];
	ld.global.u64 	%rd27, [%rd25+256];
	ld.global.u64 	%rd28, [%rd25+512];
	ld.global.u64 	%rd29, [%rd25+768];
	// begin inline asm
	mov.u32 %r33, %laneid;
	// end inline asm
	add.s32 	%r44, %r33, %r42;
	shl.b32 	%r45, %r44, 3;
	mov.u32 	%r46, _ZZ15BlockSortKernelIyLi64ELi4EEvPT_S1_E12temp_storage;
	add.s32 	%r47, %r46, %r45;
	st.shared.u64 	[%r47], %rd26;
	st.shared.u64 	[%r47+256], %rd27;
	st.shared.u64 	[%r47+512], %rd28;
	st.shared.u64 	[%r47+768], %rd29;
	bar.warp.sync 	-1;
	mad.lo.s32 	%r48, %r33, 24, %r47;
	ld.shared.v2.u64 	{%rd51, %rd50}, [%r48];
	ld.shared.v2.u64 	{%rd49, %rd48}, [%r48+16];
	bar.sync 	0;
	shr.u32 	%r3, %r1, 5;
	setp.gt.u32 	%p2, %r1, 31;
	setp.ne.s32 	%p3, %r33, 0;
	add.s32 	%r4, %r46, %r41;
	mov.b64 	%rd17, 1;
	mov.b32 	%r34, 4;
	// begin inline asm
	shl.b64 %rd16, %rd17, %r34;
	// end inline asm
	add.s64 	%rd19, %rd16, -1;
	mov.b32 	%r168, 0;
	// begin inline asm
	shl.b64 %rd18, %rd19, %r168;
	// end inline asm
	shl.b32 	%r49, %r1, 5;
	add.s32 	%r5, %r4, %r49;
	or.pred  	%p1, %p2, %p3;
	add.s32 	%r6, %r49, %r46;
$L__BB4_1:
	setp.ne.s32 	%p4, %r33, 31;
	mov.b32 	%r81, 0;
	st.shared.u32 	[%r4], %r81;
	st.shared.u32 	[%r4+256], %r81;
	st.shared.u32 	[%r4+512], %r81;
	st.shared.u32 	[%r4+768], %r81;
	st.shared.u32 	[%r4+1024], %r81;
	st.shared.u32 	[%r4+1280], %r81;
	st.shared.u32 	[%r4+1536], %r81;
	st.shared.u32 	[%r4+1792], %r81;
	st.shared.u32 	[%r4+2048], %r81;
	// begin inline asm
	shr.b64 %rd30, %rd51, %r168;
	// end inline asm
	cvt.u32.u64 	%r84, %rd30;
	cvt.u32.u64 	%r85, %rd18;
	and.b32  	%r86, %r85, %r84;
	shl.b32 	%r87, %r86, 8;
	and.b32  	%r88, %r87, 1792;
	add.s32 	%r89, %r4, %r88;
	shr.u32 	%r90, %r86, 2;
	and.b32  	%r91, %r90, 1073741822;
	add.s32 	%r9, %r89, %r91;
	ld.shared.u16 	%rs1, [%r9];
	add.s16 	%rs5, %rs1, 1;
	st.shared.u16 	[%r9], %rs5;
	// begin inline asm
	shr.b64 %rd32, %rd50, %r168;
	// end inline asm
	cvt.u32.u64 	%r92, %rd32;
	and.b32  	%r93, %r85, %r92;
	shl.b32 	%r94, %r93, 8;
	and.b32  	%r95, %r94, 1792;
	add.s32 	%r96, %r4, %r95;
	shr.u32 	%r97, %r93, 2;
	and.b32  	%r98, %r97, 1073741822;
	add.s32 	%r10, %r96, %r98;
	ld.shared.u16 	%rs2, [%r10];
	add.s16 	%rs6, %rs2, 1;
	st.shared.u16 	[%r10], %rs6;
	// begin inline asm
	shr.b64 %rd34, %rd49, %r168;
	// end inline asm
	cvt.u32.u64 	%r99, %rd34;
	and.b32  	%r100, %r85, %r99;
	shl.b32 	%r101, %r100, 8;
	and.b32  	%r102, %r101, 1792;
	add.s32 	%r103, %r4, %r102;
	shr.u32 	%r104, %r100, 2;
	and.b32  	%r105, %r104, 1073741822;
	add.s32 	%r11, %r103, %r105;
	ld.shared.u16 	%rs3, [%r11];
	add.s16 	%rs7, %rs3, 1;
	st.shared.u16 	[%r11], %rs7;
	// begin inline asm
	shr.b64 %rd36, %rd48, %r168;
	// end inline asm
	cvt.u32.u64 	%r106, %rd36;
	and.b32  	%r107, %r85, %r106;
	shl.b32 	%r108, %r107, 8;
	and.b32  	%r109, %r108, 1792;
	add.s32 	%r110, %r4, %r109;
	shr.u32 	%r111, %r107, 2;
	and.b32  	%r112, %r111, 1073741822;
	add.s32 	%r12, %r110, %r112;
	ld.shared.u16 	%rs4, [%r12];
	add.s16 	%rs8, %rs4, 1;
	st.shared.u16 	[%r12], %rs8;
	bar.sync 	0;
	ld.shared.u32 	%r13, [%r5];
	ld.shared.u32 	%r113, [%r5+4];
	ld.shared.u32 	%r114, [%r5+8];
	ld.shared.u32 	%r115, [%r5+12];
	ld.shared.u32 	%r116, [%r5+16];
	ld.shared.u32 	%r117, [%r5+20];
	ld.shared.u32 	%r118, [%r5+24];
	ld.shared.u32 	%r119, [%r5+28];
	ld.shared.u32 	%r120, [%r5+32];
	add.s32 	%r14, %r113, %r13;
	add.s32 	%r15, %r114, %r14;
	add.s32 	%r16, %r115, %r15;
	add.s32 	%r17, %r116, %r16;
	add.s32 	%r18, %r117, %r17;
	add.s32 	%r19, %r118, %r18;
	add.s32 	%r20, %r119, %r19;
	add.s32 	%r58, %r120, %r20;
	mov.b32 	%r56, 1;
	mov.b32 	%r83, -1;
	// begin inline asm
	{  .reg .u32 r0;  .reg .pred p;  shfl.sync.up.b32 r0|p, %r58, %r56, %r81, %r83;  @p add.u32 r0, r0, %r58;  mov.u32 %r54, r0;}
	// end inline asm
	mov.b32 	%r62, 2;
	// begin inline asm
	{  .reg .u32 r0;  .reg .pred p;  shfl.sync.up.b32 r0|p, %r54, %r62, %r81, %r83;  @p add.u32 r0, r0, %r54;  mov.u32 %r60, r0;}
	// end inline asm
	mov.b32 	%r68, 4;
	// begin inline asm
	{  .reg .u32 r0;  .reg .pred p;  shfl.sync.up.b32 r0|p, %r60, %r68, %r81, %r83;  @p add.u32 r0, r0, %r60;  mov.u32 %r66, r0;}
	// end inline asm
	mov.b32 	%r74, 8;
	// begin inline asm
	{  .reg .u32 r0;  .reg .pred p;  shfl.sync.up.b32 r0|p, %r66, %r74, %r81, %r83;  @p add.u32 r0, r0, %r66;  mov.u32 %r72, r0;}
	// end inline asm
	mov.b32 	%r80, 16;
	// begin inline asm
	{  .reg .u32 r0;  .reg .pred p;  shfl.sync.up.b32 r0|p, %r72, %r80, %r81, %r83;  @p add.u32 r0, r0, %r72;  mov.u32 %r78, r0;}
	// end inline asm
	@%p4 bra 	$L__BB4_3;
	shl.b32 	%r121, %r3, 2;
	mov.u32 	%r122, _ZZ15BlockSortKernelIyLi64ELi4EEvPT_S1_E12temp_storage;
	add.s32 	%r123, %r122, %r121;
	st.shared.u32 	[%r123+2304], %r78;
$L__BB4_3:
	sub.s32 	%r124, %r78, %r58;
	setp.eq.s32 	%p7, %r3, 1;
	bar.sync 	0;
	ld.shared.v2.u32 	{%r125, %r126}, [_ZZ15BlockSortKernelIyLi64ELi4EEvPT_S1_E12temp_storage+2304];
	selp.b32 	%r167, %r125, %r167, %p7;
	add.s32 	%r24, %r126, %r125;
	selp.b32 	%r127, %r124, 0, %p3;
	add.s32 	%r128, %r167, %r127;
	selp.b32 	%r169, %r128, %r124, %p2;
	@%p1 bra 	$L__BB4_5;
	shl.b32 	%r169, %r24, 16;
	st.shared.u32 	[_ZZ15BlockSortKernelIyLi64ELi4EEvPT_S1_E12temp_storage+2316], %r169;
$L__BB4_5:
	setp.eq.s32 	%p8, %r1, 0;
	bar.sync 	0;
	ld.shared.u32 	%r129, [_ZZ15BlockSortKernelIyLi64ELi4EEvPT_S1_E12temp_storage+2316];
	selp.b32 	%r130, 0, %r129, %p8;
	add.s32 	%r131, %r169, %r130;
	add.s32 	%r132, %r13, %r131;
	add.s32 	%r133, %r14, %r131;
	add.s32 	%r134, %r15, %r131;
	add.s32 	%r135, %r16, %r131;
	add.s32 	%r136, %r17, %r131;
	add.s32 	%r137, %r18, %r131;
	add.s32 	%r138, %r19, %r131;
	add.s32 	%r139, %r20, %r131;
	st.shared.u32 	[%r5], %r131;
	st.shared.u32 	[%r5+4], %r132;
	st.shared.u32 	[%r5+8], %r133;
	st.shared.u32 	[%r5+12], %r134;
	st.shared.u32 	[%r5+16], %r135;
	st.shared.u32 	[%r5+20], %r136;
	st.shared.u32 	[%r5+24], %r137;
	st.shared.u32 	[%r5+28], %r138;
	st.shared.u32 	[%r5+32], %r139;
	bar.sync 	0;
	cvt.u32.u16 	%r140, %rs1;
	ld.shared.u16 	%r141, [%r9];
	add.s32 	%r28, %r141, %r140;
	cvt.u32.u16 	%r142, %rs2;
	ld.shared.u16 	%r143, [%r10];
	add.s32 	%r29, %r143, %r142;
	cvt.u32.u16 	%r144, %rs3;
	ld.shared.u16 	%r145, [%r11];
	add.s32 	%r30, %r145, %r144;
	cvt.u32.u16 	%r146, %rs4;
	ld.shared.u16 	%r147, [%r12];
	add.s32 	%r31, %r147, %r146;
	bar.sync 	0;
	setp.lt.u32 	%p9, %r168, 60;
	@%p9 bra 	$L__BB4_7;
	ld.param.u64 	%rd47, [_Z15BlockSortKernelIyLi64ELi4EEvPT_S1__param_1];
	cvt.u64.u32 	%rd38, %r1;
	shl.b32 	%r148, %r28, 3;
	mov.u32 	%r149, _ZZ15BlockSortKernelIyLi64ELi4EEvPT_S1_E12temp_storage;
	add.s32 	%r150, %r149, %r148;
	st.shared.u64 	[%r150], %rd51;
	shl.b32 	%r151, %r29, 3;
	add.s32 	%r152, %r149, %r151;
	st.shared.u64 	[%r152], %rd50;
	shl.b32 	%r153, %r30, 3;
	add.s32 	%r154, %r149, %r153;
	st.shared.u64 	[%r154], %rd49;
	shl.b32 	%r155, %r31, 3;
	add.s32 	%r156, %r149, %r155;
	st.shared.u64 	[%r156], %rd48;
	bar.sync 	0;
	mad.lo.s32 	%r157, %r1, -24, %r6;
	ld.shared.u64 	%rd39, [%r157];
	ld.shared.u64 	%rd40, [%r157+512];
	ld.shared.u64 	%rd41, [%r157+1024];
	ld.shared.u64 	%rd42, [%r157+1536];
	cvta.to.global.u64 	%rd43, %rd47;
	add.s64 	%rd44, %rd38, %rd1;
	shl.b64 	%rd45, %rd44, 3;
	add.s64 	%rd46, %rd43, %rd45;
	st.global.u64 	[%rd46], %rd39;
	st.global.u64 	[%rd46+512], %rd40;
	st.global.u64 	[%rd46+1024], %rd41;
	st.global.u64 	[%rd46+1536], %rd42;
	ret;
$L__BB4_7:
	add.s32 	%r168, %r168, 4;
	shl.b32 	%r158, %r28, 3;
	mov.u32 	%r159, _ZZ15BlockSortKernelIyLi64ELi4EEvPT_S1_E12temp_storage;
	add.s32 	%r160, %r159, %r158;
	st.shared.u64 	[%r160], %rd51;
	shl.b32 	%r161, %r29, 3;
	add.s32 	%r162, %r159, %r161;
	st.shared.u64 	[%r162], %rd50;
	shl.b32 	%r163, %r30, 3;
	add.s32 	%r164, %r159, %r163;
	st.shared.u64 	[%r164], %rd49;
	shl.b32 	%r165, %r31, 3;
	add.s32 	%r166, %r159, %r165;
	st.shared.u64 	[%r166], %rd48;
	bar.sync 	0;
	ld.shared.v2.u64 	{%rd51, %rd50}, [%r6];
	ld.shared.v2.u64 	{%rd49, %rd48}, [%r6+16];
	bar.sync 	0;
	bra.uni 	$L__BB4_1;

}
	// .globl	_Z15BlockSortKernelIyLi128ELi4EEvPT_S1_
.visible .entry _Z15BlockSortKernelIyLi128ELi4EEvPT_S1_(
	.param .u64 .ptr .align 1 _Z15BlockSortKernelIyLi128ELi4EEvPT_S1__param_0,
	.param .u64 .ptr .align 1 _Z15BlockSortKernelIyLi128ELi4EEvPT_S1__param_1
)
.maxntid 128
{
	.reg .pred 	%p<12>;
	.reg .b16 	%rs<9>;
	.reg .b32 	%r<178>;
	.reg .b64 	%rd<52>;
	// demoted variable
	.shared .align 16 .b8 _ZZ15BlockSortKernelIyLi128ELi4EEvPT_S1_E12temp_storage[4640];
	ld.param.u64 	%rd20, [_Z15BlockSortKernelIyLi128ELi4EEvPT_S1__param_0];
	mov.u32 	%r37, %ctaid.x;
	shl.b32 	%r38, %r37, 9;
	cvt.s64.s32 	%rd1, %r38;
	mov.u32 	%r1, %tid.x;
	and.b32  	%r39, %r1, 31;
	shl.b32 	%r40, %r1, 2;
	and.b32  	%r41, %r40, 3968;
	or.b32  	%r42, %r41, %r39;
	cvta.to.global.u64 	%rd21, %rd20;
	cvt.u64.u32 	%rd22, %r42;
	add.s64 	%rd23, %rd22, %rd1;
	shl.b64 	%rd24, %rd23, 3;
	add.s64 	%rd25, %rd21, %rd24;
	ld.global.u64 	%rd26, [%rd25];
	ld.global.u64 	%rd27, [%rd25+256];
	ld.global.u64 	%rd28, [%rd25+512];
	ld.global.u64 	%rd29, [%rd25+768];
	// begin inline asm
	mov.u32 %r32, %laneid;
	// end inline asm
	add.s32 	%r43, %r32, %r41;
	shl.b32 	%r44, %r43, 3;
	mov.u32 	%r45, _ZZ15BlockSortKernelIyLi128ELi4EEvPT_S1_E12temp_storage;
	add.s32 	%r46, %r45, %r44;
	st.shared.u64 	[%r46], %rd26;
	st.shared.u64 	[%r46+256], %rd27;
	st.shared.u64 	[%r46+512], %rd28;
	st.shared.u64 	[%r46+768], %rd29;
	bar.warp.sync 	-1;
	mad.lo.s32 	%r47, %r32, 24, %r46;
	ld.shared.v2.u64 	{%rd51, %rd50}, [%r47];
	ld.shared.v2.u64 	{%rd49, %rd48}, [%r47+16];
	bar.sync 	0;
	setp.gt.u32 	%p2, %r1, 31;
	setp.ne.s32 	%p3, %r32, 0;
	add.s32 	%r3, %r45, %r40;
	mov.b64 	%rd17, 1;
	mov.b32 	%r33, 4;
	// begin inline asm
	shl.b64 %rd16, %rd17, %r33;
	// end inline asm
	add.s64 	%rd19, %rd16, -1;
	mov.b32 	%r176, 0;
	// begin inline asm
	shl.b64 %rd18, %rd19, %r176;
	// end inline asm
	shl.b32 	%r48, %r1, 5;
	add.s32 	%r4, %r3, %r48;
	or.pred  	%p1, %p2, %p3;
$L__BB5_1:
	setp.ne.s32 	%p4, %r32, 31;
	mov.b32 	%r80, 0;
	st.shared.u32 	[%r3], %r80;
	st.shared.u32 	[%r3+512], %r80;
	st.shared.u32 	[%r3+1024], %r80;
	st.shared.u32 	[%r3+1536], %r80;
	st.shared.u32 	[%r3+2048], %r80;
	st.shared.u32 	[%r3+2560], %r80;
	st.shared.u32 	[%r3+3072], %r80;
	st.shared.u32 	[%r3+3584], %r80;
	st.shared.u32 	[%r3+4096], %r80;
	// begin inline asm
	shr.b64 %rd30, %rd51, %r176;
	// end inline asm
	cvt.u32.u64 	%r83, %rd30;
	cvt.u32.u64 	%r84, %rd18;
	and.b32  	%r85, %r84, %r83;
	shl.b32 	%r86, %r85, 9;
	and.b32  	%r87, %r86, 3584;
	add.s32 	%r88, %r3, %r87;
	shr.u32 	%r89, %r85, 2;
	and.b32  	%r90, %r89, 1073741822;
	add.s32 	%r7, %r88, %r90;
	ld.shared.u16 	%rs1, [%r7];
	add.s16 	%rs5, %rs1, 1;
	st.shared.u16 	[%r7], %rs5;
	// begin inline asm
	shr.b64 %rd32, %rd50, %r176;
	// end inline asm
	cvt.u32.u64 	%r91, %rd32;
	and.b32  	%r92, %r84, %r91;
	shl.b32 	%r93, %r92, 9;
	and.b32  	%r94, %r93, 3584;
	add.s32 	%r95, %r3, %r94;
	shr.u32 	%r96, %r92, 2;
	and.b32  	%r97, %r96, 1073741822;
	add.s32 	%r8, %r95, %r97;
	ld.shared.u16 	%rs2, [%r8];
	add.s16 	%rs6, %rs2, 1;
	st.shared.u16 	[%r8], %rs6;
	// begin inline asm
	shr.b64 %rd34, %rd49, %r176;
	// end inline asm
	cvt.u32.u64 	%r98, %rd34;
	and.b32  	%r99, %r84, %r98;
	shl.b32 	%r100, %r99, 9;
	and.b32  	%r101, %r100, 3584;
	add.s32 	%r102, %r3, %r101;
	shr.u32 	%r103, %r99, 2;
	and.b32  	%r104, %r103, 1073741822;
	add.s32 	%r9, %r102, %r104;
	ld.shared.u16 	%rs3, [%r9];
	add.s16 	%rs7, %rs3, 1;
	st.shared.u16 	[%r9], %rs7;
	// begin inline asm
	shr.b64 %rd36, %rd48, %r176;
	// end inline asm
	cvt.u32.u64 	%r105, %rd36;
	and.b32  	%r106, %r84, %r105;
	shl.b32 	%r107, %r106, 9;
	and.b32  	%r108, %r107, 3584;
	add.s32 	%r109, %r3, %r108;
	shr.u32 	%r110, %r106, 2;
	and.b32  	%r111, %r110, 1073741822;
	add.s32 	%r10, %r109, %r111;
	ld.shared.u16 	%rs4, [%r10];
	add.s16 	%rs8, %rs4, 1;
	st.shared.u16 	[%r10], %rs8;
	bar.sync 	0;
	ld.shared.u32 	%r11, [%r4];
	ld.shared.u32 	%r112, [%r4+4];
	ld.shared.u32 	%r113, [%r4+8];
	ld.shared.u32 	%r114, [%r4+12];
	ld.shared.u32 	%r115, [%r4+16];
	ld.shared.u32 	%r116, [%r4+20];
	ld.shared.u32 	%r117, [%r4+24];
	ld.shared.u32 	%r118, [%r4+28];
	ld.shared.u32 	%r119, [%r4+32];
	add.s32 	%r12, %r112, %r11;
	add.s32 	%r13, %r113, %r12;
	add.s32 	%r14, %r114, %r13;
	add.s32 	%r15, %r115, %r14;
	add.s32 	%r16, %r116, %r15;
	add.s32 	%r17, %r117, %r16;
	add.s32 	%r18, %r118, %r17;
	add.s32 	%r57, %r119, %r18;
	mov.b32 	%r55, 1;
	mov.b32 	%r82, -1;
	// begin inline asm
	{  .reg .u32 r0;  .reg .pred p;  shfl.sync.up.b32 r0|p, %r57, %r55, %r80, %r82;  @p add.u32 r0, r0, %r57;  mov.u32 %r53, r0;}
	// end inline asm
	mov.b32 	%r61, 2;
	// begin inline asm
	{  .reg .u32 r0;  .reg .pred p;  shfl.sync.up.b32 r0|p, %r53, %r61, %r80, %r82;  @p add.u32 r0, r0, %r53;  mov.u32 %r59, r0;}
	// end inline asm
	mov.b32 	%r67, 4;
	// begin inline asm
	{  .reg .u32 r0;  .reg .pred p;  shfl.sync.up.b32 r0|p, %r59, %r67, %r80, %r82;  @p add.u32 r0, r0, %r59;  mov.u32 %r65, r0;}
	// end inline asm
	mov.b32 	%r73, 8;
	// begin inline asm
	{  .reg .u32 r0;  .reg .pred p;  shfl.sync.up.b32 r0|p, %r65, %r73, %r80, %r82;  @p add.u32 r0, r0, %r65;  mov.u32 %r71, r0;}
	// end inline asm
	mov.b32 	%r79, 16;
	// begin inline asm
	{  .reg .u32 r0;  .reg .pred p;  shfl.sync.up.b32 r0|p, %r71, %r79, %r80, %r82;  @p add.u32 r0, r0, %r71;  mov.u32 %r77, r0;}
	// end inline asm
	@%p4 bra 	$L__BB5_3;
	shr.u32 	%r120, %r1, 3;
	and.b32  	%r121, %r120, 124;
	mov.u32 	%r122, _ZZ15BlockSortKernelIyLi128ELi4EEvPT_S1_E12temp_storage;
	add.s32 	%r123, %r122, %r121;
	st.shared.u32 	[%r123+4608], %r77;
$L__BB5_3:
	sub.s32 	%r124, %r77, %r57;
	setp.ne.s32 	%p5, %r32, 0;
	setp.gt.u32 	%p6, %r1, 31;
	shr.u32 	%r125, %r1, 5;
	setp.eq.s32 	%p7, %r125, 3;
	setp.eq.s32 	%p8, %r125, 2;
	setp.eq.s32 	%p9, %r125, 1;
	bar.sync 	0;
	ld.shared.v4.u32 	{%r126, %r127, %r128, %r129}, [_ZZ15BlockSortKernelIyLi128ELi4EEvPT_S1_E12temp_storage+4608];
	selp.b32 	%r130, %r126, %r175, %p9;
	add.s32 	%r131, %r127, %r126;
	selp.b32 	%r132, %r131, %r130, %p8;
	add.s32 	%r133, %r131, %r128;
	selp.b32 	%r175, %r133, %r132, %p7;
	add.s32 	%r22, %r133, %r129;
	selp.b32 	%r134, %r124, 0, %p5;
	add.s32 	%r135, %r175, %r134;
	selp.b32 	%r177, %r135, %r124, %p6;
	@%p1 bra 	$L__BB5_5;
	shl.b32 	%r177, %r22, 16;
	st.shared.u32 	[_ZZ15BlockSortKernelIyLi128ELi4EEvPT_S1_E12temp_storage+4628], %r177;
$L__BB5_5:
	shl.b32 	%r136, %r1, 2;
	sub.s32 	%r26, %r4, %r136;
	setp.eq.s32 	%p10, %r1, 0;
	bar.sync 	0;
	ld.shared.u32 	%r137, [_ZZ15BlockSortKernelIyLi128ELi4EEvPT_S1_E12temp_storage+4628];
	selp.b32 	%r138, 0, %r137, %p10;
	add.s32 	%r139, %r177, %r138;
	add.s32 	%r140, %r11, %r139;
	add.s32 	%r141, %r12, %r139;
	add.s32 	%r142, %r13, %r139;
	add.s32 	%r143, %r14, %r139;
	add.s32 	%r144, %r15, %r139;
	add.s32 	%r145, %r16, %r139;
	add.s32 	%r146, %r17, %r139;
	add.s32 	%r147, %r18, %r139;
	st.shared.u32 	[%r4], %r139;
	st.shared.u32 	[%r4+4], %r140;
	st.shared.u32 	[%r4+8], %r141;
	st.shared.u32 	[%r4+12], %r142;
	st.shared.u32 	[%r4+16], %r143;
	st.shared.u32 	[%r4+20], %r144;
	st.shared.u32 	[%r4+24], %r145;
	st.shared.u32 	[%r4+28], %r146;
	st.shared.u32 	[%r4+32], %r147;
	bar.sync 	0;
	cvt.u32.u16 	%r148, %rs1;
	ld.shared.u16 	%r149, [%r7];
	add.s32 	%r27, %r149, %r148;
	cvt.u32.u16 	%r150, %rs2;
	ld.shared.u16 	%r151, [%r8];
	add.s32 	%r28, %r151, %r150;
	cvt.u32.u16 	%r152, %rs3;
	ld.shared.u16 	%r153, [%r9];
	add.s32 	%r29, %r153, %r152;
	cvt.u32.u16 	%r154, %rs4;
	ld.shared.u16 	%r155, [%r10];
	add.s32 	%r30, %r155, %r154;
	bar.sync 	0;
	setp.lt.u32 	%p11, %r176, 60;
	@%p11 bra 	$L__BB5_7;
	ld.param.u64 	%rd47, [_Z15BlockSortKernelIyLi128ELi4EEvPT_S1__param_1];
	cvt.u64.u32 	%rd38, %r1;
	shl.b32 	%r156, %r27, 3;
	mov.u32 	%r157, _ZZ15BlockSortKernelIyLi128ELi4EEvPT_S1_E12temp_storage;
	add.s32 	%r158, %r157, %r156;
	st.shared.u64 	[%r158], %rd51;
	shl.b32 	%r159, %r28, 3;
	add.s32 	%r160, %r157, %r159;
	st.shared.u64 	[%r160], %rd50;
	shl.b32 	%r161, %r29, 3;
	add.s32 	%r162, %r157, %r161;
	st.shared.u64 	[%r162], %rd49;
	shl.b32 	%r163, %r30, 3;
	add.s32 	%r164, %r157, %r163;
	st.shared.u64 	[%r164], %rd48;
	bar.sync 	0;
	mad.lo.s32 	%r165, %r1, -24, %r26;
	ld.shared.u64 	%rd39, [%r165];
	ld.shared.u64 	%rd40, [%r165+1024];
	ld.shared.u64 	%rd41, [%r165+2048];
	ld.shared.u64 	%rd42, [%r165+3072];
	cvta.to.global.u64 	%rd43, %rd47;
	add.s64 	%rd44, %rd38, %rd1;
	shl.b64 	%rd45, %rd44, 3;
	add.s64 	%rd46, %rd43, %rd45;
	st.global.u64 	[%rd46], %rd39;
	st.global.u64 	[%rd46+1024], %rd40;
	st.global.u64 	[%rd46+2048], %rd41;
	st.global.u64 	[%rd46+3072], %rd42;
	ret;
$L__BB5_7:
	add.s32 	%r176, %r176, 4;
	shl.b32 	%r166, %r27, 3;
	mov.u32 	%r167, _ZZ15BlockSortKernelIyLi128ELi4EEvPT_S1_E12temp_storage;
	add.s32 	%r168, %r167, %r166;
	st.shared.u64 	[%r168], %rd51;
	shl.b32 	%r169, %r28, 3;
	add.s32 	%r170, %r167, %r169;
	st.shared.u64 	[%r170], %rd50;
	shl.b32 	%r171, %r29, 3;
	add.s32 	%r172, %r167, %r171;
	st.shared.u64 	[%r172], %rd49;
	shl.b32 	%r173, %r30, 3;
	add.s32 	%r174, %r167, %r173;
	st.shared.u64 	[%r174], %rd48;
	bar.sync 	0;
	ld.shared.v2.u64 	{%rd51, %rd50}, [%r26];
	ld.shared.v2.u64 	{%rd49, %rd48}, [%r26+16];
	bar.sync 	0;
	bra.uni 	$L__BB5_1;

}
	// .globl	_Z15BlockSortKernelIyLi128ELi8EEvPT_S1_
.visible .entry _Z15BlockSortKernelIyLi128ELi8EEvPT_S1_(
	.param .u64 .ptr .align 1 _Z15BlockSortKernelIyLi128ELi8EEvPT_S1__param_0,
	.param .u64 .ptr .align 1 _Z15BlockSortKernelIyLi128ELi8EEvPT_S1__param_1
)
.maxntid 128
{
	.reg .pred 	%p<12>;
	.reg .b16 	%rs<17>;
	.reg .b32 	%r<400>;
	.reg .b64 	%rd<84>;
	// demoted variable
	.shared .align 16 .b8 _ZZ15BlockSortKernelIyLi128ELi8EEvPT_S1_E12temp_storage[8448];
	ld.param.u64 	%rd32, [_Z15BlockSortKernelIyLi128ELi8EEvPT_S1__param_0];
	mov.u32 	%r52, %ctaid.x;
	shl.b32 	%r53, %r52, 10;
	cvt.s64.s32 	%rd1, %r53;
	mov.u32 	%r1, %tid.x;
	and.b32  	%r54, %r1, 31;
	shl.b32 	%r55, %r1, 3;
	and.b32  	%r56, %r55, 7936;
	or.b32  	%r57, %r56, %r54;
	cvta.to.global.u64 	%rd33, %rd32;
	cvt.u64.u32 	%rd34, %r57;
	add.s64 	%rd35, %rd34, %rd1;
	shl.b64 	%rd36, %rd35, 3;
	add.s64 	%rd37, %rd33, %rd36;
	ld.global.u64 	%rd38, [%rd37];
	ld.global.u64 	%rd39, [%rd37+256];
	ld.global.u64 	%rd40, [%rd37+512];
	ld.global.u64 	%rd41, [%rd37+768];
	ld.global.u64 	%rd42, [%rd37+1024];
	ld.global.u64 	%rd43, [%rd37+1280];
	ld.global.u64 	%rd44, [%rd37+1536];
	ld.global.u64 	%rd45, [%rd37+1792];
	// begin inline asm
	mov.u32 %r47, %laneid;
	// end inline asm
	add.s32 	%r58, %r47, %r56;
	shr.s32 	%r59, %r58, 5;
	add.s32 	%r60, %r59, %r58;
	shl.b32 	%r61, %r60, 3;
	mov.u32 	%r62, _ZZ15BlockSortKernelIyLi128ELi8EEvPT_S1_E12temp_storage;
	add.s32 	%r63, %r62, %r61;
	st.shared.u64 	[%r63], %rd38;
	add.s32 	%r64, %r58, 32;
	shr.s32 	%r65, %r64, 5;
	add.s32 	%r66, %r65, %r58;
	shl.b32 	%r67, %r66, 3;
	add.s32 	%r68, %r62, %r67;
	st.shared.u64 	[%r68+256], %rd39;
	add.s32 	%r69, %r58, 64;
	shr.s32 	%r70, %r69, 5;
	add.s32 	%r71, %r70, %r58;
	shl.b32 	%r72, %r71, 3;
	add.s32 	%r73, %r62, %r72;
	st.shared.u64 	[%r73+512], %rd40;
	add.s32 	%r74, %r58, 96;
	shr.s32 	%r75, %r74, 5;
	add.s32 	%r76, %r75, %r58;
	shl.b32 	%r77, %r76, 3;
	add.s32 	%r78, %r62, %r77;
	st.shared.u64 	[%r78+768], %rd41;
	add.s32 	%r79, %r58, 128;
	shr.s32 	%r80, %r79, 5;
	add.s32 	%r81, %r80, %r58;
	shl.b32 	%r82, %r81, 3;
	add.s32 	%r83, %r62, %r82;
	st.shared.u64 	[%r83+1024], %rd42;
	add.s32 	%r84, %r58, 160;
	shr.s32 	%r85, %r84, 5;
	add.s32 	%r86, %r85, %r58;
	shl.b32 	%r87, %r86, 3;
	add.s32 	%r88, %r62, %r87;
	st.shared.u64 	[%r88+1280], %rd43;
	add.s32 	%r89, %r58, 192;
	shr.s32 	%r90, %r89, 5;
	add.s32 	%r91, %r90, %r58;
	shl.b32 	%r92, %r91, 3;
	add.s32 	%r93, %r62, %r92;
	st.shared.u64 	[%r93+1536], %rd44;
	add.s32 	%r94, %r58, 224;
	shr.s32 	%r95, %r94, 5;
	add.s32 	%r96, %r95, %r58;
	shl.b32 	%r97, %r96, 3;
	add.s32 	%r98, %r62, %r97;
	st.shared.u64 	[%r98+1792], %rd45;
	bar.warp.sync 	-1;
	mad.lo.s32 	%r99, %r47, 7, %r58;
	shr.s32 	%r100, %r99, 5;
	add.s32 	%r101, %r100, %r99;
	shl.b32 	%r102, %r101, 3;
	add.s32 	%r103, %r62, %r102;
	ld.shared.u64 	%rd83, [%r103];
	add.s32 	%r104, %r99, 1;
	shr.s32 	%r105, %r104, 5;
	add.s32 	%r106, %r105, %r99;
	shl.b32 	%r107, %r106, 3;
	add.s32 	%r108, %r62, %r107;
	ld.shared.u64 	%rd82, [%r108+8];
	add.s32 	%r109, %r99, 2;
	shr.s32 	%r110, %r109, 5;
	add.s32 	%r111, %r110, %r99;
	shl.b32 	%r112, %r111, 3;
	add.s32 	%r113, %r62, %r112;
	ld.shared.u64 	%rd81, [%r113+16];
	add.s32 	%r114, %r99, 3;
	shr.s32 	%r115, %r114, 5;
	add.s32 	%r116, %r115, %r99;
	shl.b32 	%r117, %r116, 3;
	add.s32 	%r118, %r62, %r117;
	ld.shared.u64 	%rd80, [%r118+24];
	add.s32 	%r119, %r99, 4;
	shr.s32 	%r120, %r119, 5;
	add.s32 	%r121, %r120, %r99;
	shl.b32 	%r122, %r121, 3;
	add.s32 	%r123, %r62, %r122;
	ld.shared.u64 	%rd79, [%r123+32];
	add.s32 	%r124, %r99, 5;
	shr.s32 	%r125, %r124, 5;
	add.s32 	%r126, %r125, %r99;
	shl.b32 	%r127, %r126, 3;
	add.s32 	%r128, %r62, %r127;
	ld.shared.u64 	%rd78, [%r128+40];
	add.s32 	%r129, %r99, 6;
	shr.s32 	%r130, %r129, 5;
	add.s32 	%r131, %r130, %r99;
	shl.b32 	%r132, %r131, 3;
	add.s32 	%r133, %r62, %r132;
	ld.shared.u64 	%rd77, [%r133+48];
	add.s32 	%r134, %r99, 7;
	shr.s32 	%r135, %r134, 5;
	add.s32 	%r136, %r135, %r99;
	shl.b32 	%r137, %r136, 3;
	add.s32 	%r138, %r62, %r137;
	ld.shared.u64 	%rd76, [%r138+56];
	bar.sync 	0;
	shr.u32 	%r3, %r1, 5;
	setp.gt.u32 	%p2, %r1, 31;
	setp.ne.s32 	%p3, %r47, 0;
	shl.b32 	%r139, %r1, 2;
	add.s32 	%r4, %r62, %r139;
	mov.b64 	%rd29, 1;
	mov.b32 	%r48, 4;
	// begin inline asm
	shl.b64 %rd28, %rd29, %r48;
	// end inline asm
	add.s64 	%rd31, %rd28, -1;
	mov.b32 	%r398, 0;
	// begin inline asm
	shl.b64 %rd30, %rd31, %r398;
	// end inline asm
	shl.b32 	%r140, %r1, 5;
	add.s32 	%r5, %r4, %r140;
	or.pred  	%p1, %p2, %p3;
	shr.u32 	%r141, %r55, 5;
	add.s32 	%r142, %r141, %r55;
	shl.b32 	%r143, %r142, 3;
	add.s32 	%r6, %r62, %r143;
$L__BB6_1:
	setp.ne.s32 	%p4, %r47, 31;
	mov.b32 	%r179, 0;
	st.shared.u32 	[%r4], %r179;
	st.shared.u32 	[%r4+512], %r179;
	st.shared.u32 	[%r4+1024], %r179;
	st.shared.u32 	[%r4+1536], %r179;
	st.shared.u32 	[%r4+2048], %r179;
	st.shared.u32 	[%r4+2560], %r179;
	st.shared.u32 	[%r4+3072], %r179;
	st.shared.u32 	[%r4+3584], %r179;
	st.shared.u32 	[%r4+4096], %r179;
	// begin inline asm
	shr.b64 %rd46, %rd83, %r398;
	// end inline asm
	cvt.u32.u64 	%r182, %rd46;
	cvt.u32.u64 	%r183, %rd30;
	and.b32  	%r184, %r183, %r182;
	shl.b32 	%r185, %r184, 9;
	and.b32  	%r186, %r185, 3584;
	add.s32 	%r187, %r4, %r186;
	shr.u32 	%r188, %r184, 2;
	and.b32  	%r189, %r188, 1073741822;
	add.s32 	%r15, %r187, %r189;
	ld.shared.u16 	%rs1, [%r15];
	add.s16 	%rs9, %rs1, 1;
	st.shared.u16 	[%r15], %rs9;
	// begin inline asm
	shr.b64 %rd48, %rd82, %r398;
	// end inline asm
	cvt.u32.u64 	%r190, %rd48;
	and.b32  	%r191, %r183, %r190;
	shl.b32 	%r192, %r191, 9;
	and.b32  	%r193, %r192, 3584;
	add.s32 	%r194, %r4, %r193;
	shr.u32 	%r195, %r191, 2;
	and.b32  	%r196, %r195, 1073741822;
	add.s32 	%r16, %r194, %r196;
	ld.shared.u16 	%rs2, [%r16];
	add.s16 	%rs10, %rs2, 1;
	st.shared.u16 	[%r16], %rs10;
	// begin inline asm
	shr.b64 %rd50, %rd81, %r398;
	// end inline asm
	cvt.u32.u64 	%r197, %rd50;
	and.b32  	%r198, %r183, %r197;
	shl.b32 	%r199, %r198, 9;
	and.b32  	%r200, %r199, 3584;
	add.s32 	%r201, %r4, %r200;
	shr.u32 	%r202, %r198, 2;
	and.b32  	%r203, %r202, 1073741822;
	add.s32 	%r17, %r201, %r203;
	ld.shared.u16 	%rs3, [%r17];
	add.s16 	%rs11, %rs3, 1;
	st.shared.u16 	[%r17], %rs11;
	// begin inline asm
	shr.b64 %rd52, %rd80, %r398;
	// end inline asm
	cvt.u32.u64 	%r204, %rd52;
	and.b32  	%r205, %r183, %r204;
	shl.b32 	%r206, %r205, 9;
	and.b32  	%r207, %r206, 3584;
	add.s32 	%r208, %r4, %r207;
	shr.u32 	%r209, %r205, 2;
	and.b32  	%r210, %r209, 1073741822;
	add.s32 	%r18, %r208, %r210;
	ld.shared.u16 	%rs4, [%r18];
	add.s16 	%rs12, %rs4, 1;
	st.shared.u16 	[%r18], %rs12;
	// begin inline asm
	shr.b64 %rd54, %rd79, %r398;
	// end inline asm
	cvt.u32.u64 	%r211, %rd54;
	and.b32  	%r212, %r183, %r211;
	shl.b32 	%r213, %r212, 9;
	and.b32  	%r214, %r213, 3584;
	add.s32 	%r215, %r4, %r214;
	shr.u32 	%r216, %r212, 2;
	and.b32  	%r217, %r216, 1073741822;
	add.s32 	%r19, %r215, %r217;
	ld.shared.u16 	%rs5, [%r19];
	add.s16 	%rs13, %rs5, 1;
	st.shared.u16 	[%r19], %rs13;
	// begin inline asm
	shr.b64 %rd56, %rd78, %r398;
	// end inline asm
	cvt.u32.u64 	%r218, %rd56;
	and.b32  	%r219, %r183, %r218;
	shl.b32 	%r220, %r219, 9;
	and.b32  	%r221, %r220, 3584;
	add.s32 	%r222, %r4, %r221;
	shr.u32 	%r223, %r219, 2;
	and.b32  	%r224, %r223, 1073741822;
	add.s32 	%r20, %r222, %r224;
	ld.shared.u16 	%rs6, [%r20];
	add.s16 	%rs14, %rs6, 1;
	st.shared.u16 	[%r20], %rs14;
	// begin inline asm
	shr.b64 %rd58, %rd77, %r398;
	// end inline asm
	cvt.u32.u64 	%r225, %rd58;
	and.b32  	%r226, %r183, %r225;
	shl.b32 	%r227, %r226, 9;
	and.b32  	%r228, %r227, 3584;
	add.s32 	%r229, %r4, %r228;
	shr.u32 	%r230, %r226, 2;
	and.b32  	%r231, %r230, 1073741822;
	add.s32 	%r21, %r229, %r231;
	ld.shared.u16 	%rs7, [%r21];
	add.s16 	%rs15, %rs7, 1;
	st.shared.u16 	[%r21], %rs15;
	// begin inline asm
	shr.b64 %rd60, %rd76, %r398;
	// end inline asm
	cvt.u32.u64 	%r232, %rd60;
	and.b32  	%r233, %r183, %r232;
	shl.b32 	%r234, %r233, 9;
	and.b32  	%r235, %r234, 3584;
	add.s32 	%r236, %r4, %r235;
	shr.u32 	%r237, %r233, 2;
	and.b32  	%r238, %r237, 1073741822;
	add.s32 	%r22, %r236, %r238;
	ld.shared.u16 	%rs8, [%r22];
	add.s16 	%rs16, %rs8, 1;
	st.shared.u16 	[%r22], %rs16;
	bar.sync 	0;
	ld.shared.u32 	%r23, [%r5];
	ld.shared.u32 	%r239, [%r5+4];
	ld.shared.u32 	%r240, [%r5+8];
	ld.shared.u32 	%r241, [%r5+12];
	ld.shared.u32 	%r242, [%r5+16];
	ld.shared.u32 	%r243, [%r5+20];
	ld.shared.u32 	%r244, [%r5+24];
	ld.shared.u32 	%r245, [%r5+28];
	ld.shared.u32 	%r246, [%r5+32];
	add.s32 	%r24, %r239, %r23;
	add.s32 	%r25, %r240, %r24;
	add.s32 	%r26, %r241, %r25;
	add.s32 	%r27, %r242, %r26;
	add.s32 	%r28, %r243, %r27;
	add.s32 	%r29, %r244, %r28;
	add.s32 	%r30, %r245, %r29;
	add.s32 	%r156, %r246, %r30;
	mov.b32 	%r154, 1;
	mov.b32 	%r181, -1;
	// begin inline asm
	{  .reg .u32 r0;  .reg .pred p;  shfl.sync.up.b32 r0|p, %r156, %r154, %r179, %r181;  @p add.u32 r0, r0, %r156;  mov.u32 %r152, r0;}
	// end inline asm
	mov.b32 	%r160, 2;
	// begin inline asm
	{  .reg .u32 r0;  .reg .pred p;  shfl.sync.up.b32 r0|p, %r152, %r160, %r179, %r181;  @p add.u32 r0, r0, %r152;  mov.u32 %r158, r0;}
	// end inline asm
	mov.b32 	%r166, 4;
	// begin inline asm
	{  .reg .u32 r0;  .reg .pred p;  shfl.sync.up.b32 r0|p, %r158, %r166, %r179, %r181;  @p add.u32 r0, r0, %r158;  mov.u32 %r164, r0;}
	// end inline asm
	mov.b32 	%r172, 8;
	// begin inline asm
	{  .reg .u32 r0;  .reg .pred p;  shfl.sync.up.b32 r0|p, %r164, %r172, %r179, %r181;  @p add.u32 r0, r0, %r164;  mov.u32 %r170, r0;}
	// end inline asm
	mov.b32 	%r178, 16;
	// begin inline asm
	{  .reg .u32 r0;  .reg .pred p;  shfl.sync.up.b32 r0|p, %r170, %r178, %r179, %r181;  @p add.u32 r0, r0, %r170;  mov.u32 %r176, r0;}
	// end inline asm
	@%p4 bra 	$L__BB6_3;
	shl.b32 	%r247, %r3, 2;
	mov.u32 	%r248, _ZZ15BlockSortKernelIyLi128ELi8EEvPT_S1_E12temp_storage;
	add.s32 	%r249, %r248, %r247;
	st.shared.u32 	[%r249+4608], %r176;
$L__BB6_3:
	sub.s32 	%r250, %r176, %r156;
	setp.ne.s32 	%p5, %r47, 0;
	setp.gt.u32 	%p6, %r1, 31;
	setp.eq.s32 	%p7, %r3, 3;
	setp.eq.s32 	%p8, %r3, 2;
	setp.eq.s32 	%p9, %r3, 1;
	bar.sync 	0;
	ld.shared.v4.u32 	{%r251, %r252, %r253, %r254}, [_ZZ15BlockSortKernelIyLi128ELi8EEvPT_S1_E12temp_storage+4608];
	selp.b32 	%r255, %r251, %r397, %p9;
	add.s32 	%r256, %r252, %r251;
	selp.b32 	%r257, %r256, %r255, %p8;
	add.s32 	%r258, %r256, %r253;
	selp.b32 	%r397, %r258, %r257, %p7;
	add.s32 	%r34, %r258, %r254;
	selp.b32 	%r259, %r250, 0, %p5;
	add.s32 	%r260, %r397, %r259;
	selp.b32 	%r399, %r260, %r250, %p6;
	@%p1 bra 	$L__BB6_5;
	shl.b32 	%r399, %r34, 16;
	st.shared.u32 	[_ZZ15BlockSortKernelIyLi128ELi8EEvPT_S1_E12temp_storage+4628], %r399;
$L__BB6_5:
	setp.eq.s32 	%p10, %r1, 0;
	bar.sync 	0;
	ld.shared.u32 	%r261, [_ZZ15BlockSortKernelIyLi128ELi8EEvPT_S1_E12temp_storage+4628];
	selp.b32 	%r262, 0, %r261, %p10;
	add.s32 	%r263, %r399, %r262;
	add.s32 	%r264, %r23, %r263;
	add.s32 	%r265, %r24, %r263;
	add.s32 	%r266, %r25, %r263;
	add.s32 	%r267, %r26, %r263;
	add.s32 	%r268, %r27, %r263;
	add.s32 	%r269, %r28, %r263;
	add.s32 	%r270, %r29, %r263;
	add.s32 	%r271, %r30, %r263;
	st.shared.u32 	[%r5], %r263;
	st.shared.u32 	[%r5+4], %r264;
	st.shared.u32 	[%r5+8], %r265;
	st.shared.u32 	[%r5+12], %r266;
	st.shared.u32 	[%r5+16], %r267;
	st.shared.u32 	[%r5+20], %r268;
	st.shared.u32 	[%r5+24], %r269;
	st.shared.u32 	[%r5+28], %r270;
	st.shared.u32 	[%r5+32], %r271;
	bar.sync 	0;
	cvt.u32.u16 	%r272, %rs1;
	ld.shared.u16 	%r273, [%r15];
	add.s32 	%r38, %r273, %r272;
	cvt.u32.u16 	%r274, %rs2;
	ld.shared.u16 	%r275, [%r16];
	add.s32 	%r39, %r275, %r274;
	cvt.u32.u16 	%r276, %rs3;
	ld.shared.u16 	%r277, [%r17];
	add.s32 	%r40, %r277, %r276;
	cvt.u32.u16 	%r278, %rs4;
	ld.shared.u16 	%r279, [%r18];
	add.s32 	%r41, %r279, %r278;
	cvt.u32.u16 	%r280, %rs5;
	ld.shared.u16 	%r281, [%r19];
	add.s32 	%r42, %r281, %r280;
	cvt.u32.u16 	%r282, %rs6;
	ld.shared.u16 	%r283, [%r20];
	add.s32 	%r43, %r283, %r282;
	cvt.u32.u16 	%r284, %rs7;
	ld.shared.u16 	%r285, [%r21];
	add.s32 	%r44, %r285, %r284;
	cvt.u32.u16 	%r286, %rs8;
	ld.shared.u16 	%r287, [%r22];
	add.s32 	%r45, %r287, %r286;
	bar.sync 	0;
	setp.lt.u32 	%p11, %r398, 60;
	@%p11 bra 	$L__BB6_7;
	ld.param.u64 	%rd75, [_Z15BlockSortKernelIyLi128ELi8EEvPT_S1__param_1];
	cvt.u64.u32 	%rd62, %r1;
	shr.u32 	%r288, %r38, 5;
	add.s32 	%r289, %r288, %r38;
	shl.b32 	%r290, %r289, 3;
	mov.u32 	%r291, _ZZ15BlockSortKernelIyLi128ELi8EEvPT_S1_E12temp_storage;
	add.s32 	%r292, %r291, %r290;
	st.shared.u64 	[%r292], %rd83;
	shr.u32 	%r293, %r39, 5;
	add.s32 	%r294, %r293, %r39;
	shl.b32 	%r295, %r294, 3;
	add.s32 	%r296, %r291, %r295;
	st.shared.u64 	[%r296], %rd82;
	shr.u32 	%r297, %r40, 5;
	add.s32 	%r298, %r297, %r40;
	shl.b32 	%r299, %r298, 3;
	add.s32 	%r300, %r291, %r299;
	st.shared.u64 	[%r300], %rd81;
	shr.u32 	%r301, %r41, 5;
	add.s32 	%r302, %r301, %r41;
	shl.b32 	%r303, %r302, 3;
	add.s32 	%r304, %r291, %r303;
	st.shared.u64 	[%r304], %rd80;
	shr.u32 	%r305, %r42, 5;
	add.s32 	%r306, %r305, %r42;
	shl.b32 	%r307, %r306, 3;
	add.s32 	%r308, %r291, %r307;
	st.shared.u64 	[%r308], %rd79;
	shr.u32 	%r309, %r43, 5;
	add.s32 	%r310, %r309, %r43;
	shl.b32 	%r311, %r310, 3;
	add.s32 	%r312, %r291, %r311;
	st.shared.u64 	[%r312], %rd78;
	shr.u32 	%r313, %r44, 5;
	add.s32 	%r314, %r313, %r44;
	shl.b32 	%r315, %r314, 3;
	add.s32 	%r316, %r291, %r315;
	st.shared.u64 	[%r316], %rd77;
	shr.u32 	%r317, %r45, 5;
	add.s32 	%r318, %r317, %r45;
	shl.b32 	%r319, %r318, 3;
	add.s32 	%r320, %r291, %r319;
	st.shared.u64 	[%r320], %rd76;
	bar.sync 	0;
	add.s32 	%r321, %r3, %r1;
	shl.b32 	%r322, %r321, 3;
	add.s32 	%r323, %r291, %r322;
	ld.shared.u64 	%rd63, [%r323];
	add.s32 	%r324, %r1, 128;
	shr.u32 	%r325, %r324, 5;
	add.s32 	%r326, %r325, %r1;
	shl.b32 	%r327, %r326, 3;
	add.s32 	%r328, %r291, %r327;
	ld.shared.u64 	%rd64, [%r328+1024];
	add.s32 	%r329, %r1, 256;
	shr.u32 	%r330, %r329, 5;
	add.s32 	%r331, %r330, %r1;
	shl.b32 	%r332, %r331, 3;
	add.s32 	%r333, %r291, %r332;
	ld.shared.u64 	%rd65, [%r333+2048];
	add.s32 	%r334, %r1, 384;
	shr.u32 	%r335, %r334, 5;
	add.s32 	%r336, %r335, %r1;
	shl.b32 	%r337, %r336, 3;
	add.s32 	%r338, %r291, %r337;
	ld.shared.u64 	%rd66, [%r338+3072];
	add.s32 	%r339, %r1, 512;
	shr.u32 	%r340, %r339, 5;
	add.s32 	%r341, %r340, %r1;
	shl.b32 	%r342, %r341, 3;
	add.s32 	%r343, %r291, %r342;
	ld.shared.u64 	%rd67, [%r343+4096];
	add.s32 	%r344, %r1, 640;
	shr.u32 	%r345, %r344, 5;
	add.s32 	%r346, %r345, %r1;
	shl.b32 	%r347, %r346, 3;
	add.s32 	%r348, %r291, %r347;
	ld.shared.u64 	%rd68, [%r348+5120];
	add.s32 	%r349, %r1, 768;
	shr.u32 	%r350, %r349, 5;
	add.s32 	%r351, %r350, %r1;
	shl.b32 	%r352, %r351, 3;
	add.s32 	%r353, %r291, %r352;
	ld.shared.u64 	%rd69, [%r353+6144];
	add.s32 	%r354, %r1, 896;
	shr.u32 	%r355, %r354, 5;
	add.s32 	%r356, %r355, %r1;
	shl.b32 	%r357, %r356, 3;
	add.s32 	%r358, %r291, %r357;
	ld.shared.u64 	%rd70, [%r358+7168];
	cvta.to.global.u64 	%rd71, %rd75;
	add.s64 	%rd72, %rd62, %rd1;
	shl.b64 	%rd73, %rd72, 3;
	add.s64 	%rd74, %rd71, %rd73;
	st.global.u64 	[%rd74], %rd63;
	st.global.u64 	[%rd74+1024], %rd64;
	st.global.u64 	[%rd74+2048], %rd65;
	st.global.u64 	[%rd74+3072], %rd66;
	st.global.u64 	[%rd74+4096], %rd67;
	st.global.u64 	[%rd74+5120], %rd68;
	st.global.u64 	[%rd74+6144], %rd69;
	st.global.u64 	[%rd74+7168], %rd70;
	ret;
$L__BB6_7:
	add.s32 	%r398, %r398, 4;
	shr.u32 	%r359, %r38, 5;
	add.s32 	%r360, %r359, %r38;
	shl.b32 	%r361, %r360, 3;
	mov.u32 	%r362, _ZZ15BlockSortKernelIyLi128ELi8EEvPT_S1_E12temp_storage;
	add.s32 	%r363, %r362, %r361;
	st.shared.u64 	[%r363], %rd83;
	shr.u32 	%r364, %r39, 5;
	add.s32 	%r365, %r364, %r39;
	shl.b32 	%r366, %r365, 3;
	add.s32 	%r367, %r362, %r366;
	st.shared.u64 	[%r367], %rd82;
	shr.u32 	%r368, %r40, 5;
	add.s32 	%r369, %r368, %r40;
	shl.b32 	%r370, %r369, 3;
	add.s32 	%r371, %r362, %r370;
	st.shared.u64 	[%r371], %rd81;
	shr.u32 	%r372, %r41, 5;
	add.s32 	%r373, %r372, %r41;
	shl.b32 	%r374, %r373, 3;
	add.s32 	%r375, %r362, %r374;
	st.shared.u64 	[%r375], %rd80;
	shr.u32 	%r376, %r42, 5;
	add.s32 	%r377, %r376, %r42;
	shl.b32 	%r378, %r377, 3;
	add.s32 	%r379, %r362, %r378;
	st.shared.u64 	[%r379], %rd79;
	shr.u32 	%r380, %r43, 5;
	add.s32 	%r381, %r380, %r43;
	shl.b32 	%r382, %r381, 3;
	add.s32 	%r383, %r362, %r382;
	st.shared.u64 	[%r383], %rd78;
	shr.u32 	%r384, %r44, 5;
	add.s32 	%r385, %r384, %r44;
	shl.b32 	%r386, %r385, 3;
	add.s32 	%r387, %r362, %r386;
	st.shared.u64 	[%r387], %rd77;
	shr.u32 	%r388, %r45, 5;
	add.s32 	%r389, %r388, %r45;
	shl.b32 	%r390, %r389, 3;
	add.s32 	%r391, %r362, %r390;
	st.shared.u64 	[%r391], %rd76;
	bar.sync 	0;
	shr.u32 	%r392, %r1, 2;
	shl.b32 	%r393, %r1, 3;
	add.s32 	%r394, %r392, %r393;
	shl.b32 	%r395, %r394, 3;
	add.s32 	%r396, %r362, %r395;
	ld.shared.u64 	%rd83, [%r396];
	ld.shared.u64 	%rd82, [%r6+8];
	ld.shared.u64 	%rd81, [%r6+16];
	ld.shared.u64 	%rd80, [%r6+24];
	ld.shared.u64 	%rd79, [%r6+32];
	ld.shared.u64 	%rd78, [%r6+40];
	ld.shared.u64 	%rd77, [%r6+48];
	ld.shared.u64 	%rd76, [%r6+56];
	bar.sync 	0;
	bra.uni 	$L__BB6_1;

}
	// .globl	_Z15BlockSortKernelIyLi256ELi8EEvPT_S1_
.visible .entry _Z15BlockSortKernelIyLi256ELi8EEvPT_S1_(
	.param .u64 .ptr .align 1 _Z15BlockSortKernelIyLi256ELi8EEvPT_S1__param_0,
	.param .u64 .ptr .align 1 _Z15BlockSortKernelIyLi256ELi8EEvPT_S1__param_1
)
.maxntid 256
{
	.reg .pred 	%p<14>;
	.reg .b16 	%rs<17>;
	.reg .b32 	%r<415>;
	.reg .b64 	%rd<84>;
	// demoted variable
	.shared .align 16 .b8 _ZZ15BlockSortKernelIyLi256ELi8EEvPT_S1_E12temp_storage[16896];
	ld.param.u64 	%rd32, [_Z15BlockSortKernelIyLi256ELi8EEvPT_S1__param_0];
	mov.u32 	%r51, %ctaid.x;
	shl.b32 	%r52, %r51, 11;
	cvt.s64.s32 	%rd1, %r52;
	mov.u32 	%r1, %tid.x;
	and.b32  	%r53, %r1, 31;
	shl.b32 	%r54, %r1, 3;
	and.b32  	%r55, %r54, 7936;
	or.b32  	%r56, %r55, %r53;
	cvta.to.global.u64 	%rd33, %rd32;
	cvt.u64.u32 	%rd34, %r56;
	add.s64 	%rd35, %rd34, %rd1;
	shl.b64 	%rd36, %rd35, 3;
	add.s64 	%rd37, %rd33, %rd36;
	ld.global.u64 	%rd38, [%rd37];
	ld.global.u64 	%rd39, [%rd37+256];
	ld.global.u64 	%rd40, [%rd37+512];
	ld.global.u64 	%rd41, [%rd37+768];
	ld.global.u64 	%rd42, [%rd37+1024];
	ld.global.u64 	%rd43, [%rd37+1280];
	ld.global.u64 	%rd44, [%rd37+1536];
	ld.global.u64 	%rd45, [%rd37+1792];
	// begin inline asm
	mov.u32 %r46, %laneid;
	// end inline asm
	add.s32 	%r57, %r46, %r55;
	shr.s32 	%r58, %r57, 5;
	add.s32 	%r59, %r58, %r57;
	shl.b32 	%r60, %r59, 3;
	mov.u32 	%r61, _ZZ15BlockSortKernelIyLi256ELi8EEvPT_S1_E12temp_storage;
	add.s32 	%r62, %r61, %r60;
	st.shared.u64 	[%r62], %rd38;
	add.s32 	%r63, %r57, 32;
	shr.s32 	%r64, %r63, 5;
	add.s32 	%r65, %r64, %r57;
	shl.b32 	%r66, %r65, 3;
	add.s32 	%r67, %r61, %r66;
	st.shared.u64 	[%r67+256], %rd39;
	add.s32 	%r68, %r57, 64;
	shr.s32 	%r69, %r68, 5;
	add.s32 	%r70, %r69, %r57;
	shl.b32 	%r71, %r70, 3;
	add.s32 	%r72, %r61, %r71;
	st.shared.u64 	[%r72+512], %rd40;
	add.s32 	%r73, %r57, 96;
	shr.s32 	%r74, %r73, 5;
	add.s32 	%r75, %r74, %r57;
	shl.b32 	%r76, %r75, 3;
	add.s32 	%r77, %r61, %r76;
	st.shared.u64 	[%r77+768], %rd41;
	add.s32 	%r78, %r57, 128;
	shr.s32 	%r79, %r78, 5;
	add.s32 	%r80, %r79, %r57;
	shl.b32 	%r81, %r80, 3;
	add.s32 	%r82, %r61, %r81;
	st.shared.u64 	[%r82+1024], %rd42;
	add.s32 	%r83, %r57, 160;
	shr.s32 	%r84, %r83, 5;
	add.s32 	%r85, %r84, %r57;
	shl.b32 	%r86, %r85, 3;
	add.s32 	%r87, %r61, %r86;
	st.shared.u64 	[%r87+1280], %rd43;
	add.s32 	%r88, %r57, 192;
	shr.s32 	%r89, %r88, 5;
	add.s32 	%r90, %r89, %r57;
	shl.b32 	%r91, %r90, 3;
	add.s32 	%r92, %r61, %r91;
	st.shared.u64 	[%r92+1536], %rd44;
	add.s32 	%r93, %r57, 224;
	shr.s32 	%r94, %r93, 5;
	add.s32 	%r95, %r94, %r57;
	shl.b32 	%r96, %r95, 3;
	add.s32 	%r97, %r61, %r96;
	st.shared.u64 	[%r97+1792], %rd45;
	bar.warp.sync 	-1;
	mad.lo.s32 	%r98, %r46, 7, %r57;
	shr.s32 	%r99, %r98, 5;
	add.s32 	%r100, %r99, %r98;
	shl.b32 	%r101, %r100, 3;
	add.s32 	%r102, %r61, %r101;
	ld.shared.u64 	%rd83, [%r102];
	add.s32 	%r103, %r98, 1;
	shr.s32 	%r104, %r103, 5;
	add.s32 	%r105, %r104, %r98;
	shl.b32 	%r106, %r105, 3;
	add.s32 	%r107, %r61, %r106;
	ld.shared.u64 	%rd82, [%r107+8];
	add.s32 	%r108, %r98, 2;
	shr.s32 	%r109, %r108, 5;
	add.s32 	%r110, %r109, %r98;
	shl.b32 	%r111, %r110, 3;
	add.s32 	%r112, %r61, %r111;
	ld.shared.u64 	%rd81, [%r112+16];
	add.s32 	%r113, %r98, 3;
	shr.s32 	%r114, %r113, 5;
	add.s32 	%r115, %r114, %r98;
	shl.b32 	%r116, %r115, 3;
	add.s32 	%r117, %r61, %r116;
	ld.shared.u64 	%rd80, [%r117+24];
	add.s32 	%r118, %r98, 4;
	shr.s32 	%r119, %r118, 5;
	add.s32 	%r120, %r119, %r98;
	shl.b32 	%r121, %r120, 3;
	add.s32 	%r122, %r61, %r121;
	ld.shared.u64 	%rd79, [%r122+32];
	add.s32 	%r123, %r98, 5;
	shr.s32 	%r124, %r123, 5;
	add.s32 	%r125, %r124, %r98;
	shl.b32 	%r126, %r125, 3;
	add.s32 	%r127, %r61, %r126;
	ld.shared.u64 	%rd78, [%r127+40];
	add.s32 	%r128, %r98, 6;
	shr.s32 	%r129, %r128, 5;
	add.s32 	%r130, %r129, %r98;
	shl.b32 	%r131, %r130, 3;
	add.s32 	%r132, %r61, %r131;
	ld.shared.u64 	%rd77, [%r132+48];
	add.s32 	%r133, %r98, 7;
	shr.s32 	%r134, %r133, 5;
	add.s32 	%r135, %r134, %r98;
	shl.b32 	%r136, %r135, 3;
	add.s32 	%r137, %r61, %r136;
	ld.shared.u64 	%rd76, [%r137+56];
	bar.sync 	0;
	shr.u32 	%r3, %r1, 5;
	shl.b32 	%r138, %r1, 2;
	add.s32 	%r4, %r61, %r138;
	mov.b64 	%rd29, 1;
	mov.b32 	%r47, 4;
	// begin inline asm
	shl.b64 %rd28, %rd29, %r47;
	// end inline asm
	add.s64 	%rd31, %rd28, -1;
	mov.b32 	%r413, 0;
	// begin inline asm
	shl.b64 %rd30, %rd31, %r413;
	// end inline asm
	shl.b32 	%r139, %r1, 5;
	add.s32 	%r5, %r4, %r139;
	shr.u32 	%r140, %r54, 5;
	add.s32 	%r141, %r140, %r54;
	shl.b32 	%r142, %r141, 3;
	add.s32 	%r6, %r61, %r142;
$L__BB7_1:
	setp.ne.s32 	%p1, %r46, 31;
	mov.b32 	%r178, 0;
	st.shared.u32 	[%r4], %r178;
	st.shared.u32 	[%r4+1024], %r178;
	st.shared.u32 	[%r4+2048], %r178;
	st.shared.u32 	[%r4+3072], %r178;
	st.shared.u32 	[%r4+4096], %r178;
	st.shared.u32 	[%r4+5120], %r178;
	st.shared.u32 	[%r4+6144], %r178;
	st.shared.u32 	[%r4+7168], %r178;
	st.shared.u32 	[%r4+8192], %r178;
	// begin inline asm
	shr.b64 %rd46, %rd83, %r413;
	// end inline asm
	cvt.u32.u64 	%r181, %rd46;
	cvt.u32.u64 	%r182, %rd30;
	and.b32  	%r183, %r182, %r181;
	shl.b32 	%r184, %r183, 10;
	and.b32  	%r185, %r184, 7168;
	add.s32 	%r186, %r4, %r185;
	shr.u32 	%r187, %r183, 2;
	and.b32  	%r188, %r187, 1073741822;
	add.s32 	%r14, %r186, %r188;
	ld.shared.u16 	%rs1, [%r14];
	add.s16 	%rs9, %rs1, 1;
	st.shared.u16 	[%r14], %rs9;
	// begin inline asm
	shr.b64 %rd48, %rd82, %r413;
	// end inline asm
	cvt.u32.u64 	%r189, %rd48;
	and.b32  	%r190, %r182, %r189;
	shl.b32 	%r191, %r190, 10;
	and.b32  	%r192, %r191, 7168;
	add.s32 	%r193, %r4, %r192;
	shr.u32 	%r194, %r190, 2;
	and.b32  	%r195, %r194, 1073741822;
	add.s32 	%r15, %r193, %r195;
	ld.shared.u16 	%rs2, [%r15];
	add.s16 	%rs10, %rs2, 1;
	st.shared.u16 	[%r15], %rs10;
	// begin inline asm
	shr.b64 %rd50, %rd81, %r413;
	// end inline asm
	cvt.u32.u64 	%r196, %rd50;
	and.b32  	%r197, %r182, %r196;
	shl.b32 	%r198, %r197, 10;
	and.b32  	%r199, %r198, 7168;
	add.s32 	%r200, %r4, %r199;
	shr.u32 	%r201, %r197, 2;
	and.b32  	%r202, %r201, 1073741822;
	add.s32 	%r16, %r200, %r202;
	ld.shared.u16 	%rs3, [%r16];
	add.s16 	%rs11, %rs3, 1;
	st.shared.u16 	[%r16], %rs11;
	// begin inline asm
	shr.b64 %rd52, %rd80, %r413;
	// end inline asm
	cvt.u32.u64 	%r203, %rd52;
	and.b32  	%r204, %r182, %r203;
	shl.b32 	%r205, %r204, 10;
	and.b32  	%r206, %r205, 7168;
	add.s32 	%r207, %r4, %r206;
	shr.u32 	%r208, %r204, 2;
	and.b32  	%r209, %r208, 1073741822;
	add.s32 	%r17, %r207, %r209;
	ld.shared.u16 	%rs4, [%r17];
	add.s16 	%rs12, %rs4, 1;
	st.shared.u16 	[%r17], %rs12;
	// begin inline asm
	shr.b64 %rd54, %rd79, %r413;
	// end inline asm
	cvt.u32.u64 	%r210, %rd54;
	and.b32  	%r211, %r182, %r210;
	shl.b32 	%r212, %r211, 10;
	and.b32  	%r213, %r212, 7168;
	add.s32 	%r214, %r4, %r213;
	shr.u32 	%r215, %r211, 2;
	and.b32  	%r216, %r215, 1073741822;
	add.s32 	%r18, %r214, %r216;
	ld.shared.u16 	%rs5, [%r18];
	add.s16 	%rs13, %rs5, 1;
	st.shared.u16 	[%r18], %rs13;
	// begin inline asm
	shr.b64 %rd56, %rd78, %r413;
	// end inline asm
	cvt.u32.u64 	%r217, %rd56;
	and.b32  	%r218, %r182, %r217;
	shl.b32 	%r219, %r218, 10;
	and.b32  	%r220, %r219, 7168;
	add.s32 	%r221, %r4, %r220;
	shr.u32 	%r222, %r218, 2;
	and.b32  	%r223, %r222, 1073741822;
	add.s32 	%r19, %r221, %r223;
	ld.shared.u16 	%rs6, [%r19];
	add.s16 	%rs14, %rs6, 1;
	st.shared.u16 	[%r19], %rs14;
	// begin inline asm
	shr.b64 %rd58, %rd77, %r413;
	// end inline asm
	cvt.u32.u64 	%r224, %rd58;
	and.b32  	%r225, %r182, %r224;
	shl.b32 	%r226, %r225, 10;
	and.b32  	%r227, %r226, 7168;
	add.s32 	%r228, %r4, %r227;
	shr.u32 	%r229, %r225, 2;
	and.b32  	%r230, %r229, 1073741822;
	add.s32 	%r20, %r228, %r230;
	ld.shared.u16 	%rs7, [%r20];
	add.s16 	%rs15, %rs7, 1;
	st.shared.u16 	[%r20], %rs15;
	// begin inline asm
	shr.b64 %rd60, %rd76, %r413;
	// end inline asm
	cvt.u32.u64 	%r231, %rd60;
	and.b32  	%r232, %r182, %r231;
	shl.b32 	%r233, %r232, 10;
	and.b32  	%r234, %r233, 7168;
	add.s32 	%r235, %r4, %r234;
	shr.u32 	%r236, %r232, 2;
	and.b32  	%r237, %r236, 1073741822;
	add.s32 	%r21, %r235, %r237;
	ld.shared.u16 	%rs8, [%r21];
	add.s16 	%rs16, %rs8, 1;
	st.shared.u16 	[%r21], %rs16;
	bar.sync 	0;
	ld.shared.u32 	%r22, [%r5];
	ld.shared.u32 	%r238, [%r5+4];
	ld.shared.u32 	%r239, [%r5+8];
	ld.shared.u32 	%r240, [%r5+12];
	ld.shared.u32 	%r241, [%r5+16];
	ld.shared.u32 	%r242, [%r5+20];
	ld.shared.u32 	%r243, [%r5+24];
	ld.shared.u32 	%r244, [%r5+28];
	ld.shared.u32 	%r245, [%r5+32];
	add.s32 	%r23, %r238, %r22;
	add.s32 	%r24, %r239, %r23;
	add.s32 	%r25, %r240, %r24;
	add.s32 	%r26, %r241, %r25;
	add.s32 	%r27, %r242, %r26;
	add.s32 	%r28, %r243, %r27;
	add.s32 	%r29, %r244, %r28;
	add.s32 	%r155, %r245, %r29;
	mov.b32 	%r153, 1;
	mov.b32 	%r180, -1;
	// begin inline asm
	{  .reg .u32 r0;  .reg .pred p;  shfl.sync.up.b32 r0|p, %r155, %r153, %r178, %r180;  @p add.u32 r0, r0, %r155;  mov.u32 %r151, r0;}
	// end inline asm
	mov.b32 	%r159, 2;
	// begin inline asm
	{  .reg .u32 r0;  .reg .pred p;  shfl.sync.up.b32 r0|p, %r151, %r159, %r178, %r180;  @p add.u32 r0, r0, %r151;  mov.u32 %r157, r0;}
	// end inline asm
	mov.b32 	%r165, 4;
	// begin inline asm
	{  .reg .u32 r0;  .reg .pred p;  shfl.sync.up.b32 r0|p, %r157, %r165, %r178, %r180;  @p add.u32 r0, r0, %r157;  mov.u32 %r163, r0;}
	// end inline asm
	mov.b32 	%r171, 8;
	// begin inline asm
	{  .reg .u32 r0;  .reg .pred p;  shfl.sync.up.b32 r0|p, %r163, %r171, %r178, %r180;  @p add.u32 r0, r0, %r163;  mov.u32 %r169, r0;}
	// end inline asm
	mov.b32 	%r177, 16;
	// begin inline asm
	{  .reg .u32 r0;  .reg .pred p;  shfl.sync.up.b32 r0|p, %r169, %r177, %r178, %r180;  @p add.u32 r0, r0, %r169;  mov.u32 %r175, r0;}
	// end inline asm
	@%p1 bra 	$L__BB7_3;
	shl.b32 	%r246, %r3, 2;
	mov.u32 	%r247, _ZZ15BlockSortKernelIyLi256ELi8EEvPT_S1_E12temp_storage;
	add.s32 	%r248, %r247, %r246;
	st.shared.u32 	[%r248+9216], %r175;
$L__BB7_3:
	sub.s32 	%r249, %r175, %r155;
	setp.ne.s32 	%p2, %r46, 0;
	setp.gt.u32 	%p3, %r1, 31;
	setp.eq.s32 	%p4, %r3, 7;
	setp.eq.s32 	%p5, %r3, 6;
	setp.eq.s32 	%p6, %r3, 5;
	setp.eq.s32 	%p7, %r3, 4;
	setp.eq.s32 	%p8, %r3, 3;
	setp.eq.s32 	%p9, %r3, 2;
	setp.eq.s32 	%p10, %r3, 1;
	bar.sync 	0;
	ld.shared.v4.u32 	{%r250, %r251, %r252, %r253}, [_ZZ15BlockSortKernelIyLi256ELi8EEvPT_S1_E12temp_storage+9216];
	selp.b32 	%r254, %r250, %r412, %p10;
	add.s32 	%r255, %r251, %r250;
	selp.b32 	%r256, %r255, %r254, %p9;
	add.s32 	%r257, %r255, %r252;
	selp.b32 	%r258, %r257, %r256, %p8;
	add.s32 	%r259, %r257, %r253;
	selp.b32 	%r260, %r259, %r258, %p7;
	ld.shared.v4.u32 	{%r261, %r262, %r263, %r264}, [_ZZ15BlockSortKernelIyLi256ELi8EEvPT_S1_E12temp_storage+9232];
	add.s32 	%r265, %r259, %r261;
	selp.b32 	%r266, %r265, %r260, %p6;
	add.s32 	%r267, %r265, %r262;
	selp.b32 	%r268, %r267, %r266, %p5;
	add.s32 	%r269, %r267, %r263;
	selp.b32 	%r412, %r269, %r268, %p4;
	add.s32 	%r33, %r269, %r264;
	selp.b32 	%r270, %r249, 0, %p2;
	add.s32 	%r271, %r412, %r270;
	selp.b32 	%r414, %r271, %r249, %p3;
	or.pred  	%p11, %p3, %p2;
	@%p11 bra 	$L__BB7_5;
	shl.b32 	%r414, %r33, 16;
	st.shared.u32 	[_ZZ15BlockSortKernelIyLi256ELi8EEvPT_S1_E12temp_storage+9256], %r414;
$L__BB7_5:
	setp.eq.s32 	%p12, %r1, 0;
	bar.sync 	0;
	ld.shared.u32 	%r272, [_ZZ15BlockSortKernelIyLi256ELi8EEvPT_S1_E12temp_storage+9256];
	selp.b32 	%r273, 0, %r272, %p12;
	add.s32 	%r274, %r414, %r273;
	add.s32 	%r275, %r22, %r274;
	add.s32 	%r276, %r23, %r274;
	add.s32 	%r277, %r24, %r274;
	add.s32 	%r278, %r25, %r274;
	add.s32 	%r279, %r26, %r274;
	add.s32 	%r280, %r27, %r274;
	add.s32 	%r281, %r28, %r274;
	add.s32 	%r282, %r29, %r274;
	st.shared.u32 	[%r5], %r274;
	st.shared.u32 	[%r5+4], %r275;
	st.shared.u32 	[%r5+8], %r276;
	st.shared.u32 	[%r5+12], %r277;
	st.shared.u32 	[%r5+16], %r278;
	st.shared.u32 	[%r5+20], %r279;
	st.shared.u32 	[%r5+24], %r280;
	st.shared.u32 	[%r5+28], %r281;
	st.shared.u32 	[%r5+32], %r282;
	bar.sync 	0;
	cvt.u32.u16 	%r283, %rs1;
	ld.shared.u16 	%r284, [%r14];
	add.s32 	%r37, %r284, %r283;
	cvt.u32.u16 	%r285, %rs2;
	ld.shared.u16 	%r286, [%r15];
	add.s32 	%r38, %r286, %r285;
	cvt.u32.u16 	%r287, %rs3;
	ld.shared.u16 	%r288, [%r16];
	add.s32 	%r39, %r288, %r287;
	cvt.u32.u16 	%r289, %rs4;
	ld.shared.u16 	%r290, [%r17];
	add.s32 	%r40, %r290, %r289;
	cvt.u32.u16 	%r291, %rs5;
	ld.shared.u16 	%r292, [%r18];
	add.s32 	%r41, %r292, %r291;
	cvt.u32.u16 	%r293, %rs6;
	ld.shared.u16 	%r294, [%r19];
	add.s32 	%r42, %r294, %r293;
	cvt.u32.u16 	%r295, %rs7;
	ld.shared.u16 	%r296, [%r20];
	add.s32 	%r43, %r296, %r295;
	cvt.u32.u16 	%r297, %rs8;
	ld.shared.u16 	%r298, [%r21];
	add.s32 	%r44, %r298, %r297;
	bar.sync 	0;
	setp.lt.u32 	%p13, %r413, 60;
	@%p13 bra 	$L__BB7_7;
	ld.param.u64 	%rd75, [_Z15BlockSortKernelIyLi256ELi8EEvPT_S1__param_1];
	cvt.u64.u32 	%rd62, %r1;
	shr.u32 	%r299, %r37, 5;
	add.s32 	%r300, %r299, %r37;
	shl.b32 	%r301, %r300, 3;
	mov.u32 	%r302, _ZZ15BlockSortKernelIyLi256ELi8EEvPT_S1_E12temp_storage;
	add.s32 	%r303, %r302, %r301;
	st.shared.u64 	[%r303], %rd83;
	shr.u32 	%r304, %r38, 5;
	add.s32 	%r305, %r304, %r38;
	shl.b32 	%r306, %r305, 3;
	add.s32 	%r307, %r302, %r306;
	st.shared.u64 	[%r307], %rd82;
	shr.u32 	%r308, %r39, 5;
	add.s32 	%r309, %r308, %r39;
	shl.b32 	%r310, %r309, 3;
	add.s32 	%r311, %r302, %r310;
	st.shared.u64 	[%r311], %rd81;
	shr.u32 	%r312, %r40, 5;
	add.s32 	%r313, %r312, %r40;
	shl.b32 	%r314, %r313, 3;
	add.s32 	%r315, %r302, %r314;
	st.shared.u64 	[%r315], %rd80;
	shr.u32 	%r316, %r41, 5;
	add.s32 	%r317, %r316, %r41;
	shl.b32 	%r318, %r317, 3;
	add.s32 	%r319, %r302, %r318;
	st.shared.u64 	[%r319], %rd79;
	shr.u32 	%r320, %r42, 5;
	add.s32 	%r321, %r320, %r42;
	shl.b32 	%r322, %r321, 3;
	add.s32 	%r323, %r302, %r322;
	st.shared.u64 	[%r323], %rd78;
	shr.u32 	%r324, %r43, 5;
	add.s32 	%r325, %r324, %r43;
	shl.b32 	%r326, %r325, 3;
	add.s32 	%r327, %r302, %r326;
	st.shared.u64 	[%r327], %rd77;
	shr.u32 	%r328, %r44, 5;
	add.s32 	%r329, %r328, %r44;
	shl.b32 	%r330, %r329, 3;
	add.s32 	%r331, %r302, %r330;
	st.shared.u64 	[%r331], %rd76;
	bar.sync 	0;
	add.s32 	%r332, %r3, %r1;
	shl.b32 	%r333, %r332, 3;
	add.s32 	%r334, %r302, %r333;
	ld.shared.u64 	%rd63, [%r334];
	add.s32 	%r335, %r1, 256;
	shr.u32 	%r336, %r335, 5;
	add.s32 	%r337, %r336, %r1;
	shl.b32 	%r338, %r337, 3;
	add.s32 	%r339, %r302, %r338;
	ld.shared.u64 	%rd64, [%r339+2048];
	add.s32 	%r340, %r1, 512;
	shr.u32 	%r341, %r340, 5;
	add.s32 	%r342, %r341, %r1;
	shl.b32 	%r343, %r342, 3;
	add.s32 	%r344, %r302, %r343;
	ld.shared.u64 	%rd65, [%r344+4096];
	add.s32 	%r345, %r1, 768;
	shr.u32 	%r346, %r345, 5;
	add.s32 	%r347, %r346, %r1;
	shl.b32 	%r348, %r347, 3;
	add.s32 	%r349, %r302, %r348;
	ld.shared.u64 	%rd66, [%r349+6144];
	or.b32  	%r350, %r1, 1024;
	shr.u32 	%r351, %r350, 5;
	add.s32 	%r352, %r351, %r1;
	shl.b32 	%r353, %r352, 3;
	add.s32 	%r354, %r302, %r353;
	ld.shared.u64 	%rd67, [%r354+8192];
	add.s32 	%r355, %r1, 1280;
	shr.u32 	%r356, %r355, 5;
	add.s32 	%r357, %r356, %r1;
	shl.b32 	%r358, %r357, 3;
	add.s32 	%r359, %r302, %r358;
	ld.shared.u64 	%rd68, [%r359+10240];
	add.s32 	%r360, %r1, 1536;
	shr.u32 	%r361, %r360, 5;
	add.s32 	%r362, %r361, %r1;
	shl.b32 	%r363, %r362, 3;
	add.s32 	%r364, %r302, %r363;
	ld.shared.u64 	%rd69, [%r364+12288];
	add.s32 	%r365, %r1, 1792;
	shr.u32 	%r366, %r365, 5;
	add.s32 	%r367, %r366, %r1;
	shl.b32 	%r368, %r367, 3;
	add.s32 	%r369, %r302, %r368;
	ld.shared.u64 	%rd70, [%r369+14336];
	cvta.to.global.u64 	%rd71, %rd75;
	add.s64 	%rd72, %rd62, %rd1;
	shl.b64 	%rd73, %rd72, 3;
	add.s64 	%rd74, %rd71, %rd73;
	st.global.u64 	[%rd74], %rd63;
	st.global.u64 	[%rd74+2048], %rd64;
	st.global.u64 	[%rd74+4096], %rd65;
	st.global.u64 	[%rd74+6144], %rd66;
	st.global.u64 	[%rd74+8192], %rd67;
	st.global.u64 	[%rd74+10240], %rd68;
	st.global.u64 	[%rd74+12288], %rd69;
	st.global.u64 	[%rd74+14336], %rd70;
	ret;
$L__BB7_7:
	add.s32 	%r413, %r413, 4;
	shr.u32 	%r370, %r37, 5;
	add.s32 	%r371, %r370, %r37;
	shl.b32 	%r372, %r371, 3;
	mov.u32 	%r373, _ZZ15BlockSortKernelIyLi256ELi8EEvPT_S1_E12temp_storage;
	add.s32 	%r374, %r373, %r372;
	st.shared.u64 	[%r374], %rd83;
	shr.u32 	%r375, %r38, 5;
	add.s32 	%r376, %r375, %r38;
	shl.b32 	%r377, %r376, 3;
	add.s32 	%r378, %r373, %r377;
	st.shared.u64 	[%r378], %rd82;
	shr.u32 	%r379, %r39, 5;
	add.s32 	%r380, %r379, %r39;
	shl.b32 	%r381, %r380, 3;
	add.s32 	%r382, %r373, %r381;
	st.shared.u64 	[%r382], %rd81;
	shr.u32 	%r383, %r40, 5;
	add.s32 	%r384, %r383, %r40;
	shl.b32 	%r385, %r384, 3;
	add.s32 	%r386, %r373, %r385;
	st.shared.u64 	[%r386], %rd80;
	shr.u32 	%r387, %r41, 5;
	add.s32 	%r388, %r387, %r41;
	shl.b32 	%r389, %r388, 3;
	add.s32 	%r390, %r373, %r389;
	st.shared.u64 	[%r390], %rd79;
	shr.u32 	%r391, %r42, 5;
	add.s32 	%r392, %r391, %r42;
	shl.b32 	%r393, %r392, 3;
	add.s32 	%r394, %r373, %r393;
	st.shared.u64 	[%r394], %rd78;
	shr.u32 	%r395, %r43, 5;
	add.s32 	%r396, %r395, %r43;
	shl.b32 	%r397, %r396, 3;
	add.s32 	%r398, %r373, %r397;
	st.shared.u64 	[%r398], %rd77;
	shr.u32 	%r399, %r44, 5;
	add.s32 	%r400, %r399, %r44;
	shl.b32 	%r401, %r400, 3;
	add.s32 	%r402, %r373, %r401;
	st.shared.u64 	[%r402], %rd76;
	bar.sync 	0;
	shr.u32 	%r403, %r1, 2;
	shl.b32 	%r404, %r1, 3;
	add.s32 	%r405, %r403, %r404;
	shl.b32 	%r406, %r405, 3;
	add.s32 	%r407, %r373, %r406;
	ld.shared.u64 	%rd83, [%r407];
	ld.shared.u64 	%rd82, [%r6+8];
	ld.shared.u64 	%rd81, [%r6+16];
	ld.shared.u64 	%rd80, [%r6+24];
	shr.u32 	%r408, %r404, 5;
	add.s32 	%r409, %r408, %r404;
	shl.b32 	%r410, %r409, 3;
	add.s32 	%r411, %r373, %r410;
	ld.shared.u64 	%rd79, [%r411+32];
	ld.shared.u64 	%rd78, [%r6+40];
	ld.shared.u64 	%rd77, [%r6+48];
	ld.shared.u64 	%rd76, [%r6+56];
	bar.sync 	0;
	bra.uni 	$L__BB7_1;

}
	// .globl	_Z15BlockSortKernelIyLi256ELi16EEvPT_S1_
.visible .entry _Z15BlockSortKernelIyLi256ELi16EEvPT_S1_(
	.param .u64 .ptr .align 1 _Z15BlockSortKernelIyLi256ELi16EEvPT_S1__param_0,
	.param .u64 .ptr .align 1 _Z15BlockSortKernelIyLi256ELi16EEvPT_S1__param_1
)
.maxntid 256
{
	.reg .pred 	%p<14>;
	.reg .b16 	%rs<33>;
	.reg .b32 	%r<700>;
	.reg .b64 	%rd<149>;
	// demoted variable
	.shared .align 16 .b8 _ZZ15BlockSortKernelIyLi256ELi16EEvPT_S1_E12temp_storage[33792];
	ld.param.u64 	%rd55, [_Z15BlockSortKernelIyLi256ELi16EEvPT_S1__param_0];
	mov.u32 	%r58, %ctaid.x;
	shl.b32 	%r59, %r58, 12;
	cvt.s64.s32 	%rd56, %r59;
	mov.u32 	%r60, %tid.x;
	and.b32  	%r61, %r60, 31;
	shl.b32 	%r62, %r60, 4;
	and.b32  	%r63, %r62, 15872;
	or.b32  	%r64, %r63, %r61;
	cvta.to.global.u64 	%rd57, %rd55;
	cvt.u64.u32 	%rd58, %r64;
	add.s64 	%rd59, %rd58, %rd56;
	shl.b64 	%rd60, %rd59, 3;
	add.s64 	%rd61, %rd57, %rd60;
	ld.global.u64 	%rd62, [%rd61];
	ld.global.u64 	%rd63, [%rd61+256];
	ld.global.u64 	%rd64, [%rd61+512];
	ld.global.u64 	%rd65, [%rd61+768];
	ld.global.u64 	%rd66, [%rd61+1024];
	ld.global.u64 	%rd67, [%rd61+1280];
	ld.global.u64 	%rd68, [%rd61+1536];
	ld.global.u64 	%rd69, [%rd61+1792];
	ld.global.u64 	%rd70, [%rd61+2048];
	ld.global.u64 	%rd71, [%rd61+2304];
	ld.global.u64 	%rd72, [%rd61+2560];
	ld.global.u64 	%rd73, [%rd61+2816];
	ld.global.u64 	%rd74, [%rd61+3072];
	ld.global.u64 	%rd75, [%rd61+3328];
	ld.global.u64 	%rd76, [%rd61+3584];
	ld.global.u64 	%rd77, [%rd61+3840];
	// begin inline asm
	mov.u32 %r53, %laneid;
	// end inline asm
	add.s32 	%r65, %r53, %r63;
	shr.s32 	%r66, %r65, 5;
	add.s32 	%r67, %r66, %r65;
	shl.b32 	%r68, %r67, 3;
	mov.u32 	%r69, _ZZ15BlockSortKernelIyLi256ELi16EEvPT_S1_E12temp_storage;
	add.s32 	%r70, %r69, %r68;
	st.shared.u64 	[%r70], %rd62;
	add.s32 	%r71, %r65, 32;
	shr.s32 	%r72, %r71, 5;
	add.s32 	%r73, %r72, %r65;
	shl.b32 	%r74, %r73, 3;
	add.s32 	%r75, %r69, %r74;
	st.shared.u64 	[%r75+256], %rd63;
	add.s32 	%r76, %r65, 64;
	shr.s32 	%r77, %r76, 5;
	add.s32 	%r78, %r77, %r65;
	shl.b32 	%r79, %r78, 3;
	add.s32 	%r80, %r69, %r79;
	st.shared.u64 	[%r80+512], %rd64;
	add.s32 	%r81, %r65, 96;
	shr.s32 	%r82, %r81, 5;
	add.s32 	%r83, %r82, %r65;
	shl.b32 	%r84, %r83, 3;
	add.s32 	%r85, %r69, %r84;
	st.shared.u64 	[%r85+768], %rd65;
	add.s32 	%r86, %r65, 128;
	shr.s32 	%r87, %r86, 5;
	add.s32 	%r88, %r87, %r65;
	shl.b32 	%r89, %r88, 3;
	add.s32 	%r90, %r69, %r89;
	st.shared.u64 	[%r90+1024], %rd66;
	add.s32 	%r91, %r65, 160;
	shr.s32 	%r92, %r91, 5;
	add.s32 	%r93, %r92, %r65;
	shl.b32 	%r94, %r93, 3;
	add.s32 	%r95, %r69, %r94;
	st.shared.u64 	[%r95+1280], %rd67;
	add.s32 	%r96, %r65, 192;
	shr.s32 	%r97, %r96, 5;
	add.s32 	%r98, %r97, %r65;
	shl.b32 	%r99, %r98, 3;
	add.s32 	%r100, %r69, %r99;
	st.shared.u64 	[%r100+1536], %rd68;
	add.s32 	%r101, %r65, 224;
	shr.s32 	%r102, %r101, 5;
	add.s32 	%r103, %r102, %r65;
	shl.b32 	%r104, %r103, 3;
	add.s32 	%r105, %r69, %r104;
	st.shared.u64 	[%r105+1792], %rd69;
	add.s32 	%r106, %r65, 256;
	shr.s32 	%r107, %r106, 5;
	add.s32 	%r108, %r107, %r65;
	shl.b32 	%r109, %r108, 3;
	add.s32 	%r110, %r69, %r109;
	st.shared.u64 	[%r110+2048], %rd70;
	add.s32 	%r111, %r65, 288;
	shr.s32 	%r112, %r111, 5;
	add.s32 	%r113, %r112, %r65;
	shl.b32 	%r114, %r113, 3;
	add.s32 	%r115, %r69, %r114;
	st.shared.u64 	[%r115+2304], %rd71;
	add.s32 	%r116, %r65, 320;
	shr.s32 	%r117, %r116, 5;
	add.s32 	%r118, %r117, %r65;
	shl.b32 	%r119, %r118, 3;
	add.s32 	%r120, %r69, %r119;
	st.shared.u64 	[%r120+2560], %rd72;
	add.s32 	%r121, %r65, 352;
	shr.s32 	%r122, %r121, 5;
	add.s32 	%r123, %r122, %r65;
	shl.b32 	%r124, %r123, 3;
	add.s32 	%r125, %r69, %r124;
	st.shared.u64 	[%r125+2816], %rd73;
	add.s32 	%r126, %r65, 384;
	shr.s32 	%r127, %r126, 5;
	add.s32 	%r128, %r127, %r65;
	shl.b32 	%r129, %r128, 3;
	add.s32 	%r130, %r69, %r129;
	st.shared.u64 	[%r130+3072], %rd74;
	add.s32 	%r131, %r65, 416;
	shr.s32 	%r132, %r131, 5;
	add.s32 	%r133, %r132, %r65;
	shl.b32 	%r134, %r133, 3;
	add.s32 	%r135, %r69, %r134;
	st.shared.u64 	[%r135+3328], %rd75;
	add.s32 	%r136, %r65, 448;
	shr.s32 	%r137, %r136, 5;
	add.s32 	%r138, %r137, %r65;
	shl.b32 	%r139, %r138, 3;
	add.s32 	%r140, %r69, %r139;
	st.shared.u64 	[%r140+3584], %rd76;
	add.s32 	%r141, %r65, 480;
	shr.s32 	%r142, %r141, 5;
	add.s32 	%r143, %r142, %r65;
	shl.b32 	%r144, %r143, 3;
	add.s32 	%r145, %r69, %r144;
	st.shared.u64 	[%r145+3840], %rd77;
	bar.warp.sync 	-1;
	mad.lo.s32 	%r146, %r53, 15, %r65;
	shr.s32 	%r147, %r146, 5;
	add.s32 	%r148, %r147, %r146;
	shl.b32 	%r149, %r148, 3;
	add.s32 	%r150, %r69, %r149;
	ld.shared.u64 	%rd148, [%r150];
	add.s32 	%r151, %r146, 1;
	shr.s32 	%r152, %r151, 5;
	add.s32 	%r153, %r152, %r146;
	shl.b32 	%r154, %r153, 3;
	add.s32 	%r155, %r69, %r154;
	ld.shared.u64 	%rd147, [%r155+8];
	add.s32 	%r156, %r146, 2;
	shr.s32 	%r157, %r156, 5;
	add.s32 	%r158, %r157, %r146;
	shl.b32 	%r159, %r158, 3;
	add.s32 	%r160, %r69, %r159;
	ld.shared.u64 	%rd146, [%r160+16];
	add.s32 	%r161, %r146, 3;
	shr.s32 	%r162, %r161, 5;
	add.s32 	%r163, %r162, %r146;
	shl.b32 	%r164, %r163, 3;
	add.s32 	%r165, %r69, %r164;
	ld.shared.u64 	%rd145, [%r165+24];
	add.s32 	%r166, %r146, 4;
	shr.s32 	%r167, %r166, 5;
	add.s32 	%r168, %r167, %r146;
	shl.b32 	%r169, %r168, 3;
	add.s32 	%r170, %r69, %r169;
	ld.shared.u64 	%rd144, [%r170+32];
	add.s32 	%r171, %r146, 5;
	shr.s32 	%r172, %r171, 5;
	add.s32 	%r173, %r172, %r146;
	shl.b32 	%r174, %r173, 3;
	add.s32 	%r175, %r69, %r174;
	ld.shared.u64 	%rd143, [%r175+40];
	add.s32 	%r176, %r146, 6;
	shr.s32 	%r177, %r176, 5;
	add.s32 	%r178, %r177, %r146;
	shl.b32 	%r179, %r178, 3;
	add.s32 	%r180, %r69, %r179;
	ld.shared.u64 	%rd142, [%r180+48];
	add.s32 	%r181, %r146, 7;
	shr.s32 	%r182, %r181, 5;
	add.s32 	%r183, %r182, %r146;
	shl.b32 	%r184, %r183, 3;
	add.s32 	%r185, %r69, %r184;
	ld.shared.u64 	%rd141, [%r185+56];
	add.s32 	%r186, %r146, 8;
	shr.s32 	%r187, %r186, 5;
	add.s32 	%r188, %r187, %r146;
	shl.b32 	%r189, %r188, 3;
	add.s32 	%r190, %r69, %r189;
	ld.shared.u64 	%rd140, [%r190+64];
	add.s32 	%r191, %r146, 9;
	shr.s32 	%r192, %r191, 5;
	add.s32 	%r193, %r192, %r146;
	shl.b32 	%r194, %r193, 3;
	add.s32 	%r195, %r69, %r194;
	ld.shared.u64 	%rd139, [%r195+72];
	add.s32 	%r196, %r146, 10;
	shr.s32 	%r197, %r196, 5;
	add.s32 	%r198, %r197, %r146;
	shl.b32 	%r199, %r198, 3;
	add.s32 	%r200, %r69, %r199;
	ld.shared.u64 	%rd138, [%r200+80];
	add.s32 	%r201, %r146, 11;
	shr.s32 	%r202, %r201, 5;
	add.s32 	%r203, %r202, %r146;
	shl.b32 	%r204, %r203, 3;
	add.s32 	%r205, %r69, %r204;
	ld.shared.u64 	%rd137, [%r205+88];
	add.s32 	%r206, %r146, 12;
	shr.s32 	%r207, %r206, 5;
	add.s32 	%r208, %r207, %r146;
	shl.b32 	%r209, %r208, 3;
	add.s32 	%r210, %r69, %r209;
	ld.shared.u64 	%rd136, [%r210+96];
	add.s32 	%r211, %r146, 13;
	shr.s32 	%r212, %r211, 5;
	add.s32 	%r213, %r212, %r146;
	shl.b32 	%r214, %r213, 3;
	add.s32 	%r215, %r69, %r214;
	ld.shared.u64 	%rd135, [%r215+104];
	add.s32 	%r216, %r146, 14;
	shr.s32 	%r217, %r216, 5;
	add.s32 	%r218, %r217, %r146;
	shl.b32 	%r219, %r218, 3;
	add.s32 	%r220, %r69, %r219;
	ld.shared.u64 	%rd134, [%r220+112];
	add.s32 	%r221, %r146, 15;
	shr.s32 	%r222, %r221, 5;
	add.s32 	%r223, %r222, %r146;
	shl.b32 	%r224, %r223, 3;
	add.s32 	%r225, %r69, %r224;
	ld.shared.u64 	%rd133, [%r225+120];
	bar.sync 	0;
	mov.b64 	%rd52, 1;
	mov.b32 	%r54, 4;
	// begin inline asm
	shl.b64 %rd51, %rd52, %r54;
	// end inline asm
	add.s64 	%rd54, %rd51, -1;
	mov.b32 	%r698, 0;
	// begin inline asm
	shl.b64 %rd53, %rd54, %r698;
	// end inline asm
$L__BB8_1:
	setp.ne.s32 	%p1, %r53, 31;
	mov.u32 	%r272, %tid.x;
	shl.b32 	%r273, %r272, 2;
	mov.u32 	%r274, _ZZ15BlockSortKernelIyLi256ELi16EEvPT_S1_E12temp_storage;
	add.s32 	%r275, %r274, %r273;
	mov.b32 	%r269, 0;
	st.shared.u32 	[%r275], %r269;
	st.shared.u32 	[%r275+1024], %r269;
	st.shared.u32 	[%r275+2048], %r269;
	st.shared.u32 	[%r275+3072], %r269;
	st.shared.u32 	[%r275+4096], %r269;
	st.shared.u32 	[%r275+5120], %r269;
	st.shared.u32 	[%r275+6144], %r269;
	st.shared.u32 	[%r275+7168], %r269;
	st.shared.u32 	[%r275+8192], %r269;
	// begin inline asm
	shr.b64 %rd78, %rd148, %r698;
	// end inline asm
	cvt.u32.u64 	%r276, %rd78;
	cvt.u32.u64 	%r277, %rd53;
	and.b32  	%r278, %r277, %r276;
	shl.b32 	%r279, %r278, 10;
	and.b32  	%r280, %r279, 7168;
	add.s32 	%r281, %r275, %r280;
	shr.u32 	%r282, %r278, 2;
	and.b32  	%r283, %r282, 1073741822;
	add.s32 	%r4, %r281, %r283;
	ld.shared.u16 	%rs1, [%r4];
	add.s16 	%rs17, %rs1, 1;
	st.shared.u16 	[%r4], %rs17;
	// begin inline asm
	shr.b64 %rd80, %rd147, %r698;
	// end inline asm
	cvt.u32.u64 	%r284, %rd80;
	and.b32  	%r285, %r277, %r284;
	shl.b32 	%r286, %r285, 10;
	and.b32  	%r287, %r286, 7168;
	add.s32 	%r288, %r275, %r287;
	shr.u32 	%r289, %r285, 2;
	and.b32  	%r290, %r289, 1073741822;
	add.s32 	%r5, %r288, %r290;
	ld.shared.u16 	%rs2, [%r5];
	add.s16 	%rs18, %rs2, 1;
	st.shared.u16 	[%r5], %rs18;
	// begin inline asm
	shr.b64 %rd82, %rd146, %r698;
	// end inline asm
	cvt.u32.u64 	%r291, %rd82;
	and.b32  	%r292, %r277, %r291;
	shl.b32 	%r293, %r292, 10;
	and.b32  	%r294, %r293, 7168;
	add.s32 	%r295, %r275, %r294;
	shr.u32 	%r296, %r292, 2;
	and.b32  	%r297, %r296, 1073741822;
	add.s32 	%r6, %r295, %r297;
	ld.shared.u16 	%rs3, [%r6];
	add.s16 	%rs19, %rs3, 1;
	st.shared.u16 	[%r6], %rs19;
	// begin inline asm
	shr.b64 %rd84, %rd145, %r698;
	// end inline asm
	cvt.u32.u64 	%r298, %rd84;
	and.b32  	%r299, %r277, %r298;
	shl.b32 	%r300, %r299, 10;
	and.b32  	%r301, %r300, 7168;
	add.s32 	%r302, %r275, %r301;
	shr.u32 	%r303, %r299, 2;
	and.b32  	%r304, %r303, 1073741822;
	add.s32 	%r7, %r302, %r304;
	ld.shared.u16 	%rs4, [%r7];
	add.s16 	%rs20, %rs4, 1;
	st.shared.u16 	[%r7], %rs20;
	// begin inline asm
	shr.b64 %rd86, %rd144, %r698;
	// end inline asm
	cvt.u32.u64 	%r305, %rd86;
	and.b32  	%r306, %r277, %r305;
	shl.b32 	%r307, %r306, 10;
	and.b32  	%r308, %r307, 7168;
	add.s32 	%r309, %r275, %r308;
	shr.u32 	%r310, %r306, 2;
	and.b32  	%r311, %r310, 1073741822;
	add.s32 	%r8, %r309, %r311;
	ld.shared.u16 	%rs5, [%r8];
	add.s16 	%rs21, %rs5, 1;
	st.shared.u16 	[%r8], %rs21;
	// begin inline asm
	shr.b64 %rd88, %rd143, %r698;
	// end inline asm
	cvt.u32.u64 	%r312, %rd88;
	and.b32  	%r313, %r277, %r312;
	shl.b32 	%r314, %r313, 10;
	and.b32  	%r315, %r314, 7168;
	add.s32 	%r316, %r275, %r315;
	shr.u32 	%r317, %r313, 2;
	and.b32  	%r318, %r317, 1073741822;
	add.s32 	%r9, %r316, %r318;
	ld.shared.u16 	%rs6, [%r9];
	add.s16 	%rs22, %rs6, 1;
	st.shared.u16 	[%r9], %rs22;
	// begin inline asm
	shr.b64 %rd90, %rd142, %r698;
	// end inline asm
	cvt.u32.u64 	%r319, %rd90;
	and.b32  	%r320, %r277, %r319;
	shl.b32 	%r321, %r320, 10;
	and.b32  	%r322, %r321, 7168;
	add.s32 	%r323, %r275, %r322;
	shr.u32 	%r324, %r320, 2;
	and.b32  	%r325, %r324, 1073741822;
	add.s32 	%r10, %r323, %r325;
	ld.shared.u16 	%rs7, [%r10];
	add.s16 	%rs23, %rs7, 1;
	st.shared.u16 	[%r10], %rs23;
	// begin inline asm
	shr.b64 %rd92, %rd141, %r698;
	// end inline asm
	cvt.u32.u64 	%r326, %rd92;
	and.b32  	%r327, %r277, %r326;
	shl.b32 	%r328, %r327, 10;
	and.b32  	%r329, %r328, 7168;
	add.s32 	%r330, %r275, %r329;
	shr.u32 	%r331, %r327, 2;
	and.b32  	%r332, %r331, 1073741822;
	add.s32 	%r11, %r330, %r332;
	ld.shared.u16 	%rs8, [%r11];
	add.s16 	%rs24, %rs8, 1;
	st.shared.u16 	[%r11], %rs24;
	// begin inline asm
	shr.b64 %rd94, %rd140, %r698;
	// end inline asm
	cvt.u32.u64 	%r333, %rd94;
	and.b32  	%r334, %r277, %r333;
	shl.b32 	%r335, %r334, 10;
	and.b32  	%r336, %r335, 7168;
	add.s32 	%r337, %r275, %r336;
	shr.u32 	%r338, %r334, 2;
	and.b32  	%r339, %r338, 1073741822;
	add.s32 	%r12, %r337, %r339;
	ld.shared.u16 	%rs9, [%r12];
	add.s16 	%rs25, %rs9, 1;
	st.shared.u16 	[%r12], %rs25;
	// begin inline asm
	shr.b64 %rd96, %rd139, %r698;
	// end inline asm
	cvt.u32.u64 	%r340, %rd96;
	and.b32  	%r341, %r277, %r340;
	shl.b32 	%r342, %r341, 10;
	and.b32  	%r343, %r342, 7168;
	add.s32 	%r344, %r275, %r343;
	shr.u32 	%r345, %r341, 2;
	and.b32  	%r346, %r345, 1073741822;
	add.s32 	%r13, %r344, %r346;
	ld.shared.u16 	%rs10, [%r13];
	add.s16 	%rs26, %rs10, 1;
	st.shared.u16 	[%r13], %rs26;
	// begin inline asm
	shr.b64 %rd98, %rd138, %r698;
	// end inline asm
	cvt.u32.u64 	%r347, %rd98;
	and.b32  	%r348, %r277, %r347;
	shl.b32 	%r349, %r348, 10;
	and.b32  	%r350, %r349, 7168;
	add.s32 	%r351, %r275, %r350;
	shr.u32 	%r352, %r348, 2;
	and.b32  	%r353, %r352, 1073741822;
	add.s32 	%r14, %r351, %r353;
	ld.shared.u16 	%rs11, [%r14];
	add.s16 	%rs27, %rs11, 1;
	st.shared.u16 	[%r14], %rs27;
	// begin inline asm
	shr.b64 %rd100, %rd137, %r698;
	// end inline asm
	cvt.u32.u64 	%r354, %rd100;
	and.b32  	%r355, %r277, %r354;
	shl.b32 	%r356, %r355, 10;
	and.b32  	%r357, %r356, 7168;
	add.s32 	%r358, %r275, %r357;
	shr.u32 	%r359, %r355, 2;
	and.b32  	%r360, %r359, 1073741822;
	add.s32 	%r15, %r358, %r360;
	ld.shared.u16 	%rs12, [%r15];
	add.s16 	%rs28, %rs12, 1;
	st.shared.u16 	[%r15], %rs28;
	// begin inline asm
	shr.b64 %rd102, %rd136, %r698;
	// end inline asm
	cvt.u32.u64 	%r361, %rd102;
	and.b32  	%r362, %r277, %r361;
	shl.b32 	%r363, %r362, 10;
	and.b32  	%r364, %r363, 7168;
	add.s32 	%r365, %r275, %r364;
	shr.u32 	%r366, %r362, 2;
	and.b32  	%r367, %r366, 1073741822;
	add.s32 	%r16, %r365, %r367;
	ld.shared.u16 	%rs13, [%r16];
	add.s16 	%rs29, %rs13, 1;
	st.shared.u16 	[%r16], %rs29;
	// begin inline asm
	shr.b64 %rd104, %rd135, %r698;
	// end inline asm
	cvt.u32.u64 	%r368, %rd104;
	and.b32  	%r369, %r277, %r368;
	shl.b32 	%r370, %r369, 10;
	and.b32  	%r371, %r370, 7168;
	add.s32 	%r372, %r275, %r371;
	shr.u32 	%r373, %r369, 2;
	and.b32  	%r374, %r373, 1073741822;
	add.s32 	%r17, %r372, %r374;
	ld.shared.u16 	%rs14, [%r17];
	add.s16 	%rs30, %rs14, 1;
	st.shared.u16 	[%r17], %rs30;
	// begin inline asm
	shr.b64 %rd106, %rd134, %r698;
	// end inline asm
	cvt.u32.u64 	%r375, %rd106;
	and.b32  	%r376, %r277, %r375;
	shl.b32 	%r377, %r376, 10;
	and.b32  	%r378, %r377, 7168;
	add.s32 	%r379, %r275, %r378;
	shr.u32 	%r380, %r376, 2;
	and.b32  	%r381, %r380, 1073741822;
	add.s32 	%r18, %r379, %r381;
	ld.shared.u16 	%rs15, [%r18];
	add.s16 	%rs31, %rs15, 1;
	st.shared.u16 	[%r18], %rs31;
	// begin inline asm
	shr.b64 %rd108, %rd133, %r698;
	// end inline asm
	cvt.u32.u64 	%r382, %rd108;
	and.b32  	%r383, %r277, %r382;
	shl.b32 	%r384, %r383, 10;
	and.b32  	%r385, %r384, 7168;
	add.s32 	%r386, %r275, %r385;
	shr.u32 	%r387, %r383, 2;
	and.b32  	%r388, %r387, 1073741822;
	add.s32 	%r19, %r386, %r388;
	ld.shared.u16 	%rs16, [%r19];
	add.s16 	%rs32, %rs16, 1;
	st.shared.u16 	[%r19], %rs32;
	bar.sync 	0;
	shl.b32 	%r389, %r272, 5;
	add.s32 	%r390, %r275, %r389;
	ld.shared.u32 	%r20, [%r390];
	ld.shared.u32 	%r391, [%r390+4];
	ld.shared.u32 	%r392, [%r390+8];
	ld.shared.u32 	%r393, [%r390+12];
	ld.shared.u32 	%r394, [%r390+16];
	ld.shared.u32 	%r395, [%r390+20];
	ld.shared.u32 	%r396, [%r390+24];
	ld.shared.u32 	%r397, [%r390+28];
	ld.shared.u32 	%r398, [%r390+32];
	add.s32 	%r21, %r391, %r20;
	add.s32 	%r22, %r392, %r21;
	add.s32 	%r23, %r393, %r22;
	add.s32 	%r24, %r394, %r23;
	add.s32 	%r25, %r395, %r24;
	add.s32 	%r26, %r396, %r25;
	add.s32 	%r27, %r397, %r26;
	add.s32 	%r246, %r398, %r27;
	mov.b32 	%r244, 1;
	mov.b32 	%r271, -1;
	// begin inline asm
	{  .reg .u32 r0;  .reg .pred p;  shfl.sync.up.b32 r0|p, %r246, %r244, %r269, %r271;  @p add.u32 r0, r0, %r246;  mov.u32 %r242, r0;}
	// end inline asm
	mov.b32 	%r250, 2;
	// begin inline asm
	{  .reg .u32 r0;  .reg .pred p;  shfl.sync.up.b32 r0|p, %r242, %r250, %r269, %r271;  @p add.u32 r0, r0, %r242;  mov.u32 %r248, r0;}
	// end inline asm
	mov.b32 	%r256, 4;
	// begin inline asm
	{  .reg .u32 r0;  .reg .pred p;  shfl.sync.up.b32 r0|p, %r248, %r256, %r269, %r271;  @p add.u32 r0, r0, %r248;  mov.u32 %r254, r0;}
	// end inline asm
	mov.b32 	%r262, 8;
	// begin inline asm
	{  .reg .u32 r0;  .reg .pred p;  shfl.sync.up.b32 r0|p, %r254, %r262, %r269, %r271;  @p add.u32 r0, r0, %r254;  mov.u32 %r260, r0;}
	// end inline asm
	mov.b32 	%r268, 16;
	// begin inline asm
	{  .reg .u32 r0;  .reg .pred p;  shfl.sync.up.b32 r0|p, %r260, %r268, %r269, %r271;  @p add.u32 r0, r0, %r260;  mov.u32 %r266, r0;}
	// end inline asm
	@%p1 bra 	$L__BB8_3;
	mov.u32 	%r399, %tid.x;
	shr.u32 	%r400, %r399, 3;
	and.b32  	%r401, %r400, 124;
	mov.u32 	%r402, _ZZ15BlockSortKernelIyLi256ELi16EEvPT_S1_E12temp_storage;
	add.s32 	%r403, %r402, %r401;
	st.shared.u32 	[%r403+9216], %r266;
$L__BB8_3:
	sub.s32 	%r404, %r266, %r246;
	setp.ne.s32 	%p2, %r53, 0;
	mov.u32 	%r405, %tid.x;
	setp.gt.u32 	%p3, %r405, 31;
	shr.u32 	%r406, %r405, 5;
	setp.eq.s32 	%p4, %r406, 7;
	setp.eq.s32 	%p5, %r406, 6;
	setp.eq.s32 	%p6, %r406, 5;
	setp.eq.s32 	%p7, %r406, 4;
	setp.eq.s32 	%p8, %r406, 3;
	setp.eq.s32 	%p9, %r406, 2;
	setp.eq.s32 	%p10, %r406, 1;
	bar.sync 	0;
	ld.shared.v4.u32 	{%r407, %r408, %r409, %r410}, [_ZZ15BlockSortKernelIyLi256ELi16EEvPT_S1_E12temp_storage+9216];
	selp.b32 	%r411, %r407, %r697, %p10;
	add.s32 	%r412, %r408, %r407;
	selp.b32 	%r413, %r412, %r411, %p9;
	add.s32 	%r414, %r412, %r409;
	selp.b32 	%r415, %r414, %r413, %p8;
	add.s32 	%r416, %r414, %r410;
	selp.b32 	%r417, %r416, %r415, %p7;
	ld.shared.v4.u32 	{%r418, %r419, %r420, %r421}, [_ZZ15BlockSortKernelIyLi256ELi16EEvPT_S1_E12temp_storage+9232];
	add.s32 	%r422, %r416, %r418;
	selp.b32 	%r423, %r422, %r417, %p6;
	add.s32 	%r424, %r422, %r419;
	selp.b32 	%r425, %r424, %r423, %p5;
	add.s32 	%r426, %r424, %r420;
	selp.b32 	%r697, %r426, %r425, %p4;
	add.s32 	%r31, %r426, %r421;
	selp.b32 	%r427, %r404, 0, %p2;
	add.s32 	%r428, %r697, %r427;
	selp.b32 	%r699, %r428, %r404, %p3;
	or.pred  	%p11, %p3, %p2;
	@%p11 bra 	$L__BB8_5;
	shl.b32 	%r699, %r31, 16;
	st.shared.u32 	[_ZZ15BlockSortKernelIyLi256ELi16EEvPT_S1_E12temp_storage+9256], %r699;
$L__BB8_5:
	mov.u32 	%r35, %tid.x;
	setp.eq.s32 	%p12, %r35, 0;
	bar.sync 	0;
	mov.u32 	%r429, _ZZ15BlockSortKernelIyLi256ELi16EEvPT_S1_E12temp_storage;
	ld.shared.u32 	%r430, [_ZZ15BlockSortKernelIyLi256ELi16EEvPT_S1_E12temp_storage+9256];
	selp.b32 	%r431, 0, %r430, %p12;
	add.s32 	%r432, %r699, %r431;
	add.s32 	%r433, %r20, %r432;
	add.s32 	%r434, %r21, %r432;
	add.s32 	%r435, %r22, %r432;
	add.s32 	%r436, %r23, %r432;
	add.s32 	%r437, %r24, %r432;
	add.s32 	%r438, %r25, %r432;
	add.s32 	%r439, %r26, %r432;
	add.s32 	%r440, %r27, %r432;
	shl.b32 	%r441, %r35, 5;
	shl.b32 	%r442, %r35, 2;
	add.s32 	%r443, %r429, %r442;
	add.s32 	%r444, %r443, %r441;
	st.shared.u32 	[%r444], %r432;
	st.shared.u32 	[%r444+4], %r433;
	st.shared.u32 	[%r444+8], %r434;
	st.shared.u32 	[%r444+12], %r435;
	st.shared.u32 	[%r444+16], %r436;
	st.shared.u32 	[%r444+20], %r437;
	st.shared.u32 	[%r444+24], %r438;
	st.shared.u32 	[%r444+28], %r439;
	st.shared.u32 	[%r444+32], %r440;
	bar.sync 	0;
	cvt.u32.u16 	%r445, %rs1;
	ld.shared.u16 	%r446, [%r4];
	add.s32 	%r36, %r446, %r445;
	cvt.u32.u16 	%r447, %rs2;
	ld.shared.u16 	%r448, [%r5];
	add.s32 	%r37, %r448, %r447;
	cvt.u32.u16 	%r449, %rs3;
	ld.shared.u16 	%r450, [%r6];
	add.s32 	%r38, %r450, %r449;
	cvt.u32.u16 	%r451, %rs4;
	ld.shared.u16 	%r452, [%r7];
	add.s32 	%r39, %r452, %r451;
	cvt.u32.u16 	%r453, %rs5;
	ld.shared.u16 	%r454, [%r8];
	add.s32 	%r40, %r454, %r453;
	cvt.u32.u16 	%r455, %rs6;
	ld.shared.u16 	%r456, [%r9];
	add.s32 	%r41, %r456, %r455;
	cvt.u32.u16 	%r457, %rs7;
	ld.shared.u16 	%r458, [%r10];
	add.s32 	%r42, %r458, %r457;
	cvt.u32.u16 	%r459, %rs8;
	ld.shared.u16 	%r460, [%r11];
	add.s32 	%r43, %r460, %r459;
	cvt.u32.u16 	%r461, %rs9;
	ld.shared.u16 	%r462, [%r12];
	add.s32 	%r44, %r462, %r461;
	cvt.u32.u16 	%r463, %rs10;
	ld.shared.u16 	%r464, [%r13];
	add.s32 	%r45, %r464, %r463;
	cvt.u32.u16 	%r465, %rs11;
	ld.shared.u16 	%r466, [%r14];
	add.s32 	%r46, %r466, %r465;
	cvt.u32.u16 	%r467, %rs12;
	ld.shared.u16 	%r468, [%r15];
	add.s32 	%r47, %r468, %r467;
	cvt.u32.u16 	%r469, %rs13;
	ld.shared.u16 	%r470, [%r16];
	add.s32 	%r48, %r470, %r469;
	cvt.u32.u16 	%r471, %rs14;
	ld.shared.u16 	%r472, [%r17];
	add.s32 	%r49, %r472, %r471;
	cvt.u32.u16 	%r473, %rs15;
	ld.shared.u16 	%r474, [%r18];
	add.s32 	%r50, %r474, %r473;
	cvt.u32.u16 	%r475, %rs16;
	ld.shared.u16 	%r476, [%r19];
	add.s32 	%r51, %r476, %r475;
	bar.sync 	0;
	setp.lt.u32 	%p13, %r698, 60;
	@%p13 bra 	$L__BB8_7;
	ld.param.u64 	%rd132, [_Z15BlockSortKernelIyLi256ELi16EEvPT_S1__param_1];
	cvt.u64.u32 	%rd110, %r35;
	shr.u32 	%r477, %r36, 5;
	add.s32 	%r478, %r477, %r36;
	shl.b32 	%r479, %r478, 3;
	add.s32 	%r481, %r429, %r479;
	st.shared.u64 	[%r481], %rd148;
	shr.u32 	%r482, %r37, 5;
	add.s32 	%r483, %r482, %r37;
	shl.b32 	%r484, %r483, 3;
	add.s32 	%r485, %r429, %r484;
	st.shared.u64 	[%r485], %rd147;
	shr.u32 	%r486, %r38, 5;
	add.s32 	%r487, %r486, %r38;
	shl.b32 	%r488, %r487, 3;
	add.s32 	%r489, %r429, %r488;
	st.shared.u64 	[%r489], %rd146;
	shr.u32 	%r490, %r39, 5;
	add.s32 	%r491, %r490, %r39;
	shl.b32 	%r492, %r491, 3;
	add.s32 	%r493, %r429, %r492;
	st.shared.u64 	[%r493], %rd145;
	shr.u32 	%r494, %r40, 5;
	add.s32 	%r495, %r494, %r40;
	shl.b32 	%r496, %r495, 3;
	add.s32 	%r497, %r429, %r496;
	st.shared.u64 	[%r497], %rd144;
	shr.u32 	%r498, %r41, 5;
	add.s32 	%r499, %r498, %r41;
	shl.b32 	%r500, %r499, 3;
	add.s32 	%r501, %r429, %r500;
	st.shared.u64 	[%r501], %rd143;
	shr.u32 	%r502, %r42, 5;
	add.s32 	%r503, %r502, %r42;
	shl.b32 	%r504, %r503, 3;
	add.s32 	%r505, %r429, %r504;
	st.shared.u64 	[%r505], %rd142;
	shr.u32 	%r506, %r43, 5;
	add.s32 	%r507, %r506, %r43;
	shl.b32 	%r508, %r507, 3;
	add.s32 	%r509, %r429, %r508;
	st.shared.u64 	[%r509], %rd141;
	shr.u32 	%r510, %r44, 5;
	add.s32 	%r511, %r510, %r44;
	shl.b32 	%r512, %r511, 3;
	add.s32 	%r513, %r429, %r512;
	st.shared.u64 	[%r513], %rd140;
	shr.u32 	%r514, %r45, 5;
	add.s32 	%r515, %r514, %r45;
	shl.b32 	%r516, %r515, 3;
	add.s32 	%r517, %r429, %r516;
	st.shared.u64 	[%r517], %rd139;
	shr.u32 	%r518, %r46, 5;
	add.s32 	%r519, %r518, %r46;
	shl.b32 	%r520, %r519, 3;
	add.s32 	%r521, %r429, %r520;
	st.shared.u64 	[%r521], %rd138;
	shr.u32 	%r522, %r47, 5;
	add.s32 	%r523, %r522, %r47;
	shl.b32 	%r524, %r523, 3;
	add.s32 	%r525, %r429, %r524;
	st.shared.u64 	[%r525], %rd137;
	shr.u32 	%r526, %r48, 5;
	add.s32 	%r527, %r526, %r48;
	shl.b32 	%r528, %r527, 3;
	add.s32 	%r529, %r429, %r528;
	st.shared.u64 	[%r529], %rd136;
	shr.u32 	%r530, %r49, 5;
	add.s32 	%r531, %r530, %r49;
	shl.b32 	%r532, %r531, 3;
	add.s32 	%r533, %r429, %r532;
	st.shared.u64 	[%r533], %rd135;
	shr.u32 	%r534, %r50, 5;
	add.s32 	%r535, %r534, %r50;
	shl.b32 	%r536, %r535, 3;
	add.s32 	%r537, %r429, %r536;
	st.shared.u64 	[%r537], %rd134;
	shr.u32 	%r538, %r51, 5;
	add.s32 	%r539, %r538, %r51;
	shl.b32 	%r540, %r539, 3;
	add.s32 	%r541, %r429, %r540;
	st.shared.u64 	[%r541], %rd133;
	bar.sync 	0;
	shr.u32 	%r542, %r35, 5;
	add.s32 	%r543, %r542, %r35;
	shl.b32 	%r544, %r543, 3;
	add.s32 	%r545, %r429, %r544;
	ld.shared.u64 	%rd111, [%r545];
	add.s32 	%r546, %r35, 256;
	shr.u32 	%r547, %r546, 5;
	add.s32 	%r548, %r547, %r35;
	shl.b32 	%r549, %r548, 3;
	add.s32 	%r550, %r429, %r549;
	ld.shared.u64 	%rd112, [%r550+2048];
	add.s32 	%r551, %r35, 512;
	shr.u32 	%r552, %r551, 5;
	add.s32 	%r553, %r552, %r35;
	shl.b32 	%r554, %r553, 3;
	add.s32 	%r555, %r429, %r554;
	ld.shared.u64 	%rd113, [%r555+4096];
	add.s32 	%r556, %r35, 768;
	shr.u32 	%r557, %r556, 5;
	add.s32 	%r558, %r557, %r35;
	shl.b32 	%r559, %r558, 3;
	add.s32 	%r560, %r429, %r559;
	ld.shared.u64 	%rd114, [%r560+6144];
	or.b32  	%r561, %r35, 1024;
	shr.u32 	%r562, %r561, 5;
	add.s32 	%r563, %r562, %r35;
	shl.b32 	%r564, %r563, 3;
	add.s32 	%r565, %r429, %r564;
	ld.shared.u64 	%rd115, [%r565+8192];
	add.s32 	%r566, %r35, 1280;
	shr.u32 	%r567, %r566, 5;
	add.s32 	%r568, %r567, %r35;
	shl.b32 	%r569, %r568, 3;
	add.s32 	%r570, %r429, %r569;
	ld.shared.u64 	%rd116, [%r570+10240];
	add.s32 	%r571, %r35, 1536;
	shr.u32 	%r572, %r571, 5;
	add.s32 	%r573, %r572, %r35;
	shl.b32 	%r574, %r573, 3;
	add.s32 	%r575, %r429, %r574;
	ld.shared.u64 	%rd117, [%r575+12288];
	add.s32 	%r576, %r35, 1792;
	shr.u32 	%r577, %r576, 5;
	add.s32 	%r578, %r577, %r35;
	shl.b32 	%r579, %r578, 3;
	add.s32 	%r580, %r429, %r579;
	ld.shared.u64 	%rd118, [%r580+14336];
	or.b32  	%r581, %r35, 2048;
	shr.u32 	%r582, %r581, 5;
	add.s32 	%r583, %r582, %r35;
	shl.b32 	%r584, %r583, 3;
	add.s32 	%r585, %r429, %r584;
	ld.shared.u64 	%rd119, [%r585+16384];
	add.s32 	%r586, %r35, 2304;
	shr.u32 	%r587, %r586, 5;
	add.s32 	%r588, %r587, %r35;
	shl.b32 	%r589, %r588, 3;
	add.s32 	%r590, %r429, %r589;
	ld.shared.u64 	%rd120, [%r590+18432];
	add.s32 	%r591, %r35, 2560;
	shr.u32 	%r592, %r591, 5;
	add.s32 	%r593, %r592, %r35;
	shl.b32 	%r594, %r593, 3;
	add.s32 	%r595, %r429, %r594;
	ld.shared.u64 	%rd121, [%r595+20480];
	add.s32 	%r596, %r35, 2816;
	shr.u32 	%r597, %r596, 5;
	add.s32 	%r598, %r597, %r35;
	shl.b32 	%r599, %r598, 3;
	add.s32 	%r600, %r429, %r599;
	ld.shared.u64 	%rd122, [%r600+22528];
	or.b32  	%r601, %r35, 3072;
	shr.u32 	%r602, %r601, 5;
	add.s32 	%r603, %r602, %r35;
	shl.b32 	%r604, %r603, 3;
	add.s32 	%r605, %r429, %r604;
	ld.shared.u64 	%rd123, [%r605+24576];
	add.s32 	%r606, %r35, 3328;
	shr.u32 	%r607, %r606, 5;
	add.s32 	%r608, %r607, %r35;
	shl.b32 	%r609, %r608, 3;
	add.s32 	%r610, %r429, %r609;
	ld.shared.u64 	%rd124, [%r610+26624];
	add.s32 	%r611, %r35, 3584;
	shr.u32 	%r612, %r611, 5;
	add.s32 	%r613, %r612, %r35;
	shl.b32 	%r614, %r613, 3;
	add.s32 	%r615, %r429, %r614;
	ld.shared.u64 	%rd125, [%r615+28672];
	add.s32 	%r616, %r35, 3840;
	shr.u32 	%r617, %r616, 5;
	add.s32 	%r618, %r617, %r35;
	shl.b32 	%r619, %r618, 3;
	add.s32 	%r620, %r429, %r619;
	ld.shared.u64 	%rd126, [%r620+30720];
	cvta.to.global.u64 	%rd127, %rd132;
	mov.u32 	%r621, %ctaid.x;
	shl.b32 	%r622, %r621, 12;
	cvt.s64.s32 	%rd128, %r622;
	or.b64  	%rd129, %rd110, %rd128;
	shl.b64 	%rd130, %rd129, 3;
	add.s64 	%rd131, %rd127, %rd130;
	st.global.u64 	[%rd131], %rd111;
	st.global.u64 	[%rd131+2048], %rd112;
	st.global.u64 	[%rd131+4096], %rd113;
	st.global.u64 	[%rd131+6144], %rd114;
	st.global.u64 	[%rd131+8192], %rd115;
	st.global.u64 	[%rd131+10240], %rd116;
	st.global.u64 	[%rd131+12288], %rd117;
	st.global.u64 	[%rd131+14336], %rd118;
	st.global.u64 	[%rd131+16384], %rd119;
	st.global.u64 	[%rd131+18432], %rd120;
	st.global.u64 	[%rd131+20480], %rd121;
	st.global.u64 	[%rd131+22528], %rd122;
	st.global.u64 	[%rd131+24576], %rd123;
	st.global.u64 	[%rd131+26624], %rd124;
	st.global.u64 	[%rd131+28672], %rd125;
	st.global.u64 	[%rd131+30720], %rd126;
	ret;
$L__BB8_7:
	add.s32 	%r698, %r698, 4;
	shr.u32 	%r623, %r36, 5;
	add.s32 	%r624, %r623, %r36;
	shl.b32 	%r625, %r624, 3;
	add.s32 	%r627, %r429, %r625;
	st.shared.u64 	[%r627], %rd148;
	shr.u32 	%r628, %r37, 5;
	add.s32 	%r629, %r628, %r37;
	shl.b32 	%r630, %r629, 3;
	add.s32 	%r631, %r429, %r630;
	st.shared.u64 	[%r631], %rd147;
	shr.u32 	%r632, %r38, 5;
	add.s32 	%r633, %r632, %r38;
	shl.b32 	%r634, %r633, 3;
	add.s32 	%r635, %r429, %r634;
	st.shared.u64 	[%r635], %rd146;
	shr.u32 	%r636, %r39, 5;
	add.s32 	%r637, %r636, %r39;
	shl.b32 	%r638, %r637, 3;
	add.s32 	%r639, %r429, %r638;
	st.shared.u64 	[%r639], %rd145;
	shr.u32 	%r640, %r40, 5;
	add.s32 	%r641, %r640, %r40;
	shl.b32 	%r642, %r641, 3;
	add.s32 	%r643, %r429, %r642;
	st.shared.u64 	[%r643], %rd144;
	shr.u32 	%r644, %r41, 5;
	add.s32 	%r645, %r644, %r41;
	shl.b32 	%r646, %r645, 3;
	add.s32 	%r647, %r429, %r646;
	st.shared.u64 	[%r647], %rd143;
	shr.u32 	%r648, %r42, 5;
	add.s32 	%r649, %r648, %r42;
	shl.b32 	%r650, %r649, 3;
	add.s32 	%r651, %r429, %r650;
	st.shared.u64 	[%r651], %rd142;
	shr.u32 	%r652, %r43, 5;
	add.s32 	%r653, %r652, %r43;
	shl.b32 	%r654, %r653, 3;
	add.s32 	%r655, %r429, %r654;
	st.shared.u64 	[%r655], %rd141;
	shr.u32 	%r656, %r44, 5;
	add.s32 	%r657, %r656, %r44;
	shl.b32 	%r658, %r657, 3;
	add.s32 	%r659, %r429, %r658;
	st.shared.u64 	[%r659], %rd140;
	shr.u32 	%r660, %r45, 5;
	add.s32 	%r661, %r660, %r45;
	shl.b32 	%r662, %r661, 3;
	add.s32 	%r663, %r429, %r662;
	st.shared.u64 	[%r663], %rd139;
	shr.u32 	%r664, %r46, 5;
	add.s32 	%r665, %r664, %r46;
	shl.b32 	%r666, %r665, 3;
	add.s32 	%r667, %r429, %r666;
	st.shared.u64 	[%r667], %rd138;
	shr.u32 	%r668, %r47, 5;
	add.s32 	%r669, %r668, %r47;
	shl.b32 	%r670, %r669, 3;
	add.s32 	%r671, %r429, %r670;
	st.shared.u64 	[%r671], %rd137;
	shr.u32 	%r672, %r48, 5;
	add.s32 	%r673, %r672, %r48;
	shl.b32 	%r674, %r673, 3;
	add.s32 	%r675, %r429, %r674;
	st.shared.u64 	[%r675], %rd136;
	shr.u32 	%r676, %r49, 5;
	add.s32 	%r677, %r676, %r49;
	shl.b32 	%r678, %r677, 3;
	add.s32 	%r679, %r429, %r678;
	st.shared.u64 	[%r679], %rd135;
	shr.u32 	%r680, %r50, 5;
	add.s32 	%r681, %r680, %r50;
	shl.b32 	%r682, %r681, 3;
	add.s32 	%r683, %r429, %r682;
	st.shared.u64 	[%r683], %rd134;
	shr.u32 	%r684, %r51, 5;
	add.s32 	%r685, %r684, %r51;
	shl.b32 	%r686, %r685, 3;
	add.s32 	%r687, %r429, %r686;
	st.shared.u64 	[%r687], %rd133;
	bar.sync 	0;
	shr.u32 	%r688, %r35, 1;
	shl.b32 	%r689, %r35, 4;
	add.s32 	%r690, %r688, %r689;
	shl.b32 	%r691, %r690, 3;
	add.s32 	%r692, %r429, %r691;
	ld.shared.u64 	%rd148, [%r692];
	shr.u32 	%r693, %r689, 5;
	add.s32 	%r694, %r693, %r689;
	shl.b32 	%r695, %r694, 3;
	add.s32 	%r696, %r429, %r695;
	ld.shared.u64 	%rd147, [%r696+8];
	ld.shared.u64 	%rd146, [%r696+16];
	ld.shared.u64 	%rd145, [%r696+24];
	ld.shared.u64 	%rd144, [%r696+32];
	ld.shared.u64 	%rd143, [%r696+40];
	ld.shared.u64 	%rd142, [%r696+48];
	ld.shared.u64 	%rd141, [%r696+56];
	ld.shared.u64 	%rd140, [%r696+64];
	ld.shared.u64 	%rd139, [%r696+72];
	ld.shared.u64 	%rd138, [%r696+80];
	ld.shared.u64 	%rd137, [%r696+88];
	ld.shared.u64 	%rd136, [%r696+96];
	ld.shared.u64 	%rd135, [%r696+104];
	ld.shared.u64 	%rd134, [%r696+112];
	ld.shared.u64 	%rd133, [%r696+120];
	bar.sync 	0;
	bra.uni 	$L__BB8_1;

}


// ===== COMPILED SASS (sm_100) =====

	.target	sm_100

	.elftype	@"ET_EXEC"


//--------------------- .note.nv.tkinfo           --------------------------
	.section	.note.nv.tkinfo,"",@"SHT_NOTE"
	.sectionflags	@"SHF_NOTE_NV_TKINFO"
	.tkinfo
        /*0018*/ 	.word	0x00000002
        /*0030*/ 	.string	""
        /*0030*/ 	.string	"ptxas"
        /*0030*/ 	.string	"Cuda compilation tools, release 13.0, V13.0.88"
        /*0030*/ 	.string	"Build cuda_13.0.r13.0/compiler.36424714_0"
        /*0030*/ 	.string	"-arch sm_100 -m 64 "



//--------------------- .note.nv.cuinfo           --------------------------
	.section	.note.nv.cuinfo,"",@"SHT_NOTE"
	.sectionflags	@"SHF_NOTE_NV_CUINFO"
        /*0018*/ 	.short	0x0002
        /*001a*/ 	.short	0x0064
        /*001c*/ 	.short	0x0082
	.zero		2


//--------------------- .nv.info                  --------------------------
	.section	.nv.info,"",@"SHT_CUDA_INFO"
	.align	4


	//----- nvinfo : EIATTR_REGCOUNT
	.align		4
        /*0000*/ 	.byte	0x04, 0x2f
        /*0002*/ 	.short	(.L_29 - .L_28)
	.align		4
.L_28:
        /*0004*/ 	.word	index@(_Z14get_i_idx_se_aiPKiPi)
        /*0008*/ 	.word	0x0000000a


	//----- nvinfo : EIATTR_FRAME_SIZE
	.align		4
.L_29:
        /*000c*/ 	.byte	0x04, 0x11
        /*000e*/ 	.short	(.L_31 - .L_30)
	.align		4
.L_30:
        /*0010*/ 	.word	index@(_Z14get_i_idx_se_aiPKiPi)
        /*0014*/ 	.word	0x00000000


	//----- nvinfo : EIATTR_REGCOUNT
	.align		4
.L_31:
        /*0018*/ 	.byte	0x04, 0x2f
        /*001a*/ 	.short	(.L_33 - .L_32)
	.align		4
.L_32:
        /*001c*/ 	.word	index@(_Z24format_nlist_fill_a_se_aPKfPKiS2_S2_fPyPii)
        /*0020*/ 	.word	0x00000014


	//----- nvinfo : EIATTR_FRAME_SIZE
	.align		4
.L_33:
        /*0024*/ 	.byte	0x04, 0x11
        /*0026*/ 	.short	(.L_35 - .L_34)
	.align		4
.L_34:
        /*0028*/ 	.word	index@($__internal_4_$__cuda_sm20_sqrt_rn_f32_slowpath)
        /*002c*/ 	.word	0x00000000


	//----- nvinfo : EIATTR_FRAME_SIZE
	.align		4
.L_35:
        /*0030*/ 	.byte	0x04, 0x11
        /*0032*/ 	.short	(.L_37 - .L_36)
	.align		4
.L_36:
        /*0034*/ 	.word	index@(_Z24format_nlist_fill_a_se_aPKfPKiS2_S2_fPyPii)
        /*0038*/ 	.word	0x00000000


	//----- nvinfo : EIATTR_REGCOUNT
	.align		4
.L_37:
        /*003c*/ 	.byte	0x04, 0x2f
        /*003e*/ 	.short	(.L_39 - .L_38)
	.align		4
.L_38:
        /*0040*/ 	.word	index@(_Z24format_nlist_fill_b_se_aPiiiPKiS1_PyS1_iS_i)
        /*0044*/ 	.word	0x00000020


	//----- nvinfo : EIATTR_FRAME_SIZE
	.align		4
.L_39:
        /*0048*/ 	.byte	0x04, 0x11
        /*004a*/ 	.short	(.L_41 - .L_40)
	.align		4
.L_40:
        /*004c*/ 	.word	index@($__internal_3_$__cuda_sm20_div_rn_f64_full)
        /*0050*/ 	.word	0x00000000


	//----- nvinfo : EIATTR_FRAME_SIZE
	.align		4
.L_41:
        /*0054*/ 	.byte	0x04, 0x11
        /*0056*/ 	.short	(.L_43 - .L_42)
	.align		4
.L_42:
        /*0058*/ 	.word	index@(_Z24format_nlist_fill_b_se_aPiiiPKiS1_PyS1_iS_i)
        /*005c*/ 	.word	0x00000000


	//----- nvinfo : EIATTR_REGCOUNT
	.align		4
.L_43:
        /*0060*/ 	.byte	0x04, 0x2f
        /*0062*/ 	.short	(.L_45 - .L_44)
	.align		4
.L_44:
        /*0064*/ 	.word	index@(_Z23compute_descriptor_se_aPfiS_iS_iPKiPKfS3_PiiS3_ffi)
        /*0068*/ 	.word	0x00000020


	//----- nvinfo : EIATTR_FRAME_SIZE
	.align		4
.L_45:
        /*006c*/ 	.byte	0x04, 0x11
        /*006e*/ 	.short	(.L_47 - .L_46)
	.align		4
.L_46:
        /*0070*/ 	.word	index@($__internal_2_$__cuda_sm3x_div_rn_noftz_f32_slowpath)
        /*0074*/ 	.word	0x00000000


	//----- nvinfo : EIATTR_FRAME_SIZE
	.align		4
.L_47:
        /*0078*/ 	.byte	0x04, 0x11
        /*007a*/ 	.short	(.L_49 - .L_48)
	.align		4
.L_48:
        /*007c*/ 	.word	index@($__internal_1_$__cuda_sm20_sqrt_rn_f32_slowpath)
        /*0080*/ 	.word	0x00000000


	//----- nvinfo : EIATTR_FRAME_SIZE
	.align		4
.L_49:
        /*0084*/ 	.byte	0x04, 0x11
        /*0086*/ 	.short	(.L_51 - .L_50)
	.align		4
.L_50:
        /*0088*/ 	.word	index@($__internal_0_$__cuda_sm20_rcp_rn_f32_slowpath)
        /*008c*/ 	.word	0x00000000


	//----- nvinfo : EIATTR_FRAME_SIZE
	.align		4
.L_51:
        /*0090*/ 	.byte	0x04, 0x11
        /*0092*/ 	.short	(.L_53 - .L_52)
	.align		4
.L_52:
        /*0094*/ 	.word	index@(_Z23compute_descriptor_se_aPfiS_iS_iPKiPKfS3_PiiS3_ffi)
        /*0098*/ 	.word	0x00000000


	//----- nvinfo : EIATTR_REGCOUNT
	.align		4
.L_53:
        /*009c*/ 	.byte	0x04, 0x2f
        /*009e*/ 	.short	(.L_55 - .L_54)
	.align		4
.L_54:
        /*00a0*/ 	.word	index@(_Z15BlockSortKernelIyLi64ELi4EEvPT_S1_)
        /*00a4*/ 	.word	0x00000028


	//----- nvinfo : EIATTR_FRAME_SIZE
	.align		4
.L_55:
        /*00a8*/ 	.byte	0x04, 0x11
        /*00aa*/ 	.short	(.L_57 - .L_56)
	.align		4
.L_56:
        /*00ac*/ 	.word	index@(_Z15BlockSortKernelIyLi64ELi4EEvPT_S1_)
        /*00b0*/ 	.word	0x00000000


	//----- nvinfo : EIATTR_REGCOUNT
	.align		4
.L_57:
        /*00b4*/ 	.byte	0x04, 0x2f
        /*00b6*/ 	.short	(.L_59 - .L_58)
	.align		4
.L_58:
        /*00b8*/ 	.word	index@(_Z15BlockSortKernelIyLi128ELi4EEvPT_S1_)
        /*00bc*/ 	.word	0x00000028


	//----- nvinfo : EIATTR_FRAME_SIZE
	.align		4
.L_59:
        /*00c0*/ 	.byte	0x04, 0x11
        /*00c2*/ 	.short	(.L_61 - .L_60)
	.align		4
.L_60:
        /*00c4*/ 	.word	index@(_Z15BlockSortKernelIyLi128ELi4EEvPT_S1_)
        /*00c8*/ 	.word	0x00000000


	//----- nvinfo : EIATTR_REGCOUNT
	.align		4
.L_61:
        /*00cc*/ 	.byte	0x04, 0x2f
        /*00ce*/ 	.short	(.L_63 - .L_62)
	.align		4
.L_62:
        /*00d0*/ 	.word	index@(_Z15BlockSortKernelIyLi128ELi8EEvPT_S1_)
        /*00d4*/ 	.word	0x00000038


	//----- nvinfo : EIATTR_FRAME_SIZE
	.align		4
.L_63:
        /*00d8*/ 	.byte	0x04, 0x11
        /*00da*/ 	.short	(.L_65 - .L_64)
	.align		4
.L_64:
        /*00dc*/ 	.word	index@(_Z15BlockSortKernelIyLi128ELi8EEvPT_S1_)
        /*00e0*/ 	.word	0x00000000


	//----- nvinfo : EIATTR_REGCOUNT
	.align		4
.L_65:
        /*00e4*/ 	.byte	0x04, 0x2f
        /*00e6*/ 	.short	(.L_67 - .L_66)
	.align		4
.L_66:
        /*00e8*/ 	.word	index@(_Z15BlockSortKernelIyLi256ELi8EEvPT_S1_)
        /*00ec*/ 	.word	0x00000040


	//----- nvinfo : EIATTR_FRAME_SIZE
	.align		4
.L_67:
        /*00f0*/ 	.byte	0x04, 0x11
        /*00f2*/ 	.short	(.L_69 - .L_68)
	.align		4
.L_68:
        /*00f4*/ 	.word	index@(_Z15BlockSortKernelIyLi256ELi8EEvPT_S1_)
        /*00f8*/ 	.word	0x00000000


	//----- nvinfo : EIATTR_REGCOUNT
	.align		4
.L_69:
        /*00fc*/ 	.byte	0x04, 0x2f
        /*00fe*/ 	.short	(.L_71 - .L_70)
	.align		4
.L_70:
        /*0100*/ 	.word	index@(_Z15BlockSortKernelIyLi256ELi16EEvPT_S1_)
        /*0104*/ 	.word	0x0000005c


	//----- nvinfo : EIATTR_FRAME_SIZE
	.align		4
.L_71:
        /*0108*/ 	.byte	0x04, 0x11
        /*010a*/ 	.short	(.L_73 - .L_72)
	.align		4
.L_72:
        /*010c*/ 	.word	index@(_Z15BlockSortKernelIyLi256ELi16EEvPT_S1_)
        /*0110*/ 	.word	0x00000000


	//----- nvinfo : EIATTR_MIN_STACK_SIZE
	.align		4
.L_73:
        /*0114*/ 	.byte	0x04, 0x12
        /*0116*/ 	.short	(.L_75 - .L_74)
	.align		4
.L_74:
        /*0118*/ 	.word	index@(_Z15BlockSortKernelIyLi256ELi16EEvPT_S1_)
        /*011c*/ 	.word	0x00000000


	//----- nvinfo : EIATTR_MIN_STACK_SIZE
	.align		4
.L_75:
        /*0120*/ 	.byte	0x04, 0x12
        /*0122*/ 	.short	(.L_77 - .L_76)
	.align		4
.L_76:
        /*0124*/ 	.word	index@(_Z15BlockSortKernelIyLi256ELi8EEvPT_S1_)
        /*0128*/ 	.word	0x00000000


	//----- nvinfo : EIATTR_MIN_STACK_SIZE
	.align		4
.L_77:
        /*012c*/ 	.byte	0x04, 0x12
        /*012e*/ 	.short	(.L_79 - .L_78)
	.align		4
.L_78:
        /*0130*/ 	.word	index@(_Z15BlockSortKernelIyLi128ELi8EEvPT_S1_)
        /*0134*/ 	.word	0x00000000


	//----- nvinfo : EIATTR_MIN_STACK_SIZE
	.align		4
.L_79:
        /*0138*/ 	.byte	0x04, 0x12
        /*013a*/ 	.short	(.L_81 - .L_80)
	.align		4
.L_80:
        /*013c*/ 	.word	index@(_Z15BlockSortKernelIyLi128ELi4EEvPT_S1_)
        /*0140*/ 	.word	0x00000000


	//----- nvinfo : EIATTR_MIN_STACK_SIZE
	.align		4
.L_81:
        /*0144*/ 	.byte	0x04, 0x12
        /*0146*/ 	.short	(.L_83 - .L_82)
	.align		4
.L_82:
        /*0148*/ 	.word	index@(_Z15BlockSortKernelIyLi64ELi4EEvPT_S1_)
        /*014c*/ 	.word	0x00000000


	//----- nvinfo : EIATTR_MIN_STACK_SIZE
	.align		4
.L_83:
        /*0150*/ 	.byte	0x04, 0x12
        /*0152*/ 	.short	(.L_85 - .L_84)
	.align		4
.L_84:
        /*0154*/ 	.word	index@(_Z23compute_descriptor_se_aPfiS_iS_iPKiPKfS3_PiiS3_ffi)
        /*0158*/ 	.word	0x00000000


	//----- nvinfo : EIATTR_MIN_STACK_SIZE
	.align		4
.L_85:
        /*015c*/ 	.byte	0x04, 0x12
        /*015e*/ 	.short	(.L_87 - .L_86)
	.align		4
.L_86:
        /*0160*/ 	.word	index@(_Z24format_nlist_fill_b_se_aPiiiPKiS1_PyS1_iS_i)
        /*0164*/ 	.word	0x00000000


	//----- nvinfo : EIATTR_MIN_STACK_SIZE
	.align		4
.L_87:
        /*0168*/ 	.byte	0x04, 0x12
        /*016a*/ 	.short	(.L_89 - .L_88)
	.align		4
.L_88:
        /*016c*/ 	.word	index@(_Z24format_nlist_fill_a_se_aPKfPKiS2_S2_fPyPii)
        /*0170*/ 	.word	0x00000000


	//----- nvinfo : EIATTR_MIN_STACK_SIZE
	.align		4
.L_89:
        /*0174*/ 	.byte	0x04, 0x12
        /*0176*/ 	.short	(.L_91 - .L_90)
	.align		4
.L_90:
        /*0178*/ 	.word	index@(_Z14get_i_idx_se_aiPKiPi)
        /*017c*/ 	.word	0x00000000
.L_91:


//--------------------- .nv.compat                --------------------------
	.section	.nv.compat,"",@"SHT_CUDA_COMPAT_INFO"
	.align	4
        /*0000*/ 	.byte	0x02, 0x09, 0x00, 0x00, 0x02, 0x02, 0x01, 0x00, 0x02, 0x05, 0x05, 0x00, 0x03, 0x07, 0x01, 0x01
        /*0010*/ 	.byte	0x02, 0x03, 0x00, 0x00, 0x02, 0x06, 0x01, 0x00, 0x04, 0x0b, 0x08, 0x00, 0x01, 0x00, 0x00, 0x00
        /*0020*/ 	.byte	0x00, 0x00, 0x00, 0x00


//--------------------- .nv.info._Z15BlockSortKernelIyLi256ELi16EEvPT_S1_ --------------------------
	.section	.nv.info._Z15BlockSortKernelIyLi256ELi16EEvPT_S1_,"",@"SHT_CUDA_INFO"
	.sectionflags	@""
	.align	4


	//----- nvinfo : EIATTR_CUDA_API_VERSION
	.align		4
        /*0000*/ 	.byte	0x04, 0x37
        /*0002*/ 	.short	(.L_93 - .L_92)
.L_92:
        /*0004*/ 	.word	0x00000082


	//----- nvinfo : EIATTR_KPARAM_INFO
	.align		4
.L_93:
        /*0008*/ 	.byte	0x04, 0x17
        /*000a*/ 	.short	(.L_95 - .L_94)
.L_94:
        /*000c*/ 	.word	0x00000000
        /*0010*/ 	.short	0x0001
        /*0012*/ 	.short	0x0008
        /*0014*/ 	.byte	0x00, 0xf5, 0x21, 0x00


	//----- nvinfo : EIATTR_KPARAM_INFO
	.align		4
.L_95:
        /*0018*/ 	.byte	0x04, 0x17
        /*001a*/ 	.short	(.L_97 - .L_96)
.L_96:
        /*001c*/ 	.word	0x00000000
        /*0020*/ 	.short	0x0000
        /*0022*/ 	.short	0x0000
        /*0024*/ 	.byte	0x00, 0xf5, 0x21, 0x00


	//----- nvinfo : EIATTR_SPARSE_MMA_MASK
	.align		4
.L_97:
        /*0028*/ 	.byte	0x03, 0x50
        /*002a*/ 	.short	0x0000


	//----- nvinfo : EIATTR_MAXREG_COUNT
	.align		4
        /*002c*/ 	.byte	0x03, 0x1b
        /*002e*/ 	.short	0x00ff


	//----- nvinfo : EIATTR_NUM_BARRIERS
	.align		4
        /*0030*/ 	.byte	0x02, 0x4c
        /*0032*/ 	.byte	0x01
	.zero		1


	//----- nvinfo : EIATTR_MERCURY_ISA_VERSION
	.align		4
        /*0034*/ 	.byte	0x03, 0x5f
        /*0036*/ 	.short	0x0101


	//----- nvinfo : EIATTR_COOP_GROUP_MASK_REGIDS
	.align		4
        /*0038*/ 	.byte	0x04, 0x29
        /*003a*/ 	.short	(.L_99 - .L_98)


	//   ....[0]....
.L_98:
        /*003c*/ 	.word	0xffffffff


	//   ....[1]....
        /*0040*/ 	.word	0xffffffff


	//   ....[2]....
        /*0044*/ 	.word	0xffffffff


	//   ....[3]....
        /*0048*/ 	.word	0xffffffff


	//   ....[4]....
        /*004c*/ 	.word	0xffffffff


	//   ....[5]....
        /*0050*/ 	.word	0xffffffff


	//----- nvinfo : EIATTR_COOP_GROUP_INSTR_OFFSETS
	.align		4
.L_99:
        /*0054*/ 	.byte	0x04, 0x28
        /*0056*/ 	.short	(.L_101 - .L_100)


	//   ....[0]....
.L_100:
        /*0058*/ 	.word	0x00000880


	//   ....[1]....
        /*005c*/ 	.word	0x00001670


	//   ....[2]....
        /*0060*/ 	.word	0x000016a0


	//   ....[3]....
        /*0064*/ 	.word	0x000016f0


	//   ....[4]....
        /*0068*/ 	.word	0x00001720


	//   ....[5]....
        /*006c*/ 	.word	0x00001740


	//----- nvinfo : EIATTR_VRC_CTA_INIT_COUNT
	.align		4
.L_101:
        /*0070*/ 	.byte	0x02, 0x4a
	.zero		1
	.zero		1


	//----- nvinfo : EIATTR_EXIT_INSTR_OFFSETS
	.align		4
        /*0074*/ 	.byte	0x04, 0x1c
        /*0076*/ 	.short	(.L_103 - .L_102)


	//   ....[0]....
.L_102:
        /*0078*/ 	.word	0x00002a00


	//----- nvinfo : EIATTR_MAX_THREADS
	.align		4
.L_103:
        /*007c*/ 	.byte	0x04, 0x05
        /*007e*/ 	.short	(.L_105 - .L_104)
.L_104:
        /*0080*/ 	.word	0x00000100
        /*0084*/ 	.word	0x00000001
        /*0088*/ 	.word	0x00000001


	//----- nvinfo : EIATTR_CBANK_PARAM_SIZE
	.align		4
.L_105:
        /*008c*/ 	.byte	0x03, 0x19
        /*008e*/ 	.short	0x0010


	//----- nvinfo : EIATTR_PARAM_CBANK
	.align		4
        /*0090*/ 	.byte	0x04, 0x0a
        /*0092*/ 	.short	(.L_107 - .L_106)
	.align		4
.L_106:
        /*0094*/ 	.word	index@(.nv.constant0._Z15BlockSortKernelIyLi256ELi16EEvPT_S1_)
        /*0098*/ 	.short	0x0380
        /*009a*/ 	.short	0x0010


	//----- nvinfo : EIATTR_SW_WAR
	.align		4
.L_107:
        /*009c*/ 	.byte	0x04, 0x36
        /*009e*/ 	.short	(.L_109 - .L_108)
.L_108:
        /*00a0*/ 	.word	0x00000008
.L_109:


//--------------------- .nv.info._Z15BlockSortKernelIyLi256ELi8EEvPT_S1_ --------------------------
	.section	.nv.info._Z15BlockSortKernelIyLi256ELi8EEvPT_S1_,"",@"SHT_CUDA_INFO"
	.sectionflags	@""
	.align	4


	//----- nvinfo : EIATTR_CUDA_API_VERSION
	.align		4
        /*0000*/ 	.byte	0x04, 0x37
        /*0002*/ 	.short	(.L_111 - .L_110)
.L_110:
        /*0004*/ 	.word	0x00000082


	//----- nvinfo : EIATTR_KPARAM_INFO
	.align		4
.L_111:
        /*0008*/ 	.byte	0x04, 0x17
        /*000a*/ 	.short	(.L_113 - .L_112)
.L_112:
        /*000c*/ 	.word	0x00000000
        /*0010*/ 	.short	0x0001
        /*0012*/ 	.short	0x0008
        /*0014*/ 	.byte	0x00, 0xf5, 0x21, 0x00


	//----- nvinfo : EIATTR_KPARAM_INFO
	.align		4
.L_113:
        /*0018*/ 	.byte	0x04, 0x17
        /*001a*/ 	.short	(.L_115 - .L_114)
.L_114:
        /*001c*/ 	.word	0x00000000
        /*0020*/ 	.short	0x0000
        /*0022*/ 	.short	0x0000
        /*0024*/ 	.byte	0x00, 0xf5, 0x21, 0x00


	//----- nvinfo : EIATTR_SPARSE_MMA_MASK
	.align		4
.L_115:
        /*0028*/ 	.byte	0x03, 0x50
        /*002a*/ 	.short	0x0000


	//----- nvinfo : EIATTR_MAXREG_COUNT
	.align		4
        /*002c*/ 	.byte	0x03, 0x1b
        /*002e*/ 	.short	0x00ff


	//----- nvinfo : EIATTR_NUM_BARRIERS
	.align		4
        /*0030*/ 	.byte	0x02, 0x4c
        /*0032*/ 	.byte	0x01
	.zero		1


	//----- nvinfo : EIATTR_MERCURY_ISA_VERSION
	.align		4
        /*0034*/ 	.byte	0x03, 0x5f
        /*0036*/ 	.short	0x0101


	//----- nvinfo : EIATTR_COOP_GROUP_MASK_REGIDS
	.align		4
        /*0038*/ 	.byte	0x04, 0x29
        /*003a*/ 	.short	(.L_117 - .L_116)


	//   ....[0]....
.L_116:
        /*003c*/ 	.word	0xffffffff


	//   ....[1]....
        /*0040*/ 	.word	0xffffffff


	//   ....[2]....
        /*0044*/ 	.word	0xffffffff


	//   ....[3]....
        /*0048*/ 	.word	0xffffffff


	//   ....[4]....
        /*004c*/ 	.word	0xffffffff


	//   ....[5]....
        /*0050*/ 	.word	0xffffffff


	//----- nvinfo : EIATTR_COOP_GROUP_INSTR_OFFSETS
	.align		4
.L_117:
        /*0054*/ 	.byte	0x04, 0x28
        /*0056*/ 	.short	(.L_119 - .L_118)


	//   ....[0]....
.L_118:
        /*0058*/ 	.word	0x00000540


	//   ....[1]....
        /*005c*/ 	.word	0x00000d70


	//   ....[2]....
        /*0060*/ 	.word	0x00000d90


	//   ....[3]....
        /*0064*/ 	.word	0x00000db0


	//   ....[4]....
        /*0068*/ 	.word	0x00000dd0


	//   ....[5]....
        /*006c*/ 	.word	0x00000df0


	//----- nvinfo : EIATTR_VRC_CTA_INIT_COUNT
	.align		4
.L_119:
        /*0070*/ 	.byte	0x02, 0x4a
	.zero		1
	.zero		1


	//----- nvinfo : EIATTR_EXIT_INSTR_OFFSETS
	.align		4
        /*0074*/ 	.byte	0x04, 0x1c
        /*0076*/ 	.short	(.L_121 - .L_120)


	//   ....[0]....
.L_120:
        /*0078*/ 	.word	0x00001920


	//----- nvinfo : EIATTR_MAX_THREADS
	.align		4
.L_121:
        /*007c*/ 	.byte	0x04, 0x05
        /*007e*/ 	.short	(.L_123 - .L_122)
.L_122:
        /*0080*/ 	.word	0x00000100
        /*0084*/ 	.word	0x00000001
        /*0088*/ 	.word	0x00000001


	//----- nvinfo : EIATTR_CBANK_PARAM_SIZE
	.align		4
.L_123:
        /*008c*/ 	.byte	0x03, 0x19
        /*008e*/ 	.short	0x0010


	//----- nvinfo : EIATTR_PARAM_CBANK
	.align		4
        /*0090*/ 	.byte	0x04, 0x0a
        /*0092*/ 	.short	(.L_125 - .L_124)
	.align		4
.L_124:
        /*0094*/ 	.word	index@(.nv.constant0._Z15BlockSortKernelIyLi256ELi8EEvPT_S1_)
        /*0098*/ 	.short	0x0380
        /*009a*/ 	.short	0x0010


	//----- nvinfo : EIATTR_SW_WAR
	.align		4
.L_125:
        /*009c*/ 	.byte	0x04, 0x36
        /*009e*/ 	.short	(.L_127 - .L_126)
.L_126:
        /*00a0*/ 	.word	0x00000008
.L_127:


//--------------------- .nv.info._Z15BlockSortKernelIyLi128ELi8EEvPT_S1_ --------------------------
	.section	.nv.info._Z15BlockSortKernelIyLi128ELi8EEvPT_S1_,"",@"SHT_CUDA_INFO"
	.sectionflags	@""
	.align	4


	//----- nvinfo : EIATTR_CUDA_API_VERSION
	.align		4
        /*0000*/ 	.byte	0x04, 0x37
        /*0002*/ 	.short	(.L_129 - .L_128)
.L_128:
        /*0004*/ 	.word	0x00000082


	//----- nvinfo : EIATTR_KPARAM_INFO
	.align		4
.L_129:
        /*0008*/ 	.byte	0x04, 0x17
        /*000a*/ 	.short	(.L_131 - .L_130)
.L_130:
        /*000c*/ 	.word	0x00000000
        /*0010*/ 	.short	0x0001
        /*0012*/ 	.short	0x0008
        /*0014*/ 	.byte	0x00, 0xf5, 0x21, 0x00


	//----- nvinfo : EIATTR_KPARAM_INFO
	.align		4
.L_131:
        /*0018*/ 	.byte	0x04, 0x17
        /*001a*/ 	.short	(.L_133 - .L_132)
.L_132:
        /*001c*/ 	.word	0x00000000
        /*0020*/ 	.short	0x0000
        /*0022*/ 	.short	0x0000
        /*0024*/ 	.byte	0x00, 0xf5, 0x21, 0x00


	//----- nvinfo : EIATTR_SPARSE_MMA_MASK
	.align		4
.L_133:
        /*0028*/ 	.byte	0x03, 0x50
        /*002a*/ 	.short	0x0000


	//----- nvinfo : EIATTR_MAXREG_COUNT
	.align		4
        /*002c*/ 	.byte	0x03, 0x1b
        /*002e*/ 	.short	0x00ff


	//----- nvinfo : EIATTR_NUM_BARRIERS
	.align		4
        /*0030*/ 	.byte	0x02, 0x4c
        /*0032*/ 	.byte	0x01
	.zero		1


	//----- nvinfo : EIATTR_MERCURY_ISA_VERSION
	.align		4
        /*0034*/ 	.byte	0x03, 0x5f
        /*0036*/ 	.short	0x0101


	//----- nvinfo : EIATTR_COOP_GROUP_MASK_REGIDS
	.align		4
        /*0038*/ 	.byte	0x04, 0x29
        /*003a*/ 	.short	(.L_135 - .L_134)


	//   ....[0]....
.L_134:
        /*003c*/ 	.word	0xffffffff


	//   ....[1]....
        /*0040*/ 	.word	0xffffffff


	//   ....[2]....
        /*0044*/ 	.word	0xffffffff


	//   ....[3]....
        /*0048*/ 	.word	0xffffffff


	//   ....[4]....
        /*004c*/ 	.word	0xffffffff


	//   ....[5]....
        /*0050*/ 	.word	0xffffffff


	//----- nvinfo : EIATTR_COOP_GROUP_INSTR_OFFSETS
	.align		4
.L_135:
        /*0054*/ 	.byte	0x04, 0x28
        /*0056*/ 	.short	(.L_137 - .L_136)


	//   ....[0]....
.L_136:
        /*0058*/ 	.word	0x00000540


	//   ....[1]....
        /*005c*/ 	.word	0x00000d50


	//   ....[2]....
        /*0060*/ 	.word	0x00000d70


	//   ....[3]....
        /*0064*/ 	.word	0x00000da0


	//   ....[4]....
        /*0068*/ 	.word	0x00000de0


	//   ....[5]....
        /*006c*/ 	.word	0x00000e00


	//----- nvinfo : EIATTR_VRC_CTA_INIT_COUNT
	.align		4
.L_137:
        /*0070*/ 	.byte	0x02, 0x4a
	.zero		1
	.zero		1


	//----- nvinfo : EIATTR_EXIT_INSTR_OFFSETS
	.align		4
        /*0074*/ 	.byte	0x04, 0x1c
        /*0076*/ 	.short	(.L_139 - .L_138)


	//   ....[0]....
.L_138:
        /*0078*/ 	.word	0x00001870


	//----- nvinfo : EIATTR_MAX_THREADS
	.align		4
.L_139:
        /*007c*/ 	.byte	0x04, 0x05
        /*007e*/ 	.short	(.L_141 - .L_140)
.L_140:
        /*0080*/ 	.word	0x00000080
        /*0084*/ 	.word	0x00000001
        /*0088*/ 	.word	0x00000001


	//----- nvinfo : EIATTR_CBANK_PARAM_SIZE
	.align		4
.L_141:
        /*008c*/ 	.byte	0x03, 0x19
        /*008e*/ 	.short	0x0010


	//----- nvinfo : EIATTR_PARAM_CBANK
	.align		4
        /*0090*/ 	.byte	0x04, 0x0a
        /*0092*/ 	.short	(.L_143 - .L_142)
	.align		4
.L_142:
        /*0094*/ 	.word	index@(.nv.constant0._Z15BlockSortKernelIyLi128ELi8EEvPT_S1_)
        /*0098*/ 	.short	0x0380
        /*009a*/ 	.short	0x0010


	//----- nvinfo : EIATTR_SW_WAR
	.align		4
.L_143:
        /*009c*/ 	.byte	0x04, 0x36
        /*009e*/ 	.short	(.L_145 - .L_144)
.L_144:
        /*00a0*/ 	.word	0x00000008
.L_145:


//--------------------- .nv.info._Z15BlockSortKernelIyLi128ELi4EEvPT_S1_ --------------------------
	.section	.nv.info._Z15BlockSortKernelIyLi128ELi4EEvPT_S1_,"",@"SHT_CUDA_INFO"
	.sectionflags	@""
	.align	4


	//----- nvinfo : EIATTR_CUDA_API_VERSION
	.align		4
        /*0000*/ 	.byte	0x04, 0x37
        /*0002*/ 	.short	(.L_147 - .L_146)
.L_146:
        /*0004*/ 	.word	0x00000082


	//----- nvinfo : EIATTR_KPARAM_INFO
	.align		4
.L_147:
        /*0008*/ 	.byte	0x04, 0x17
        /*000a*/ 	.short	(.L_149 - .L_148)
.L_148:
        /*000c*/ 	.word	0x00000000
        /*0010*/ 	.short	0x0001
        /*0012*/ 	.short	0x0008
        /*0014*/ 	.byte	0x00, 0xf5, 0x21, 0x00


	//----- nvinfo : EIATTR_KPARAM_INFO
	.align		4
.L_149:
        /*0018*/ 	.byte	0x04, 0x17
        /*001a*/ 	.short	(.L_151 - .L_150)
.L_150:
        /*001c*/ 	.word	0x00000000
        /*0020*/ 	.short	0x0000
        /*0022*/ 	.short	0x0000
        /*0024*/ 	.byte	0x00, 0xf5, 0x21, 0x00


	//----- nvinfo : EIATTR_SPARSE_MMA_MASK
	.align		4
.L_151:
        /*0028*/ 	.byte	0x03, 0x50
        /*002a*/ 	.short	0x0000


	//----- nvinfo : EIATTR_MAXREG_COUNT
	.align		4
        /*002c*/ 	.byte	0x03, 0x1b
        /*002e*/ 	.short	0x00ff


	//----- nvinfo : EIATTR_NUM_BARRIERS
	.align		4
        /*0030*/ 	.byte	0x02, 0x4c
        /*0032*/ 	.byte	0x01
	.zero		1


	//----- nvinfo : EIATTR_MERCURY_ISA_VERSION
	.align		4
        /*0034*/ 	.byte	0x03, 0x5f
        /*0036*/ 	.short	0x0101


	//----- nvinfo : EIATTR_COOP_GROUP_MASK_REGIDS
	.align		4
        /*0038*/ 	.byte	0x04, 0x29
        /*003a*/ 	.short	(.L_153 - .L_152)


	//   ....[0]....
.L_152:
        /*003c*/ 	.word	0xffffffff


	//   ....[1]....
        /*0040*/ 	.word	0xffffffff


	//   ....[2]....
        /*0044*/ 	.word	0xffffffff


	//   ....[3]....
        /*0048*/ 	.word	0xffffffff


	//   ....[4]....
        /*004c*/ 	.word	0xffffffff


	//   ....[5]....
        /*0050*/ 	.word	0xffffffff


	//----- nvinfo : EIATTR_COOP_GROUP_INSTR_OFFSETS
	.align		4
.L_153:
        /*0054*/ 	.byte	0x04, 0x28
        /*0056*/ 	.short	(.L_155 - .L_154)


	//   ....[0]....
.L_154:
        /*0058*/ 	.word	0x00000220


	//   ....[1]....
        /*005c*/ 	.word	0x000006e0


	//   ....[2]....
        /*0060*/ 	.word	0x00000700


	//   ....[3]....
        /*0064*/ 	.word	0x00000730


	//   ....[4]....
        /*0068*/ 	.word	0x00000760


	//   ....[5]....
        /*006c*/ 	.word	0x000007a0


	//----- nvinfo : EIATTR_VRC_CTA_INIT_COUNT
	.align		4
.L_155:
        /*0070*/ 	.byte	0x02, 0x4a
	.zero		1
	.zero		1


	//----- nvinfo : EIATTR_EXIT_INSTR_OFFSETS
	.align		4
        /*0074*/ 	.byte	0x04, 0x1c
        /*0076*/ 	.short	(.L_157 - .L_156)


	//   ....[0]....
.L_156:
        /*0078*/ 	.word	0x00000d50


	//----- nvinfo : EIATTR_MAX_THREADS
	.align		4
.L_157:
        /*007c*/ 	.byte	0x04, 0x05
        /*007e*/ 	.short	(.L_159 - .L_158)
.L_158:
        /*0080*/ 	.word	0x00000080
        /*0084*/ 	.word	0x00000001
        /*0088*/ 	.word	0x00000001


	//----- nvinfo : EIATTR_CBANK_PARAM_SIZE
	.align		4
.L_159:
        /*008c*/ 	.byte	0x03, 0x19
        /*008e*/ 	.short	0x0010


	//----- nvinfo : EIATTR_PARAM_CBANK
	.align		4
        /*0090*/ 	.byte	0x04, 0x0a
        /*0092*/ 	.short	(.L_161 - .L_160)
	.align		4
.L_160:
        /*0094*/ 	.word	index@(.nv.constant0._Z15BlockSortKernelIyLi128ELi4EEvPT_S1_)
        /*0098*/ 	.short	0x0380
        /*009a*/ 	.short	0x0010


	//----- nvinfo : EIATTR_SW_WAR
	.align		4
.L_161:
        /*009c*/ 	.byte	0x04, 0x36
        /*009e*/ 	.short	(.L_163 - .L_162)
.L_162:
        /*00a0*/ 	.word	0x00000008
.L_163:


//--------------------- .nv.info._Z15BlockSortKernelIyLi64ELi4EEvPT_S1_ --------------------------
	.section	.nv.info._Z15BlockSortKernelIyLi64ELi4EEvPT_S1_,"",@"SHT_CUDA_INFO"
	.sectionflags	@""
	.align	4


	//----- nvinfo : EIATTR_CUDA_API_VERSION
	.align		4
        /*0000*/ 	.byte	0x04, 0x37
        /*0002*/ 	.short	(.L_165 - .L_164)
.L_164:
        /*0004*/ 	.word	0x00000082


	//----- nvinfo : EIATTR_KPARAM_INFO
	.align		4
.L_165:
        /*0008*/ 	.byte	0x04, 0x17
        /*000a*/ 	.short	(.L_167 - .L_166)
.L_166:
        /*000c*/ 	.word	0x00000000
        /*0010*/ 	.short	0x0001
        /*0012*/ 	.short	0x0008
        /*0014*/ 	.byte	0x00, 0xf5, 0x21, 0x00


	//----- nvinfo : EIATTR_KPARAM_INFO
	.align		4
.L_167:
        /*0018*/ 	.byte	0x04, 0x17
        /*001a*/ 	.short	(.L_169 - .L_168)
.L_168:
        /*001c*/ 	.word	0x00000000
        /*0020*/ 	.short	0x0000
        /*0022*/ 	.short	0x0000
        /*0024*/ 	.byte	0x00, 0xf5, 0x21, 0x00


	//----- nvinfo : EIATTR_SPARSE_MMA_MASK
	.align		4
.L_169:
        /*0028*/ 	.byte	0x03, 0x50
        /*002a*/ 	.short	0x0000


	//----- nvinfo : EIATTR_MAXREG_COUNT
	.align		4
        /*002c*/ 	.byte	0x03, 0x1b
        /*002e*/ 	.short	0x00ff


	//----- nvinfo : EIATTR_NUM_BARRIERS
	.align		4
        /*0030*/ 	.byte	0x02, 0x4c
        /*0032*/ 	.byte	0x01
	.zero		1


	//----- nvinfo : EIATTR_MERCURY_ISA_VERSION
	.align		4
        /*0034*/ 	.byte	0x03, 0x5f
        /*0036*/ 	.short	0x0101


	//----- nvinfo : EIATTR_COOP_GROUP_MASK_REGIDS
	.align		4
        /*0038*/ 	.byte	0x04, 0x29
        /*003a*/ 	.short	(.L_171 - .L_170)


	//   ....[0]....
.L_170:
        /*003c*/ 	.word	0xffffffff


	//   ....[1]....
        /*0040*/ 	.word	0xffffffff


	//   ....[2]....
        /*0044*/ 	.word	0xffffffff


	//   ....[3]....
        /*0048*/ 	.word	0xffffffff


	//   ....[4]....
        /*004c*/ 	.word	0xffffffff


	//   ....[5]....
        /*0050*/ 	.word	0xffffffff


	//----- nvinfo : EIATTR_COOP_GROUP_INSTR_OFFSETS
	.align		4
.L_171:
        /*0054*/ 	.byte	0x04, 0x28
        /*0056*/ 	.short	(.L_173 - .L_172)


	//   ....[0]....
.L_172:
        /*0058*/ 	.word	0x00000230


	//   ....[1]....
        /*005c*/ 	.word	0x00000710


	//   ....[2]....
        /*0060*/ 	.word	0x00000730


	//   ....[3]....
        /*0064*/ 	.word	0x00000750


	//   ....[4]....
        /*0068*/ 	.word	0x00000770


	//   ....[5]....
        /*006c*/ 	.word	0x00000790


	//----- nvinfo : EIATTR_VRC_CTA_INIT_COUNT
	.align		4
.L_173:
        /*0070*/ 	.byte	0x02, 0x4a
	.zero		1
	.zero		1


	//----- nvinfo : EIATTR_EXIT_INSTR_OFFSETS
	.align		4
        /*0074*/ 	.byte	0x04, 0x1c
        /*0076*/ 	.short	(.L_175 - .L_174)


	//   ....[0]....
.L_174:
        /*0078*/ 	.word	0x00000cd0


	//----- nvinfo : EIATTR_MAX_THREADS
	.align		4
.L_175:
        /*007c*/ 	.byte	0x04, 0x05
        /*007e*/ 	.short	(.L_177 - .L_176)
.L_176:
        /*0080*/ 	.word	0x00000040
        /*0084*/ 	.word	0x00000001
        /*0088*/ 	.word	0x00000001


	//----- nvinfo : EIATTR_CBANK_PARAM_SIZE
	.align		4
.L_177:
        /*008c*/ 	.byte	0x03, 0x19
        /*008e*/ 	.short	0x0010


	//----- nvinfo : EIATTR_PARAM_CBANK
	.align		4
        /*0090*/ 	.byte	0x04, 0x0a
        /*0092*/ 	.short	(.L_179 - .L_178)
	.align		4
.L_178:
        /*0094*/ 	.word	index@(.nv.constant0._Z15BlockSortKernelIyLi64ELi4EEvPT_S1_)
        /*0098*/ 	.short	0x0380
        /*009a*/ 	.short	0x0010


	//----- nvinfo : EIATTR_SW_WAR
	.align		4
.L_179:
        /*009c*/ 	.byte	0x04, 0x36
        /*009e*/ 	.short	(.L_181 - .L_180)
.L_180:
        /*00a0*/ 	.word	0x00000008
.L_181:


//--------------------- .nv.info._Z23compute_descriptor_se_aPfiS_iS_iPKiPKfS3_PiiS3_ffi --------------------------
	.section	.nv.info._Z23compute_descriptor_se_aPfiS_iS_iPKiPKfS3_PiiS3_ffi,"",@"SHT_CUDA_INFO"
	.sectionflags	@""
	.align	4


	//----- nvinfo : EIATTR_CUDA_API_VERSION
	.align		4
        /*0000*/ 	.byte	0x04, 0x37
        /*0002*/ 	.short	(.L_183 - .L_182)
.L_182:
        /*0004*/ 	.word	0x00000082


	//----- nvinfo : EIATTR_KPARAM_INFO
	.align		4
.L_183:
        /*0008*/ 	.byte	0x04, 0x17
        /*000a*/ 	.short	(.L_185 - .L_184)
.L_184:
        /*000c*/ 	.word	0x00000000
        /*0010*/ 	.short	0x000e
        /*0012*/ 	.short	0x0068
        /*0014*/ 	.byte	0x00, 0xf0, 0x11, 0x00


	//----- nvinfo : EIATTR_KPARAM_INFO
	.align		4
.L_185:
        /*0018*/ 	.byte	0x04, 0x17
        /*001a*/ 	.short	(.L_187 - .L_186)
.L_186:
        /*001c*/ 	.word	0x00000000
        /*0020*/ 	.short	0x000d
        /*0022*/ 	.short	0x0064
        /*0024*/ 	.byte	0x00, 0xf0, 0x11, 0x00


	//----- nvinfo : EIATTR_KPARAM_INFO
	.align		4
.L_187:
        /*0028*/ 	.byte	0x04, 0x17
        /*002a*/ 	.short	(.L_189 - .L_188)
.L_188:
        /*002c*/ 	.word	0x00000000
        /*0030*/ 	.short	0x000c
        /*0032*/ 	.short	0x0060
        /*0034*/ 	.byte	0x00, 0xf0, 0x11, 0x00


	//----- nvinfo : EIATTR_KPARAM_INFO
	.align		4
.L_189:
        /*0038*/ 	.byte	0x04, 0x17
        /*003a*/ 	.short	(.L_191 - .L_190)
.L_190:
        /*003c*/ 	.word	0x00000000
        /*0040*/ 	.short	0x000b
        /*0042*/ 	.short	0x0058
        /*0044*/ 	.byte	0x00, 0xf5, 0x21, 0x00


	//----- nvinfo : EIATTR_KPARAM_INFO
	.align		4
.L_191:
        /*0048*/ 	.byte	0x04, 0x17
        /*004a*/ 	.short	(.L_193 - .L_192)
.L_192:
        /*004c*/ 	.word	0x00000000
        /*0050*/ 	.short	0x000a
        /*0052*/ 	.short	0x0050
        /*0054*/ 	.byte	0x00, 0xf0, 0x11, 0x00


	//----- nvinfo : EIATTR_KPARAM_INFO
	.align		4
.L_193:
        /*0058*/ 	.byte	0x04, 0x17
        /*005a*/ 	.short	(.L_195 - .L_194)
.L_194:
        /*005c*/ 	.word	0x00000000
        /*0060*/ 	.short	0x0009
        /*0062*/ 	.short	0x0048
        /*0064*/ 	.byte	0x00, 0xf5, 0x21, 0x00


	//----- nvinfo : EIATTR_KPARAM_INFO
	.align		4
.L_195:
        /*0068*/ 	.byte	0x04, 0x17
        /*006a*/ 	.short	(.L_197 - .L_196)
.L_196:
        /*006c*/ 	.word	0x00000000
        /*0070*/ 	.short	0x0008
        /*0072*/ 	.short	0x0040
        /*0074*/ 	.byte	0x00, 0xf5, 0x21, 0x00


	//----- nvinfo : EIATTR_KPARAM_INFO
	.align		4
.L_197:
        /*0078*/ 	.byte	0x04, 0x17
        /*007a*/ 	.short	(.L_199 - .L_198)
.L_198:
        /*007c*/ 	.word	0x00000000
        /*0080*/ 	.short	0x0007
        /*0082*/ 	.short	0x0038
        /*0084*/ 	.byte	0x00, 0xf5, 0x21, 0x00


	//----- nvinfo : EIATTR_KPARAM_INFO
	.align		4
.L_199:
        /*0088*/ 	.byte	0x04, 0x17
        /*008a*/ 	.short	(.L_201 - .L_200)
.L_200:
        /*008c*/ 	.word	0x00000000
        /*0090*/ 	.short	0x0006
        /*0092*/ 	.short	0x0030
        /*0094*/ 	.byte	0x00, 0xf5, 0x21, 0x00


	//----- nvinfo : EIATTR_KPARAM_INFO
	.align		4
.L_201:
        /*0098*/ 	.byte	0x04, 0x17
        /*009a*/ 	.short	(.L_203 - .L_202)
.L_202:
        /*009c*/ 	.word	0x00000000
        /*00a0*/ 	.short	0x0005
        /*00a2*/ 	.short	0x0028
        /*00a4*/ 	.byte	0x00, 0xf0, 0x11, 0x00


	//----- nvinfo : EIATTR_KPARAM_INFO
	.align		4
.L_203:
        /*00a8*/ 	.byte	0x04, 0x17
        /*00aa*/ 	.short	(.L_205 - .L_204)
.L_204:
        /*00ac*/ 	.word	0x00000000
        /*00b0*/ 	.short	0x0004
        /*00b2*/ 	.short	0x0020
        /*00b4*/ 	.byte	0x00, 0xf5, 0x21, 0x00


	//----- nvinfo : EIATTR_KPARAM_INFO
	.align		4
.L_205:
        /*00b8*/ 	.byte	0x04, 0x17
        /*00ba*/ 	.short	(.L_207 - .L_206)
.L_206:
        /*00bc*/ 	.word	0x00000000
        /*00c0*/ 	.short	0x0003
        /*00c2*/ 	.short	0x0018
        /*00c4*/ 	.byte	0x00, 0xf0, 0x11, 0x00


	//----- nvinfo : EIATTR_KPARAM_INFO
	.align		4
.L_207:
        /*00c8*/ 	.byte	0x04, 0x17
        /*00ca*/ 	.short	(.L_209 - .L_208)
.L_208:
        /*00cc*/ 	.word	0x00000000
        /*00d0*/ 	.short	0x0002
        /*00d2*/ 	.short	0x0010
        /*00d4*/ 	.byte	0x00, 0xf5, 0x21, 0x00


	//----- nvinfo : EIATTR_KPARAM_INFO
	.align		4
.L_209:
        /*00d8*/ 	.byte	0x04, 0x17
        /*00da*/ 	.short	(.L_211 - .L_210)
.L_210:
        /*00dc*/ 	.word	0x00000000
        /*00e0*/ 	.short	0x0001
        /*00e2*/ 	.short	0x0008
        /*00e4*/ 	.byte	0x00, 0xf0, 0x11, 0x00


	//----- nvinfo : EIATTR_KPARAM_INFO
	.align		4
.L_211:
        /*00e8*/ 	.byte	0x04, 0x17
        /*00ea*/ 	.short	(.L_213 - .L_212)
.L_212:
        /*00ec*/ 	.word	0x00000000
        /*00f0*/ 	.short	0x0000
        /*00f2*/ 	.short	0x0000
        /*00f4*/ 	.byte	0x00, 0xf5, 0x21, 0x00


	//----- nvinfo : EIATTR_SPARSE_MMA_MASK
	.align		4
.L_213:
        /*00f8*/ 	.byte	0x03, 0x50
        /*00fa*/ 	.short	0x0000


	//----- nvinfo : EIATTR_MAXREG_COUNT
	.align		4
        /*00fc*/ 	.byte	0x03, 0x1b
        /*00fe*/ 	.short	0x00ff


	//----- nvinfo : EIATTR_MERCURY_ISA_VERSION
	.align		4
        /*0100*/ 	.byte	0x03, 0x5f
        /*0102*/ 	.short	0x0101


	//----- nvinfo : EIATTR_VRC_CTA_INIT_COUNT
	.align		4
        /*0104*/ 	.byte	0x02, 0x4a
	.zero		1
	.zero		1


	//----- nvinfo : EIATTR_EXIT_INSTR_OFFSETS
	.align		4
        /*0108*/ 	.byte	0x04, 0x1c
        /*010a*/ 	.short	(.L_215 - .L_214)


	//   ....[0]....
.L_214:
        /*010c*/ 	.word	0x00000070


	//   ....[1]....
        /*0110*/ 	.word	0x00003130


	//----- nvinfo : EIATTR_CRS_STACK_SIZE
	.align		4
.L_215:
        /*0114*/ 	.byte	0x04, 0x1e
        /*0116*/ 	.short	(.L_217 - .L_216)
.L_216:
        /*0118*/ 	.word	0x00000000


	//----- nvinfo : EIATTR_CBANK_PARAM_SIZE
	.align		4
.L_217:
        /*011c*/ 	.byte	0x03, 0x19
        /*011e*/ 	.short	0x006c


	//----- nvinfo : EIATTR_PARAM_CBANK
	.align		4
        /*0120*/ 	.byte	0x04, 0x0a
        /*0122*/ 	.short	(.L_219 - .L_218)
	.align		4
.L_218:
        /*0124*/ 	.word	index@(.nv.constant0._Z23compute_descriptor_se_aPfiS_iS_iPKiPKfS3_PiiS3_ffi)
        /*0128*/ 	.short	0x0380
        /*012a*/ 	.short	0x006c


	//----- nvinfo : EIATTR_SW_WAR
	.align		4
.L_219:
        /*012c*/ 	.byte	0x04, 0x36
        /*012e*/ 	.short	(.L_221 - .L_220)
.L_220:
        /*0130*/ 	.word	0x00000008
.L_221:


//--------------------- .nv.info._Z24format_nlist_fill_b_se_aPiiiPKiS1_PyS1_iS_i --------------------------
	.section	.nv.info._Z24format_nlist_fill_b_se_aPiiiPKiS1_PyS1_iS_i,"",@"SHT_CUDA_INFO"
	.sectionflags	@""
	.align	4


	//----- nvinfo : EIATTR_CUDA_API_VERSION
	.align		4
        /*0000*/ 	.byte	0x04, 0x37
        /*0002*/ 	.short	(.L_223 - .L_222)
.L_222:
        /*0004*/ 	.word	0x00000082


	//----- nvinfo : EIATTR_KPARAM_INFO
	.align		4
.L_223:
        /*0008*/ 	.byte	0x04, 0x17
        /*000a*/ 	.short	(.L_225 - .L_224)
.L_224:
        /*000c*/ 	.word	0x00000000
        /*0010*/ 	.short	0x0009
        /*0012*/ 	.short	0x0040
        /*0014*/ 	.byte	0x00, 0xf0, 0x11, 0x00


	//----- nvinfo : EIATTR_KPARAM_INFO
	.align		4
.L_225:
        /*0018*/ 	.byte	0x04, 0x17
        /*001a*/ 	.short	(.L_227 - .L_226)
.L_226:
        /*001c*/ 	.word	0x00000000
        /*0020*/ 	.short	0x0008
        /*0022*/ 	.short	0x0038
        /*0024*/ 	.byte	0x00, 0xf5, 0x21, 0x00


	//----- nvinfo : EIATTR_KPARAM_INFO
	.align		4
.L_227:
        /*0028*/ 	.byte	0x04, 0x17
        /*002a*/ 	.short	(.L_229 - .L_228)
.L_228:
        /*002c*/ 	.word	0x00000000
        /*0030*/ 	.short	0x0007
        /*0032*/ 	.short	0x0030
        /*0034*/ 	.byte	0x00, 0xf0, 0x11, 0x00


	//----- nvinfo : EIATTR_KPARAM_INFO
	.align		4
.L_229:
        /*0038*/ 	.byte	0x04, 0x17
        /*003a*/ 	.short	(.L_231 - .L_230)
.L_230:
        /*003c*/ 	.word	0x00000000
        /*0040*/ 	.short	0x0006
        /*0042*/ 	.short	0x0028
        /*0044*/ 	.byte	0x00, 0xf5, 0x21, 0x00


	//----- nvinfo : EIATTR_KPARAM_INFO
	.align		4
.L_231:
        /*0048*/ 	.byte	0x04, 0x17
        /*004a*/ 	.short	(.L_233 - .L_232)
.L_232:
        /*004c*/ 	.word	0x00000000
        /*0050*/ 	.short	0x0005
        /*0052*/ 	.short	0x0020
        /*0054*/ 	.byte	0x00, 0xf5, 0x21, 0x00


	//----- nvinfo : EIATTR_KPARAM_INFO
	.align		4
.L_233:
        /*0058*/ 	.byte	0x04, 0x17
        /*005a*/ 	.short	(.L_235 - .L_234)
.L_234:
        /*005c*/ 	.word	0x00000000
        /*0060*/ 	.short	0x0004
        /*0062*/ 	.short	0x0018
        /*0064*/ 	.byte	0x00, 0xf5, 0x21, 0x00


	//----- nvinfo : EIATTR_KPARAM_INFO
	.align		4
.L_235:
        /*0068*/ 	.byte	0x04, 0x17
        /*006a*/ 	.short	(.L_237 - .L_236)
.L_236:
        /*006c*/ 	.word	0x00000000
        /*0070*/ 	.short	0x0003
        /*0072*/ 	.short	0x0010
        /*0074*/ 	.byte	0x00, 0xf5, 0x21, 0x00


	//----- nvinfo : EIATTR_KPARAM_INFO
	.align		4
.L_237:
        /*0078*/ 	.byte	0x04, 0x17
        /*007a*/ 	.short	(.L_239 - .L_238)
.L_238:
        /*007c*/ 	.word	0x00000000
        /*0080*/ 	.short	0x0002
        /*0082*/ 	.short	0x000c
        /*0084*/ 	.byte	0x00, 0xf0, 0x11, 0x00


	//----- nvinfo : EIATTR_KPARAM_INFO
	.align		4
.L_239:
        /*0088*/ 	.byte	0x04, 0x17
        /*008a*/ 	.short	(.L_241 - .L_240)
.L_240:
        /*008c*/ 	.word	0x00000000
        /*0090*/ 	.short	0x0001
        /*0092*/ 	.short	0x0008
        /*0094*/ 	.byte	0x00, 0xf0, 0x11, 0x00


	//----- nvinfo : EIATTR_KPARAM_INFO
	.align		4
.L_241:
        /*0098*/ 	.byte	0x04, 0x17
        /*009a*/ 	.short	(.L_243 - .L_242)
.L_242:
        /*009c*/ 	.word	0x00000000
        /*00a0*/ 	.short	0x0000
        /*00a2*/ 	.short	0x0000
        /*00a4*/ 	.byte	0x00, 0xf5, 0x21, 0x00


	//----- nvinfo : EIATTR_SPARSE_MMA_MASK
	.align		4
.L_243:
        /*00a8*/ 	.byte	0x03, 0x50
        /*00aa*/ 	.short	0x0000


	//----- nvinfo : EIATTR_MAXREG_COUNT
	.align		4
        /*00ac*/ 	.byte	0x03, 0x1b
        /*00ae*/ 	.short	0x00ff


	//----- nvinfo : EIATTR_MERCURY_ISA_VERSION
	.align		4
        /*00b0*/ 	.byte	0x03, 0x5f
        /*00b2*/ 	.short	0x0101


	//----- nvinfo : EIATTR_VRC_CTA_INIT_COUNT
	.align		4
        /*00b4*/ 	.byte	0x02, 0x4a
	.zero		1
	.zero		1


	//----- nvinfo : EIATTR_EXIT_INSTR_OFFSETS
	.align		4
        /*00b8*/ 	.byte	0x04, 0x1c
        /*00ba*/ 	.short	(.L_245 - .L_244)


	//   ....[0]....
.L_244:
        /*00bc*/ 	.word	0x00000070


	//   ....[1]....
        /*00c0*/ 	.word	0x00000980


	//   ....[2]....
        /*00c4*/ 	.word	0x00000d50


	//----- nvinfo : EIATTR_CRS_STACK_SIZE
	.align		4
.L_245:
        /*00c8*/ 	.byte	0x04, 0x1e
        /*00ca*/ 	.short	(.L_247 - .L_246)
.L_246:
        /*00cc*/ 	.word	0x00000000


	//----- nvinfo : EIATTR_CBANK_PARAM_SIZE
	.align		4
.L_247:
        /*00d0*/ 	.byte	0x03, 0x19
        /*00d2*/ 	.short	0x0044


	//----- nvinfo : EIATTR_PARAM_CBANK
	.align		4
        /*00d4*/ 	.byte	0x04, 0x0a
        /*00d6*/ 	.short	(.L_249 - .L_248)
	.align		4
.L_248:
        /*00d8*/ 	.word	index@(.nv.constant0._Z24format_nlist_fill_b_se_aPiiiPKiS1_PyS1_iS_i)
        /*00dc*/ 	.short	0x0380
        /*00de*/ 	.short	0x0044


	//----- nvinfo : EIATTR_SW_WAR
	.align		4
.L_249:
        /*00e0*/ 	.byte	0x04, 0x36
        /*00e2*/ 	.short	(.L_251 - .L_250)
.L_250:
        /*00e4*/ 	.word	0x00000008
.L_251:


//--------------------- .nv.info._Z24format_nlist_fill_a_se_aPKfPKiS2_S2_fPyPii --------------------------
	.section	.nv.info._Z24format_nlist_fill_a_se_aPKfPKiS2_S2_fPyPii,"",@"SHT_CUDA_INFO"
	.sectionflags	@""
	.align	4


	//----- nvinfo : EIATTR_CUDA_API_VERSION
	.align		4
        /*0000*/ 	.byte	0x04, 0x37
        /*0002*/ 	.short	(.L_253 - .L_252)
.L_252:
        /*0004*/ 	.word	0x00000082


	//----- nvinfo : EIATTR_KPARAM_INFO
	.align		4
.L_253:
        /*0008*/ 	.byte	0x04, 0x17
        /*000a*/ 	.short	(.L_255 - .L_254)
.L_254:
        /*000c*/ 	.word	0x00000000
        /*0010*/ 	.short	0x0007
        /*0012*/ 	.short	0x0038
        /*0014*/ 	.byte	0x00, 0xf0, 0x11, 0x00


	//----- nvinfo : EIATTR_KPARAM_INFO
	.align		4
.L_255:
        /*0018*/ 	.byte	0x04, 0x17
        /*001a*/ 	.short	(.L_257 - .L_256)
.L_256:
        /*001c*/ 	.word	0x00000000
        /*0020*/ 	.short	0x0006
        /*0022*/ 	.short	0x0030
        /*0024*/ 	.byte	0x00, 0xf5, 0x21, 0x00


	//----- nvinfo : EIATTR_KPARAM_INFO
	.align		4
.L_257:
        /*0028*/ 	.byte	0x04, 0x17
        /*002a*/ 	.short	(.L_259 - .L_258)
.L_258:
        /*002c*/ 	.word	0x00000000
        /*0030*/ 	.short	0x0005
        /*0032*/ 	.short	0x0028
        /*0034*/ 	.byte	0x00, 0xf5, 0x21, 0x00


	//----- nvinfo : EIATTR_KPARAM_INFO
	.align		4
.L_259:
        /*0038*/ 	.byte	0x04, 0x17
        /*003a*/ 	.short	(.L_261 - .L_260)
.L_260:
        /*003c*/ 	.word	0x00000000
        /*0040*/ 	.short	0x0004
        /*0042*/ 	.short	0x0020
        /*0044*/ 	.byte	0x00, 0xf0, 0x11, 0x00


	//----- nvinfo : EIATTR_KPARAM_INFO
	.align		4
.L_261:
        /*0048*/ 	.byte	0x04, 0x17
        /*004a*/ 	.short	(.L_263 - .L_262)
.L_262:
        /*004c*/ 	.word	0x00000000
        /*0050*/ 	.short	0x0003
        /*0052*/ 	.short	0x0018
        /*0054*/ 	.byte	0x00, 0xf5, 0x21, 0x00


	//----- nvinfo : EIATTR_KPARAM_INFO
	.align		4
.L_263:
        /*0058*/ 	.byte	0x04, 0x17
        /*005a*/ 	.short	(.L_265 - .L_264)
.L_264:
        /*005c*/ 	.word	0x00000000
        /*0060*/ 	.short	0x0002
        /*0062*/ 	.short	0x0010
        /*0064*/ 	.byte	0x00, 0xf5, 0x21, 0x00


	//----- nvinfo : EIATTR_KPARAM_INFO
	.align		4
.L_265:
        /*0068*/ 	.byte	0x04, 0x17
        /*006a*/ 	.short	(.L_267 - .L_266)
.L_266:
        /*006c*/ 	.word	0x00000000
        /*0070*/ 	.short	0x0001
        /*0072*/ 	.short	0x0008
        /*0074*/ 	.byte	0x00, 0xf5, 0x21, 0x00


	//----- nvinfo : EIATTR_KPARAM_INFO
	.align		4
.L_267:
        /*0078*/ 	.byte	0x04, 0x17
        /*007a*/ 	.short	(.L_269 - .L_268)
.L_268:
        /*007c*/ 	.word	0x00000000
        /*0080*/ 	.short	0x0000
        /*0082*/ 	.short	0x0000
        /*0084*/ 	.byte	0x00, 0xf5, 0x21, 0x00


	//----- nvinfo : EIATTR_SPARSE_MMA_MASK
	.align		4
.L_269:
        /*0088*/ 	.byte	0x03, 0x50
        /*008a*/ 	.short	0x0000


	//----- nvinfo : EIATTR_MAXREG_COUNT
	.align		4
        /*008c*/ 	.byte	0x03, 0x1b
        /*008e*/ 	.short	0x00ff


	//----- nvinfo : EIATTR_MERCURY_ISA_VERSION
	.align		4
        /*0090*/ 	.byte	0x03, 0x5f
        /*0092*/ 	.short	0x0101


	//----- nvinfo : EIATTR_VRC_CTA_INIT_COUNT
	.align		4
        /*0094*/ 	.byte	0x02, 0x4a
	.zero		1
	.zero		1


	//----- nvinfo : EIATTR_EXIT_INSTR_OFFSETS
	.align		4
        /*0098*/ 	.byte	0x04, 0x1c
        /*009a*/ 	.short	(.L_271 - .L_270)


	//   ....[0]....
.L_270:
        /*009c*/ 	.word	0x00000100


	//   ....[1]....
        /*00a0*/ 	.word	0x000003a0


	//   ....[2]....
        /*00a4*/ 	.word	0x000005f0


	//----- nvinfo : EIATTR_CRS_STACK_SIZE
	.align		4
.L_271:
        /*00a8*/ 	.byte	0x04, 0x1e
        /*00aa*/ 	.short	(.L_273 - .L_272)
.L_272:
        /*00ac*/ 	.word	0x00000000


	//----- nvinfo : EIATTR_CBANK_PARAM_SIZE
	.align		4
.L_273:
        /*00b0*/ 	.byte	0x03, 0x19
        /*00b2*/ 	.short	0x003c


	//----- nvinfo : EIATTR_PARAM_CBANK
	.align		4
        /*00b4*/ 	.byte	0x04, 0x0a
        /*00b6*/ 	.short	(.L_275 - .L_274)
	.align		4
.L_274:
        /*00b8*/ 	.word	index@(.nv.constant0._Z24format_nlist_fill_a_se_aPKfPKiS2_S2_fPyPii)
        /*00bc*/ 	.short	0x0380
        /*00be*/ 	.short	0x003c


	//----- nvinfo : EIATTR_SW_WAR
	.align		4
.L_275:
        /*00c0*/ 	.byte	0x04, 0x36
        /*00c2*/ 	.short	(.L_277 - .L_276)
.L_276:
        /*00c4*/ 	.word	0x00000008
.L_277:


//--------------------- .nv.info._Z14get_i_idx_se_aiPKiPi --------------------------
	.section	.nv.info._Z14get_i_idx_se_aiPKiPi,"",@"SHT_CUDA_INFO"
	.sectionflags	@""
	.align	4


	//----- nvinfo : EIATTR_CUDA_API_VERSION
	.align		4
        /*0000*/ 	.byte	0x04, 0x37
        /*0002*/ 	.short	(.L_279 - .L_278)
.L_278:
        /*0004*/ 	.word	0x00000082


	//----- nvinfo : EIATTR_KPARAM_INFO
	.align		4
.L_279:
        /*0008*/ 	.byte	0x04, 0x17
        /*000a*/ 	.short	(.L_281 - .L_280)
.L_280:
        /*000c*/ 	.word	0x00000000
        /*0010*/ 	.short	0x0002
        /*0012*/ 	.short	0x0010
        /*0014*/ 	.byte	0x00, 0xf5, 0x21, 0x00


	//----- nvinfo : EIATTR_KPARAM_INFO
	.align		4
.L_281:
        /*0018*/ 	.byte	0x04, 0x17
        /*001a*/ 	.short	(.L_283 - .L_282)
.L_282:
        /*001c*/ 	.word	0x00000000
        /*0020*/ 	.short	0x0001
        /*0022*/ 	.short	0x0008
        /*0024*/ 	.byte	0x00, 0xf5, 0x21, 0x00


	//----- nvinfo : EIATTR_KPARAM_INFO
	.align		4
.L_283:
        /*0028*/ 	.byte	0x04, 0x17
        /*002a*/ 	.short	(.L_285 - .L_284)
.L_284:
        /*002c*/ 	.word	0x00000000
        /*0030*/ 	.short	0x0000
        /*0032*/ 	.short	0x0000
        /*0034*/ 	.byte	0x00, 0xf0, 0x11, 0x00


	//----- nvinfo : EIATTR_SPARSE_MMA_MASK
	.align		4
.L_285:
        /*0038*/ 	.byte	0x03, 0x50
        /*003a*/ 	.short	0x0000


	//----- nvinfo : EIATTR_MAXREG_COUNT
	.align		4
        /*003c*/ 	.byte	0x03, 0x1b
        /*003e*/ 	.short	0x00ff


	//----- nvinfo : EIATTR_MERCURY_ISA_VERSION
	.align		4
        /*0040*/ 	.byte	0x03, 0x5f
        /*0042*/ 	.short	0x0101


	//----- nvinfo : EIATTR_VRC_CTA_INIT_COUNT
	.align		4
        /*0044*/ 	.byte	0x02, 0x4a
	.zero		1
	.zero		1


	//----- nvinfo : EIATTR_EXIT_INSTR_OFFSETS
	.align		4
        /*0048*/ 	.byte	0x04, 0x1c
        /*004a*/ 	.short	(.L_287 - .L_286)


	//   ....[0]....
.L_286:
        /*004c*/ 	.word	0x00000070


	//   ....[1]....
        /*0050*/ 	.word	0x000000f0


	//----- nvinfo : EIATTR_CBANK_PARAM_SIZE
	.align		4
.L_287:
        /*0054*/ 	.byte	0x03, 0x19
        /*0056*/ 	.short	0x0018


	//----- nvinfo : EIATTR_PARAM_CBANK
	.align		4
        /*0058*/ 	.byte	0x04, 0x0a
        /*005a*/ 	.short	(.L_289 - .L_288)
	.align		4
.L_288:
        /*005c*/ 	.word	index@(.nv.constant0._Z14get_i_idx_se_aiPKiPi)
        /*0060*/ 	.short	0x0380
        /*0062*/ 	.short	0x0018


	//----- nvinfo : EIATTR_SW_WAR
	.align		4
.L_289:
        /*0064*/ 	.byte	0x04, 0x36
        /*0066*/ 	.short	(.L_291 - .L_290)
.L_290:
        /*0068*/ 	.word	0x00000008
.L_291:


//--------------------- .nv.callgraph             --------------------------
	.section	.nv.callgraph,"",@"SHT_CUDA_CALLGRAPH"
	.align	4
	.sectionentsize	8
	.align		4
        /*0000*/ 	.word	0x00000000
	.align		4
        /*0004*/ 	.word	0xffffffff
	.align		4
        /*0008*/ 	.word	0x00000000
	.align		4
        /*000c*/ 	.word	0xfffffffe
	.align		4
        /*0010*/ 	.word	0x00000000
	.align		4
        /*0014*/ 	.word	0xfffffffd
	.align		4
        /*0018*/ 	.word	0x00000000
	.align		4
        /*001c*/ 	.word	0xfffffffc


//--------------------- .nv.constant4             --------------------------
	.section	.nv.constant4,"a",@progbits
	.align	8
	.align		8
.nv.constant4:
        /*0000*/ 	.dword	_ZN34_INTERNAL_dea03d5d_4_k_cu_fefbd5934cuda3std3__45__cpo5beginE
	.align		8
        /*0008*/ 	.dword	_ZN34_INTERNAL_dea03d5d_4_k_cu_fefbd5934cuda3std3__45__cpo3endE
	.align		8
        /*0010*/ 	.dword	_ZN34_INTERNAL_dea03d5d_4_k_cu_fefbd5934cuda3std3__45__cpo6cbeginE
	.align		8
        /*0018*/ 	.dword	_ZN34_INTERNAL_dea03d5d_4_k_cu_fefbd5934cuda3std3__45__cpo4cendE
	.align		8
        /*0020*/ 	.dword	_ZN34_INTERNAL_dea03d5d_4_k_cu_fefbd5934cuda3std3__45__cpo6rbeginE
	.align		8
        /*0028*/ 	.dword	_ZN34_INTERNAL_dea03d5d_4_k_cu_fefbd5934cuda3std3__45__cpo4rendE
	.align		8
        /*0030*/ 	.dword	_ZN34_INTERNAL_dea03d5d_4_k_cu_fefbd5934cuda3std3__45__cpo7crbeginE
	.align		8
        /*0038*/ 	.dword	_ZN34_INTERNAL_dea03d5d_4_k_cu_fefbd5934cuda3std3__45__cpo5crendE
	.align		8
        /*0040*/ 	.dword	_ZN34_INTERNAL_dea03d5d_4_k_cu_fefbd5934cuda3std3__436_GLOBAL__N__dea03d5d_4_k_cu_fefbd5936ignoreE
	.align		8
        /*0048*/ 	.dword	_ZN34_INTERNAL_dea03d5d_4_k_cu_fefbd5934cuda3std3__419piecewise_constructE
	.align		8
        /*0050*/ 	.dword	_ZN34_INTERNAL_dea03d5d_4_k_cu_fefbd5934cuda3std3__48in_placeE
	.align		8
        /*0058*/ 	.dword	_ZN34_INTERNAL_dea03d5d_4_k_cu_fefbd5934cuda3std3__420unreachable_sentinelE
	.align		8
        /*0060*/ 	.dword	_ZN34_INTERNAL_dea03d5d_4_k_cu_fefbd5934cuda3std6ranges3__45__cpo4swapE
	.align		8
        /*0068*/ 	.dword	_ZN34_INTERNAL_dea03d5d_4_k_cu_fefbd5934cuda3std6ranges3__45__cpo9iter_moveE
	.align		8
        /*0070*/ 	.dword	_ZN34_INTERNAL_dea03d5d_4_k_cu_fefbd5934cuda3std6ranges3__45__cpo5beginE
	.align		8
        /*0078*/ 	.dword	_ZN34_INTERNAL_dea03d5d_4_k_cu_fefbd5934cuda3std6ranges3__45__cpo3endE
	.align		8
        /*0080*/ 	.dword	_ZN34_INTERNAL_dea03d5d_4_k_cu_fefbd5934cuda3std6ranges3__45__cpo6cbeginE
	.align		8
        /*0088*/ 	.dword	_ZN34_INTERNAL_dea03d5d_4_k_cu_fefbd5934cuda3std6ranges3__45__cpo4cendE
	.align		8
        /*0090*/ 	.dword	_ZN34_INTERNAL_dea03d5d_4_k_cu_fefbd5934cuda3std6ranges3__45__cpo7advanceE
	.align		8
        /*0098*/ 	.dword	_ZN34_INTERNAL_dea03d5d_4_k_cu_fefbd5934cuda3std6ranges3__45__cpo9iter_swapE
	.align		8
        /*00a0*/ 	.dword	_ZN34_INTERNAL_dea03d5d_4_k_cu_fefbd5934cuda3std6ranges3__45__cpo4nextE
	.align		8
        /*00a8*/ 	.dword	_ZN34_INTERNAL_dea03d5d_4_k_cu_fefbd5934cuda3std6ranges3__45__cpo4prevE
	.align		8
        /*00b0*/ 	.dword	_ZN34_INTERNAL_dea03d5d_4_k_cu_fefbd5934cuda3std6ranges3__45__cpo4dataE
	.align		8
        /*00b8*/ 	.dword	_ZN34_INTERNAL_dea03d5d_4_k_cu_fefbd5934cuda3std6ranges3__45__cpo5cdataE
	.align		8
        /*00c0*/ 	.dword	_ZN34_INTERNAL_dea03d5d_4_k_cu_fefbd5934cuda3std6ranges3__45__cpo4sizeE
	.align		8
        /*00c8*/ 	.dword	_ZN34_INTERNAL_dea03d5d_4_k_cu_fefbd5934cuda3std6ranges3__45__cpo5ssizeE
	.align		8
        /*00d0*/ 	.dword	_ZN34_INTERNAL_dea03d5d_4_k_cu_fefbd5934cuda3std6ranges3__45__cpo8distanceE
	.align		8
        /*00d8*/ 	.dword	_ZN34_INTERNAL_dea03d5d_4_k_cu_fefbd5936thrust24THRUST_300001_SM_1000_NS6system6detail10sequential3seqE


//--------------------- .text._Z15BlockSortKernelIyLi256ELi16EEvPT_S1_ --------------------------
	.section	.text._Z15BlockSortKernelIyLi256ELi16EEvPT_S1_,"ax",@progbits
	.align	128
        .global         _Z15BlockSortKernelIyLi256ELi16EEvPT_S1_
        .type           _Z15BlockSortKernelIyLi256ELi16EEvPT_S1_,@function
        .size           _Z15BlockSortKernelIyLi256ELi16EEvPT_S1_,(.L_x_114 - _Z15BlockSortKernelIyLi256ELi16EEvPT_S1_)
        .other          _Z15BlockSortKernelIyLi256ELi16EEvPT_S1_,@"STO_CUDA_ENTRY STV_DEFAULT"
_Z15BlockSortKernelIyLi256ELi16EEvPT_S1_:
.text._Z15BlockSortKernelIyLi256ELi16EEvPT_S1_:
[----:B------:R-:W-:Y:S01]  /*0000*/  LDC R1, c[0x0][0x37c] ;  /* 0x0000df00ff017b82 */ /* 0x000fe20000000800 */
[----:B------:R-:W0:Y:S01]  /*0010*/  S2R R16, SR_TID.X ;  /* 0x0000000000107919 */ /* 0x000e220000002100 */
[----:B------:R-:W1:Y:S01]  /*0020*/  LDCU.64 UR4, c[0x0][0x380] ;  /* 0x00007000ff0477ac */ /* 0x000e620008000a00 */
[----:B------:R-:W2:Y:S01]  /*0030*/  S2R R2, SR_CTAID.X ;  /* 0x0000000000027919 */ /* 0x000ea20000002500 */
[----:B------:R-:W3:Y:S01]  /*0040*/  LDCU.64 UR8, c[0x0][0x358] ;  /* 0x00006b00ff0877ac */ /* 0x000ee20008000a00 */
[----:B0-----:R-:W-:-:S05]  /*0050*/  IMAD.SHL.U32 R0, R16, 0x10, RZ ;  /* 0x0000001010007824 */ /* 0x001fca00078e00ff */
[----:B------:R-:W-:Y:S01]  /*0060*/  LOP3.LUT R17, R0, 0x3e00, RZ, 0xc0, !PT ;  /* 0x00003e0000117812 */ /* 0x000fe200078ec0ff */
[----:B--2---:R-:W-:-:S03]  /*0070*/  IMAD.SHL.U32 R0, R2, 0x1000, RZ ;  /* 0x0000100002007824 */ /* 0x004fc600078e00ff */
[----:B------:R-:W-:-:S04]  /*0080*/  LOP3.LUT R3, R17, 0x1f, R16, 0xf8, !PT ;  /* 0x0000001f11037812 */ /* 0x000fc800078ef810 */
[----:B------:R-:W-:-:S04]  /*0090*/  IADD3 R3, P0, PT, R0, R3, RZ ;  /* 0x0000000300037210 */ /* 0x000fc80007f1e0ff */
[----:B------:R-:W-:Y:S02]  /*00a0*/  LEA.HI.X.SX32 R0, R0, RZ, 0x1, P0 ;  /* 0x000000ff00007211 */ /* 0x000fe400000f0eff */
[----:B-1----:R-:W-:-:S04]  /*00b0*/  LEA R18, P0, R3, UR4, 0x3 ;  /* 0x0000000403127c11 */ /* 0x002fc8000f8018ff */
[----:B------:R-:W-:-:S05]  /*00c0*/  LEA.HI.X R19, R3, UR5, R0, 0x3, P0 ;  /* 0x0000000503137c11 */ /* 0x000fca00080f1c00 */
[----:B---3--:R-:W2:Y:S04]  /*00d0*/  LDG.E.64 R20, desc[UR8][R18.64] ;  /* 0x0000000812147981 */ /* 0x008ea8000c1e1b00 */
[----:B------:R-:W3:Y:S04]  /*00e0*/  LDG.E.64 R22, desc[UR8][R18.64+0x100] ;  /* 0x0001000812167981 */ /* 0x000ee8000c1e1b00 */
[----:B------:R-:W4:Y:S04]  /*00f0*/  LDG.E.64 R24, desc[UR8][R18.64+0x200] ;  /* 0x0002000812187981 */ /* 0x000f28000c1e1b00 */
[----:B------:R-:W5:Y:S04]  /*0100*/  LDG.E.64 R26, desc[UR8][R18.64+0x300] ;  /* 0x00030008121a7981 */ /* 0x000f68000c1e1b00 */
        /* <DEDUP_REMOVED lines=11> */
[----:B------:R0:W5:Y:S01]  /*01c0*/  LDG.E.64 R6, desc[UR8][R18.64+0xf00] ;  /* 0x000f000812067981 */ /* 0x000162000c1e1b00 */
[----:B------:R-:W1:Y:S01]  /*01d0*/  S2UR UR5, SR_CgaCtaId ;  /* 0x00000000000579c3 */ /* 0x000e620000008800 */
[----:B------:R-:W-:Y:S01]  /*01e0*/  UMOV UR4, 0x400 ;  /* 0x0000040000047882 */ /* 0x000fe20000000000 */
[----:B------:R-:W0:Y:S01]  /*01f0*/  S2R R0, SR_LANEID ;  /* 0x0000000000007919 */ /* 0x000e220000000000 */
[----:B-1----:R-:W-:Y:S01]  /*0200*/  ULEA UR4, UR5, UR4, 0x18 ;  /* 0x0000000405047291 */ /* 0x002fe2000f8ec0ff */
[----:B0-----:R-:W-:-:S04]  /*0210*/  IMAD.IADD R17, R17, 0x1, R0 ;  /* 0x0000000111117824 */ /* 0x001fc800078e0200 */
[C---:B------:R-:W-:Y:S01]  /*0220*/  VIADD R40, R17.reuse, 0x20 ;  /* 0x0000002011287836 */ /* 0x040fe20000000000 */
[CC--:B------:R-:W-:Y:S01]  /*0230*/  LEA.HI.SX32 R38, R17.reuse, R17.reuse, 0x1b ;  /* 0x0000001111267211 */ /* 0x0c0fe200078fdaff */
[C---:B------:R-:W-:Y:S02]  /*0240*/  VIADD R42, R17.reuse, 0x40 ;  /* 0x00000040112a7836 */ /* 0x040fe40000000000 */
[C---:B------:R-:W-:Y:S01]  /*0250*/  VIADD R44, R17.reuse, 0x60 ;  /* 0x00000060112c7836 */ /* 0x040fe20000000000 */
[-C--:B------:R-:W-:Y:S01]  /*0260*/  LEA.HI.SX32 R40, R40, R17.reuse, 0x1b ;  /* 0x0000001128287211 */ /* 0x080fe200078fdaff */
[C---:B------:R-:W-:Y:S01]  /*0270*/  VIADD R18, R17.reuse, 0x80 ;  /* 0x0000008011127836 */ /* 0x040fe20000000000 */
[-C--:B------:R-:W-:Y:S02]  /*0280*/  LEA.HI.SX32 R42, R42, R17.reuse, 0x1b ;  /* 0x000000112a2a7211 */ /* 0x080fe400078fdaff */
[----:B------:R-:W-:Y:S01]  /*0290*/  LEA R19, R38, UR4, 0x3 ;  /* 0x0000000426137c11 */ /* 0x000fe2000f8e18ff */
[----:B------:R-:W-:Y:S01]  /*02a0*/  VIADD R38, R17, 0xa0 ;  /* 0x000000a011267836 */ /* 0x000fe20000000000 */
[----:B------:R-:W-:-:S02]  /*02b0*/  LEA.HI.SX32 R44, R44, R17, 0x1b ;  /* 0x000000112c2c7211 */ /* 0x000fc400078fdaff */
[-C--:B------:R-:W-:Y:S02]  /*02c0*/  LEA.HI.SX32 R18, R18, R17.reuse, 0x1b ;  /* 0x0000001112127211 */ /* 0x080fe400078fdaff */
[----:B------:R-:W-:Y:S01]  /*02d0*/  LEA R39, R40, UR4, 0x3 ;  /* 0x0000000428277c11 */ /* 0x000fe2000f8e18ff */
[C---:B------:R-:W-:Y:S01]  /*02e0*/  VIADD R40, R17.reuse, 0xc0 ;  /* 0x000000c011287836 */ /* 0x040fe20000000000 */
[----:B------:R-:W-:Y:S01]  /*02f0*/  LEA R41, R42, UR4, 0x3 ;  /* 0x000000042a297c11 */ /* 0x000fe2000f8e18ff */
[C---:B------:R-:W-:Y:S01]  /*0300*/  VIADD R42, R17.reuse, 0xe0 ;  /* 0x000000e0112a7836 */ /* 0x040fe20000000000 */
[----:B------:R-:W-:Y:S01]  /*0310*/  LEA R43, R44, UR4, 0x3 ;  /* 0x000000042c2b7c11 */ /* 0x000fe2000f8e18ff */
[----:B------:R-:W-:Y:S01]  /*0320*/  VIADD R44, R17, 0x100 ;  /* 0x00000100112c7836 */ /* 0x000fe20000000000 */
[-C--:B------:R-:W-:Y:S02]  /*0330*/  LEA.HI.SX32 R38, R38, R17.reuse, 0x1b ;  /* 0x0000001126267211 */ /* 0x080fe400078fdaff */
[----:B------:R-:W-:-:S02]  /*0340*/  LEA.HI.SX32 R40, R40, R17, 0x1b ;  /* 0x0000001128287211 */ /* 0x000fc400078fdaff */
[-C--:B------:R-:W-:Y:S02]  /*0350*/  LEA.HI.SX32 R42, R42, R17.reuse, 0x1b ;  /* 0x000000112a2a7211 */ /* 0x080fe400078fdaff */
[----:B------:R-:W-:Y:S01]  /*0360*/  LEA.HI.SX32 R44, R44, R17, 0x1b ;  /* 0x000000112c2c7211 */ /* 0x000fe200078fdaff */
[----:B--2---:R0:W-:Y:S04]  /*0370*/  STS.64 [R19], R20 ;  /* 0x0000001413007388 */ /* 0x0041e80000000a00 */
[----:B---3--:R1:W-:Y:S04]  /*0380*/  STS.64 [R39+0x100], R22 ;  /* 0x0001001627007388 */ /* 0x0083e80000000a00 */
[----:B----4-:R2:W-:Y:S01]  /*0390*/  STS.64 [R41+0x200], R24 ;  /* 0x0002001829007388 */ /* 0x0105e20000000a00 */
[----:B0-----:R-:W-:-:S03]  /*03a0*/  LEA R19, R18, UR4, 0x3 ;  /* 0x0000000412137c11 */ /* 0x001fc6000f8e18ff */
[----:B-----5:R0:W-:Y:S01]  /*03b0*/  STS.64 [R43+0x300], R26 ;  /* 0x0003001a2b007388 */ /* 0x0201e20000000a00 */
[C---:B------:R-:W-:Y:S01]  /*03c0*/  VIADD R18, R17.reuse, 0x120 ;  /* 0x0000012011127836 */ /* 0x040fe20000000000 */
[----:B------:R-:W-:Y:S01]  /*03d0*/  LEA R21, R38, UR4, 0x3 ;  /* 0x0000000426157c11 */ /* 0x000fe2000f8e18ff */
[C---:B------:R-:W-:Y:S01]  /*03e0*/  VIADD R20, R17.reuse, 0x140 ;  /* 0x0000014011147836 */ /* 0x040fe20000000000 */
[----:B------:R3:W-:Y:S01]  /*03f0*/  STS.64 [R19+0x400], R28 ;  /* 0x0004001c13007388 */ /* 0x0007e20000000a00 */
[C---:B-1----:R-:W-:Y:S01]  /*0400*/  VIADD R22, R17.reuse, 0x160 ;  /* 0x0000016011167836 */ /* 0x042fe20000000000 */
[----:B------:R-:W-:Y:S01]  /*0410*/  LEA R23, R40, UR4, 0x3 ;  /* 0x0000000428177c11 */ /* 0x000fe2000f8e18ff */
[C---:B--2---:R-:W-:Y:S01]  /*0420*/  VIADD R24, R17.reuse, 0x180 ;  /* 0x0000018011187836 */ /* 0x044fe20000000000 */
[-C--:B------:R-:W-:Y:S01]  /*0430*/  LEA.HI.SX32 R18, R18, R17.reuse, 0x1b ;  /* 0x0000001112127211 */ /* 0x080fe200078fdaff */
[C---:B------:R-:W-:Y:S01]  /*0440*/  VIADD R38, R17.reuse, 0x1c0 ;  /* 0x000001c011267836 */ /* 0x040fe20000000000 */
[----:B------:R-:W-:Y:S01]  /*0450*/  LEA R25, R42, UR4, 0x3 ;  /* 0x000000042a197c11 */ /* 0x000fe2000f8e18ff */
[----:B------:R1:W-:Y:S01]  /*0460*/  STS.64 [R21+0x500], R30 ;  /* 0x0005001e15007388 */ /* 0x0003e20000000a00 */
[----:B0-----:R-:W-:Y:S01]  /*0470*/  VIADD R26, R17, 0x1a0 ;  /* 0x000001a0111a7836 */ /* 0x001fe20000000000 */
[----:B------:R-:W-:-:S02]  /*0480*/  LEA.HI.SX32 R20, R20, R17, 0x1b ;  /* 0x0000001114147211 */ /* 0x000fc400078fdaff */
[-C--:B------:R-:W-:Y:S01]  /*0490*/  LEA.HI.SX32 R22, R22, R17.reuse, 0x1b ;  /* 0x0000001116167211 */ /* 0x080fe200078fdaff */
[----:B---3--:R-:W-:Y:S01]  /*04a0*/  VIADD R28, R17, 0x1e0 ;  /* 0x000001e0111c7836 */ /* 0x008fe20000000000 */
[-C--:B------:R-:W-:Y:S01]  /*04b0*/  LEA.HI.SX32 R24, R24, R17.reuse, 0x1b ;  /* 0x0000001118187211 */ /* 0x080fe200078fdaff */
[----:B------:R0:W-:Y:S01]  /*04c0*/  STS.64 [R23+0x600], R32 ;  /* 0x0006002017007388 */ /* 0x0001e20000000a00 */
[-C--:B------:R-:W-:Y:S02]  /*04d0*/  LEA.HI.SX32 R26, R26, R17.reuse, 0x1b ;  /* 0x000000111a1a7211 */ /* 0x080fe400078fdaff */
[-C--:B------:R-:W-:Y:S01]  /*04e0*/  LEA.HI.SX32 R38, R38, R17.reuse, 0x1b ;  /* 0x0000001126267211 */ /* 0x080fe200078fdaff */
[----:B------:R2:W-:Y:S01]  /*04f0*/  STS.64 [R25+0x700], R34 ;  /* 0x0007002219007388 */ /* 0x0005e20000000a00 */
[----:B------:R-:W-:Y:S01]  /*0500*/  LEA.HI.SX32 R28, R28, R17, 0x1b ;  /* 0x000000111c1c7211 */ /* 0x000fe200078fdaff */
[----:B------:R-:W-:Y:S01]  /*0510*/  IMAD R17, R0, 0xf, R17 ;  /* 0x0000000f00117824 */ /* 0x000fe200078e0211 */
[----:B------:R-:W-:-:S02]  /*0520*/  LEA R27, R44, UR4, 0x3 ;  /* 0x000000042c1b7c11 */ /* 0x000fc4000f8e18ff */
[----:B------:R-:W-:Y:S01]  /*0530*/  LEA R19, R18, UR4, 0x3 ;  /* 0x0000000412137c11 */ /* 0x000fe2000f8e18ff */
[C---:B------:R-:W-:Y:S01]  /*0540*/  VIADD R18, R17.reuse, 0x1 ;  /* 0x0000000111127836 */ /* 0x040fe20000000000 */
[----:B-1----:R-:W-:Y:S01]  /*0550*/  LEA R21, R20, UR4, 0x3 ;  /* 0x0000000414157c11 */ /* 0x002fe2000f8e18ff */
[C---:B------:R-:W-:Y:S01]  /*0560*/  VIADD R20, R17.reuse, 0x2 ;  /* 0x0000000211147836 */ /* 0x040fe20000000000 */
[----:B------:R1:W-:Y:S01]  /*0570*/  STS.64 [R27+0x800], R36 ;  /* 0x000800241b007388 */ /* 0x0003e20000000a00 */
[----:B0-----:R-:W-:Y:S01]  /*0580*/  LEA R23, R22, UR4, 0x3 ;  /* 0x0000000416177c11 */ /* 0x001fe2000f8e18ff */
[C---:B------:R-:W-:Y:S01]  /*0590*/  VIADD R32, R17.reuse, 0x6 ;  /* 0x0000000611207836 */ /* 0x040fe20000000000 */
[----:B--2---:R-:W-:Y:S01]  /*05a0*/  LEA R25, R24, UR4, 0x3 ;  /* 0x0000000418197c11 */ /* 0x004fe2000f8e18ff */
[C---:B------:R-:W-:Y:S01]  /*05b0*/  VIADD R24, R17.reuse, 0x4 ;  /* 0x0000000411187836 */ /* 0x040fe20000000000 */
[----:B------:R0:W-:Y:S01]  /*05c0*/  STS.64 [R19+0x900], R14 ;  /* 0x0009000e13007388 */ /* 0x0001e20000000a00 */
[C---:B------:R-:W-:Y:S01]  /*05d0*/  VIADD R22, R17.reuse, 0x3 ;  /* 0x0000000311167836 */ /* 0x040fe20000000000 */
[-C--:B------:R-:W-:Y:S01]  /*05e0*/  LEA.HI.SX32 R20, R20, R17.reuse, 0x1b ;  /* 0x0000001114147211 */ /* 0x080fe200078fdaff */
[C---:B------:R-:W-:Y:S01]  /*05f0*/  VIADD R34, R17.reuse, 0x7 ;  /* 0x0000000711227836 */ /* 0x040fe20000000000 */
[----:B------:R2:W-:Y:S01]  /*0600*/  STS.64 [R21+0xa00], R12 ;  /* 0x000a000c15007388 */ /* 0x0005e20000000a00 */
[C---:B------:R-:W-:Y:S01]  /*0610*/  VIADD R30, R17.reuse, 0x5 ;  /* 0x00000005111e7836 */ /* 0x040fe20000000000 */
[-C--:B------:R-:W-:Y:S01]  /*0620*/  LEA.HI.SX32 R24, R24, R17.reuse, 0x1b ;  /* 0x0000001118187211 */ /* 0x080fe200078fdaff */
[C---:B-1----:R-:W-:Y:S01]  /*0630*/  VIADD R36, R17.reuse, 0xa ;  /* 0x0000000a11247836 */ /* 0x042fe20000000000 */
[----:B------:R-:W-:Y:S01]  /*0640*/  STS.64 [R23+0xb00], R10 ;  /* 0x000b000a17007388 */ /* 0x000fe20000000a00 */
[C---:B------:R-:W-:Y:S01]  /*0650*/  VIADD R40, R17.reuse, 0xb ;  /* 0x0000000b11287836 */ /* 0x040fe20000000000 */
[-C--:B------:R-:W-:Y:S01]  /*0660*/  LEA.HI.SX32 R18, R18, R17.reuse, 0x1b ;  /* 0x0000001112127211 */ /* 0x080fe200078fdaff */
[C---:B------:R-:W-:Y:S01]  /*0670*/  VIADD R42, R17.reuse, 0xc ;  /* 0x0000000c112a7836 */ /* 0x040fe20000000000 */
[----:B------:R1:W-:Y:S01]  /*0680*/  STS.64 [R25+0xc00], R8 ;  /* 0x000c000819007388 */ /* 0x0003e20000000a00 */
[C---:B0-----:R-:W-:Y:S01]  /*0690*/  VIADD R14, R17.reuse, 0x8 ;  /* 0x00000008110e7836 */ /* 0x041fe20000000000 */
[-C--:B------:R-:W-:Y:S01]  /*06a0*/  LEA.HI.SX32 R32, R32, R17.reuse, 0x1b ;  /* 0x0000001120207211 */ /* 0x080fe200078fdaff */
[C---:B------:R-:W-:Y:S01]  /*06b0*/  VIADD R44, R17.reuse, 0xd ;  /* 0x0000000d112c7836 */ /* 0x040fe20000000000 */
[-C--:B------:R-:W-:Y:S01]  /*06c0*/  LEA.HI.SX32 R22, R22, R17.reuse, 0x1b ;  /* 0x0000001116167211 */ /* 0x080fe200078fdaff */
[C---:B--2---:R-:W-:Y:S01]  /*06d0*/  VIADD R12, R17.reuse, 0x9 ;  /* 0x00000009110c7836 */ /* 0x044fe20000000000 */
[-C--:B------:R-:W-:Y:S01]  /*06e0*/  LEA.HI.SX32 R34, R34, R17.reuse, 0x1b ;  /* 0x0000001122227211 */ /* 0x080fe200078fdaff */
[C---:B------:R-:W-:Y:S01]  /*06f0*/  VIADD R46, R17.reuse, 0xe ;  /* 0x0000000e112e7836 */ /* 0x040fe20000000000 */
[-C--:B------:R-:W-:Y:S01]  /*0700*/  LEA.HI.SX32 R36, R36, R17.reuse, 0x1b ;  /* 0x0000001124247211 */ /* 0x080fe200078fdaff */
[----:B------:R-:W-:Y:S01]  /*0710*/  VIADD R48, R17, 0xf ;  /* 0x0000000f11307836 */ /* 0x000fe20000000000 */
[----:B------:R-:W-:-:S02]  /*0720*/  LEA.HI.SX32 R30, R30, R17, 0x1b ;  /* 0x000000111e1e7211 */ /* 0x000fc400078fdaff */
[-C--:B-1----:R-:W-:Y:S02]  /*0730*/  LEA.HI.SX32 R8, R14, R17.reuse, 0x1b ;  /* 0x000000110e087211 */ /* 0x082fe400078fdaff */
[-C--:B------:R-:W-:Y:S02]  /*0740*/  LEA.HI.SX32 R10, R12, R17.reuse, 0x1b ;  /* 0x000000110c0a7211 */ /* 0x080fe400078fdaff */
[-C--:B------:R-:W-:Y:S02]  /*0750*/  LEA.HI.SX32 R40, R40, R17.reuse, 0x1b ;  /* 0x0000001128287211 */ /* 0x080fe400078fdaff */
[-C--:B------:R-:W-:Y:S02]  /*0760*/  LEA.HI.SX32 R42, R42, R17.reuse, 0x1b ;  /* 0x000000112a2a7211 */ /* 0x080fe400078fdaff */
[-C--:B------:R-:W-:Y:S02]  /*0770*/  LEA.HI.SX32 R44, R44, R17.reuse, 0x1b ;  /* 0x000000112c2c7211 */ /* 0x080fe400078fdaff */
[----:B------:R-:W-:-:S02]  /*0780*/  LEA.HI.SX32 R46, R46, R17, 0x1b ;  /* 0x000000112e2e7211 */ /* 0x000fc400078fdaff */
[-C--:B------:R-:W-:Y:S02]  /*0790*/  LEA.HI.SX32 R48, R48, R17.reuse, 0x1b ;  /* 0x0000001130307211 */ /* 0x080fe400078fdaff */
[----:B------:R-:W-:Y:S02]  /*07a0*/  LEA R14, R20, UR4, 0x3 ;  /* 0x00000004140e7c11 */ /* 0x000fe4000f8e18ff */
[----:B------:R-:W-:Y:S02]  /*07b0*/  LEA R9, R26, UR4, 0x3 ;  /* 0x000000041a097c11 */ /* 0x000fe4000f8e18ff */
[----:B------:R-:W-:Y:S02]  /*07c0*/  LEA.HI.SX32 R17, R17, R17, 0x1b ;  /* 0x0000001111117211 */ /* 0x000fe400078fdaff */
[----:B------:R-:W-:Y:S01]  /*07d0*/  LEA R20, R24, UR4, 0x3 ;  /* 0x0000000418147c11 */ /* 0x000fe2000f8e18ff */
[----:B------:R-:W-:Y:S01]  /*07e0*/  STS.64 [R9+0xd00], R2 ;  /* 0x000d000209007388 */ /* 0x000fe20000000a00 */
[----:B------:R-:W-:-:S02]  /*07f0*/  LEA R11, R38, UR4, 0x3 ;  /* 0x00000004260b7c11 */ /* 0x000fc4000f8e18ff */
[----:B------:R-:W-:Y:S02]  /*0800*/  LEA R12, R18, UR4, 0x3 ;  /* 0x00000004120c7c11 */ /* 0x000fe4000f8e18ff */
[----:B------:R-:W-:Y:S01]  /*0810*/  LEA R24, R32, UR4, 0x3 ;  /* 0x0000000420187c11 */ /* 0x000fe2000f8e18ff */
[----:B------:R0:W-:Y:S01]  /*0820*/  STS.64 [R11+0xe00], R4 ;  /* 0x000e00040b007388 */ /* 0x0001e20000000a00 */
[----:B------:R-:W-:Y:S02]  /*0830*/  LEA R13, R28, UR4, 0x3 ;  /* 0x000000041c0d7c11 */ /* 0x000fe4000f8e18ff */
[----:B------:R-:W-:Y:S02]  /*0840*/  LEA R18, R22, UR4, 0x3 ;  /* 0x0000000416127c11 */ /* 0x000fe4000f8e18ff */
[----:B------:R-:W-:Y:S01]  /*0850*/  LEA R26, R34, UR4, 0x3 ;  /* 0x00000004221a7c11 */ /* 0x000fe2000f8e18ff */
[----:B------:R1:W-:Y:S01]  /*0860*/  STS.64 [R13+0xf00], R6 ;  /* 0x000f00060d007388 */ /* 0x0003e20000000a00 */
[----:B------:R-:W-:Y:S01]  /*0870*/  LEA R32, R36, UR4, 0x3 ;  /* 0x0000000424207c11 */ /* 0x000fe2000f8e18ff */
[----:B------:R-:W-:Y:S01]  /*0880*/  NOP ;  /* 0x0000000000007918 */ /* 0x000fe20000000000 */
[----:B------:R-:W-:Y:S01]  /*0890*/  LEA R22, R30, UR4, 0x3 ;  /* 0x000000041e167c11 */ /* 0x000fe2000f8e18ff */
[----:B------:R-:W2:Y:S01]  /*08a0*/  LDS.64 R12, [R12+0x8] ;  /* 0x000008000c0c7984 */ /* 0x000ea20000000a00 */
[----:B------:R-:W-:-:S02]  /*08b0*/  LEA R34, R40, UR4, 0x3 ;  /* 0x0000000428227c11 */ /* 0x000fc4000f8e18ff */
[----:B------:R-:W-:Y:S01]  /*08c0*/  LEA R36, R42, UR4, 0x3 ;  /* 0x000000042a247c11 */ /* 0x000fe2000f8e18ff */
[----:B------:R-:W3:Y:S01]  /*08d0*/  LDS.64 R14, [R14+0x10] ;  /* 0x000010000e0e7984 */ /* 0x000ee20000000a00 */
[----:B------:R-:W-:Y:S02]  /*08e0*/  LEA R17, R17, UR4, 0x3 ;  /* 0x0000000411117c11 */ /* 0x000fe4000f8e18ff */
[----:B------:R-:W-:Y:S01]  /*08f0*/  LEA R8, R8, UR4, 0x3 ;  /* 0x0000000408087c11 */ /* 0x000fe2000f8e18ff */
[----:B------:R-:W4:Y:S01]  /*0900*/  LDS.64 R18, [R18+0x18] ;  /* 0x0000180012127984 */ /* 0x000f220000000a00 */
[----:B------:R-:W-:Y:S02]  /*0910*/  LEA R10, R10, UR4, 0x3 ;  /* 0x000000040a0a7c11 */ /* 0x000fe4000f8e18ff */
[----:B------:R-:W-:Y:S01]  /*0920*/  LEA R44, R44, UR4, 0x3 ;  /* 0x000000042c2c7c11 */ /* 0x000fe2000f8e18ff */
[----:B------:R1:W1:Y:S01]  /*0930*/  LDS.64 R2, [R17] ;  /* 0x0000000011027984 */ /* 0x0002620000000a00 */
[----:B------:R-:W-:-:S02]  /*0940*/  LEA R46, R46, UR4, 0x3 ;  /* 0x000000042e2e7c11 */ /* 0x000fc4000f8e18ff */
[----:B------:R-:W-:Y:S01]  /*0950*/  LEA R48, R48, UR4, 0x3 ;  /* 0x0000000430307c11 */ /* 0x000fe2000f8e18ff */
[----:B------:R-:W1:Y:S01]  /*0960*/  LDS.64 R20, [R20+0x20] ;  /* 0x0000200014147984 */ /* 0x000e620000000a00 */
[C---:B0-----:R-:W-:Y:S01]  /*0970*/  LEA R5, R16.reuse, UR4, 0x2 ;  /* 0x0000000410057c11 */ /* 0x041fe2000f8e10ff */
[----:B------:R-:W-:Y:S02]  /*0980*/  UMOV UR4, URZ ;  /* 0x000000ff00047c82 */ /* 0x000fe40008000000 */
[----:B------:R-:W0:Y:S02]  /*0990*/  LDS.64 R22, [R22+0x28] ;  /* 0x0000280016167984 */ /* 0x000e240000000a00 */
[----:B------:R-:W-:Y:S02]  /*09a0*/  IMAD R4, R16, 0x20, R5 ;  /* 0x0000002010047824 */ /* 0x000fe400078e0205 */
[----:B------:R-:W0:Y:S04]  /*09b0*/  LDS.64 R24, [R24+0x30] ;  /* 0x0000300018187984 */ /* 0x000e280000000a00 */
[----:B------:R-:W0:Y:S04]  /*09c0*/  LDS.64 R26, [R26+0x38] ;  /* 0x000038001a1a7984 */ /* 0x000e280000000a00 */
[----:B------:R0:W0:Y:S04]  /*09d0*/  LDS.64 R28, [R8+0x40] ;  /* 0x00004000081c7984 */ /* 0x0000280000000a00 */
[----:B------:R0:W0:Y:S04]  /*09e0*/  LDS.64 R30, [R10+0x48] ;  /* 0x000048000a1e7984 */ /* 0x0000280000000a00 */
[----:B------:R-:W0:Y:S04]  /*09f0*/  LDS.64 R32, [R32+0x50] ;  /* 0x0000500020207984 */ /* 0x000e280000000a00 */
[----:B------:R-:W0:Y:S04]  /*0a00*/  LDS.64 R34, [R34+0x58] ;  /* 0x0000580022227984 */ /* 0x000e280000000a00 */
[----:B------:R-:W0:Y:S04]  /*0a10*/  LDS.64 R36, [R36+0x60] ;  /* 0x0000600024247984 */ /* 0x000e280000000a00 */
[----:B------:R0:W0:Y:S04]  /*0a20*/  LDS.64 R38, [R44+0x68] ;  /* 0x000068002c267984 */ /* 0x0000280000000a00 */
[----:B------:R0:W0:Y:S04]  /*0a30*/  LDS.64 R40, [R46+0x70] ;  /* 0x000070002e287984 */ /* 0x0000280000000a00 */
[----:B------:R0:W0:Y:S01]  /*0a40*/  LDS.64 R42, [R48+0x78] ;  /* 0x00007800302a7984 */ /* 0x0000220000000a00 */
[----:B-1234-:R-:W-:Y:S06]  /*0a50*/  BAR.SYNC.DEFER_BLOCKING 0x0 ;  /* 0x0000000000007b1d */ /* 0x01efec0000010000 */
.L_x_1:
[----:B----4-:R-:W-:Y:S01]  /*0a60*/  SHF.R.U64 R6, R2, UR4, R3 ;  /* 0x0000000402067c19 */ /* 0x010fe20008001203 */
[----:B------:R-:W-:Y:S01]  /*0a70*/  STS [R5], RZ ;  /* 0x000000ff05007388 */ /* 0x000fe20000000800 */
[----:B------:R-:W1:Y:S01]  /*0a80*/  S2UR UR6, SR_CgaCtaId ;  /* 0x00000000000679c3 */ /* 0x000e620000008800 */
[----:B------:R-:W-:Y:S01]  /*0a90*/  ISETP.NE.AND P1, PT, R0, 0x1f, PT ;  /* 0x0000001f0000780c */ /* 0x000fe20003f25270 */
[----:B------:R-:W-:Y:S01]  /*0aa0*/  UMOV UR5, 0x400 ;  /* 0x0000040000057882 */ /* 0x000fe20000000000 */
[----:B------:R-:W-:Y:S01]  /*0ab0*/  LOP3.LUT R6, R6, 0xf, RZ, 0xc0, !PT ;  /* 0x0000000f06067812 */ /* 0x000fe200078ec0ff */
[----:B------:R-:W-:Y:S01]  /*0ac0*/  STS [R5+0x400], RZ ;  /* 0x000400ff05007388 */ /* 0x000fe20000000800 */
[----:B------:R-:W-:-:S03]  /*0ad0*/  UISETP.GE.U32.AND UP0, UPT, UR4, 0x3c, UPT ;  /* 0x0000003c0400788c */ /* 0x000fc6000bf06070 */
[----:B------:R-:W-:Y:S01]  /*0ae0*/  IMAD.SHL.U32 R7, R6, 0x400, RZ ;  /* 0x0000040006077824 */ /* 0x000fe200078e00ff */
[----:B------:R-:W-:Y:S01]  /*0af0*/  SHF.R.U32.HI R6, RZ, 0x2, R6 ;  /* 0x00000002ff067819 */ /* 0x000fe20000011606 */
[----:B------:R-:W-:Y:S03]  /*0b00*/  STS [R5+0x800], RZ ;  /* 0x000800ff05007388 */ /* 0x000fe60000000800 */
[----:B0-----:R-:W-:Y:S01]  /*0b10*/  LOP3.LUT R44, R7, 0x1c00, RZ, 0xc0, !PT ;  /* 0x00001c00072c7812 */ /* 0x001fe200078ec0ff */
[----:B------:R-:W-:Y:S01]  /*0b20*/  STS [R5+0xc00], RZ ;  /* 0x000c00ff05007388 */ /* 0x000fe20000000800 */
[----:B------:R-:W-:-:S03]  /*0b30*/  LOP3.LUT R6, R6, 0x3ffffffe, RZ, 0xc0, !PT ;  /* 0x3ffffffe06067812 */ /* 0x000fc600078ec0ff */
[----:B------:R-:W-:Y:S01]  /*0b40*/  STS [R5+0x1000], RZ ;  /* 0x001000ff05007388 */ /* 0x000fe20000000800 */
[----:B------:R-:W-:Y:S02]  /*0b50*/  IADD3 R44, PT, PT, R6, R5, R44 ;  /* 0x00000005062c7210 */ /* 0x000fe40007ffe02c */
[----:B------:R-:W-:Y:S01]  /*0b60*/  SHF.R.U64 R6, R12, UR4, R13 ;  /* 0x000000040c067c19 */ /* 0x000fe2000800120d */
[----:B------:R-:W-:Y:S01]  /*0b70*/  STS [R5+0x1400], RZ ;  /* 0x001400ff05007388 */ /* 0x000fe20000000800 */
[----:B-1----:R-:W-:Y:S02]  /*0b80*/  ULEA UR5, UR6, UR5, 0x18 ;  /* 0x0000000506057291 */ /* 0x002fe4000f8ec0ff */
[----:B------:R-:W-:Y:S01]  /*0b90*/  LOP3.LUT R6, R6, 0xf, RZ, 0xc0, !PT ;  /* 0x0000000f06067812 */ /* 0x000fe200078ec0ff */
[----:B------:R-:W-:Y:S03]  /*0ba0*/  STS [R5+0x1800], RZ ;  /* 0x001800ff05007388 */ /* 0x000fe60000000800 */
[----:B------:R-:W-:Y:S01]  /*0bb0*/  SHF.R.U32.HI R8, RZ, 0x2, R6 ;  /* 0x00000002ff087819 */ /* 0x000fe20000011606 */
[----:B------:R-:W-:Y:S01]  /*0bc0*/  STS [R5+0x1c00], RZ ;  /* 0x001c00ff05007388 */ /* 0x000fe20000000800 */
[----:B------:R-:W-:-:S02]  /*0bd0*/  IMAD.SHL.U32 R7, R6, 0x400, RZ ;  /* 0x0000040006077824 */ /* 0x000fc400078e00ff */
[----:B------:R-:W-:Y:S01]  /*0be0*/  LOP3.LUT R8, R8, 0x3ffffffe, RZ, 0xc0, !PT ;  /* 0x3ffffffe08087812 */ /* 0x000fe200078ec0ff */
[----:B------:R-:W-:Y:S02]  /*0bf0*/  STS [R5+0x2000], RZ ;  /* 0x002000ff05007388 */ /* 0x000fe40000000800 */
[----:B------:R-:W-:Y:S02]  /*0c00*/  LOP3.LUT R6, R7, 0x1c00, RZ, 0xc0, !PT ;  /* 0x00001c0007067812 */ /* 0x000fe400078ec0ff */
[----:B------:R-:W0:Y:S02]  /*0c10*/  LDS.U16 R16, [R44] ;  /* 0x000000002c107984 */ /* 0x000e240000000400 */
[----:B------:R-:W-:Y:S02]  /*0c20*/  IADD3 R45, PT, PT, R8, R5, R6 ;  /* 0x00000005082d7210 */ /* 0x000fe40007ffe006 */
[----:B------:R-:W-:-:S04]  /*0c30*/  SHF.R.U64 R6, R14, UR4, R15 ;  /* 0x000000040e067c19 */ /* 0x000fc8000800120f */
[----:B------:R-:W-:-:S05]  /*0c40*/  LOP3.LUT R6, R6, 0xf, RZ, 0xc0, !PT ;  /* 0x0000000f06067812 */ /* 0x000fca00078ec0ff */
[----:B------:R-:W-:Y:S01]  /*0c50*/  IMAD.SHL.U32 R8, R6, 0x400, RZ ;  /* 0x0000040006087824 */ /* 0x000fe200078e00ff */
[----:B------:R-:W-:-:S04]  /*0c60*/  SHF.R.U32.HI R6, RZ, 0x2, R6 ;  /* 0x00000002ff067819 */ /* 0x000fc80000011606 */
[----:B------:R-:W-:Y:S02]  /*0c70*/  LOP3.LUT R8, R8, 0x1c00, RZ, 0xc0, !PT ;  /* 0x00001c0008087812 */ /* 0x000fe400078ec0ff */
[----:B------:R-:W-:-:S04]  /*0c80*/  LOP3.LUT R47, R6, 0x3ffffffe, RZ, 0xc0, !PT ;  /* 0x3ffffffe062f7812 */ /* 0x000fc800078ec0ff */
[----:B------:R-:W-:Y:S01]  /*0c90*/  IADD3 R47, PT, PT, R47, R5, R8 ;  /* 0x000000052f2f7210 */ /* 0x000fe20007ffe008 */
[----:B0-----:R-:W-:-:S05]  /*0ca0*/  VIADD R7, R16, 0x1 ;  /* 0x0000000110077836 */ /* 0x001fca0000000000 */
[----:B------:R0:W-:Y:S04]  /*0cb0*/  STS.U16 [R44], R7 ;  /* 0x000000072c007388 */ /* 0x0001e80000000400 */
[----:B------:R-:W1:Y:S01]  /*0cc0*/  LDS.U16 R46, [R45] ;  /* 0x000000002d2e7984 */ /* 0x000e620000000400 */
[----:B0-----:R-:W-:-:S04]  /*0cd0*/  SHF.R.U64 R7, R18, UR4, R19 ;  /* 0x0000000412077c19 */ /* 0x001fc80008001213 */
[----:B------:R-:W-:-:S05]  /*0ce0*/  LOP3.LUT R7, R7, 0xf, RZ, 0xc0, !PT ;  /* 0x0000000f07077812 */ /* 0x000fca00078ec0ff */
[----:B------:R-:W-:Y:S01]  /*0cf0*/  IMAD.SHL.U32 R8, R7, 0x400, RZ ;  /* 0x0000040007087824 */ /* 0x000fe200078e00ff */
[----:B------:R-:W-:-:S04]  /*0d00*/  SHF.R.U32.HI R7, RZ, 0x2, R7 ;  /* 0x00000002ff077819 */ /* 0x000fc80000011607 */
[----:B------:R-:W-:Y:S02]  /*0d10*/  LOP3.LUT R10, R8, 0x1c00, RZ, 0xc0, !PT ;  /* 0x00001c00080a7812 */ /* 0x000fe400078ec0ff */
[----:B------:R-:W-:-:S04]  /*0d20*/  LOP3.LUT R7, R7, 0x3ffffffe, RZ, 0xc0, !PT ;  /* 0x3ffffffe07077812 */ /* 0x000fc800078ec0ff */
[----:B------:R-:W-:Y:S01]  /*0d30*/  IADD3 R49, PT, PT, R7, R5, R10 ;  /* 0x0000000507317210 */ /* 0x000fe20007ffe00a */
[----:B-1----:R-:W-:-:S05]  /*0d40*/  VIADD R6, R46, 0x1 ;  /* 0x000000012e067836 */ /* 0x002fca0000000000 */
[----:B------:R0:W-:Y:S04]  /*0d50*/  STS.U16 [R45], R6 ;  /* 0x000000062d007388 */ /* 0x0001e80000000400 */
[----:B------:R-:W1:Y:S01]  /*0d60*/  LDS.U16 R48, [R47] ;  /* 0x000000002f307984 */ /* 0x000e620000000400 */
[----:B0-----:R-:W-:-:S04]  /*0d70*/  SHF.R.U64 R6, R20, UR4, R21 ;  /* 0x0000000414067c19 */ /* 0x001fc80008001215 */
[----:B------:R-:W-:-:S05]  /*0d80*/  LOP3.LUT R6, R6, 0xf, RZ, 0xc0, !PT ;  /* 0x0000000f06067812 */ /* 0x000fca00078ec0ff */
[----:B------:R-:W-:Y:S01]  /*0d90*/  IMAD.SHL.U32 R7, R6, 0x400, RZ ;  /* 0x0000040006077824 */ /* 0x000fe200078e00ff */
[----:B------:R-:W-:-:S04]  /*0da0*/  SHF.R.U32.HI R6, RZ, 0x2, R6 ;  /* 0x00000002ff067819 */ /* 0x000fc80000011606 */
[----:B------:R-:W-:Y:S02]  /*0db0*/  LOP3.LUT R10, R7, 0x1c00, RZ, 0xc0, !PT ;  /* 0x00001c00070a7812 */ /* 0x000fe400078ec0ff */
[----:B------:R-:W-:Y:S02]  /*0dc0*/  LOP3.LUT R51, R6, 0x3ffffffe, RZ, 0xc0, !PT ;  /* 0x3ffffffe06337812 */ /* 0x000fe400078ec0ff */
[----:B------:R-:W-:Y:S02]  /*0dd0*/  SHF.R.U64 R7, R22, UR4, R23 ;  /* 0x0000000416077c19 */ /* 0x000fe40008001217 */
[----:B------:R-:W-:Y:S02]  /*0de0*/  IADD3 R51, PT, PT, R51, R5, R10 ;  /* 0x0000000533337210 */ /* 0x000fe40007ffe00a */
[----:B------:R-:W-:Y:S01]  /*0df0*/  LOP3.LUT R7, R7, 0xf, RZ, 0xc0, !PT ;  /* 0x0000000f07077812 */ /* 0x000fe200078ec0ff */
[----:B-1----:R-:W-:-:S05]  /*0e00*/  VIADD R8, R48, 0x1 ;  /* 0x0000000130087836 */ /* 0x002fca0000000000 */
[----:B------:R0:W-:Y:S04]  /*0e10*/  STS.U16 [R47], R8 ;  /* 0x000000082f007388 */ /* 0x0001e80000000400 */
[----:B------:R-:W1:Y:S01]  /*0e20*/  LDS.U16 R50, [R49] ;  /* 0x0000000031327984 */ /* 0x000e620000000400 */
[----:B0-----:R-:W-:Y:S01]  /*0e30*/  IMAD.SHL.U32 R8, R7, 0x400, RZ ;  /* 0x0000040007087824 */ /* 0x001fe200078e00ff */
        /* <DEDUP_REMOVED lines=93> */
[----:B------:R-:W-:Y:S02]  /*1410*/  IADD3 R72, PT, PT, R6, R5, R72 ;  /* 0x0000000506487210 */ /* 0x000fe40007ffe048 */
[----:B------:R-:W-:-:S04]  /*1420*/  SHF.R.U64 R6, R42, UR4, R43 ;  /* 0x000000042a067c19 */ /* 0x000fc8000800122b */
        /* <DEDUP_REMOVED lines=10> */
[----:B------:R-:W-:Y:S04]  /*14d0*/  STS.U16 [R70], R7 ;  /* 0x0000000746007388 */ /* 0x000fe80000000400 */
[----:B------:R-:W0:Y:S02]  /*14e0*/  LDS.U16 R73, [R72] ;  /* 0x0000000048497984 */ /* 0x000e240000000400 */
[----:B0-----:R-:W-:-:S05]  /*14f0*/  VIADD R9, R73, 0x1 ;  /* 0x0000000149097836 */ /* 0x001fca0000000000 */
[----:B------:R-:W-:Y:S04]  /*1500*/  STS.U16 [R72], R9 ;  /* 0x0000000948007388 */ /* 0x000fe80000000400 */
[----:B------:R-:W0:Y:S02]  /*1510*/  LDS.U16 R75, [R74] ;  /* 0x000000004a4b7984 */ /* 0x000e240000000400 */
[----:B0-----:R-:W-:-:S05]  /*1520*/  VIADD R5, R75, 0x1 ;  /* 0x000000014b057836 */ /* 0x001fca0000000000 */
[----:B------:R-:W-:Y:S01]  /*1530*/  STS.U16 [R74], R5 ;  /* 0x000000054a007388 */ /* 0x000fe20000000400 */
[----:B------:R-:W-:Y:S06]  /*1540*/  BAR.SYNC.DEFER_BLOCKING 0x0 ;  /* 0x0000000000007b1d */ /* 0x000fec0000010000 */
[----:B------:R-:W-:Y:S04]  /*1550*/  LDS R76, [R4] ;  /* 0x00000000044c7984 */ /* 0x000fe80000000800 */
[----:B------:R-:W0:Y:S04]  /*1560*/  LDS R7, [R4+0x4] ;  /* 0x0000040004077984 */ /* 0x000e280000000800 */
[----:B------:R-:W1:Y:S04]  /*1570*/  LDS R6, [R4+0x8] ;  /* 0x0000080004067984 */ /* 0x000e680000000800 */
[----:B------:R-:W2:Y:S04]  /*1580*/  LDS R8, [R4+0xc] ;  /* 0x00000c0004087984 */ /* 0x000ea80000000800 */
[----:B------:R-:W3:Y:S04]  /*1590*/  LDS R10, [R4+0x10] ;  /* 0x00001000040a7984 */ /* 0x000ee80000000800 */
[----:B------:R-:W4:Y:S04]  /*15a0*/  LDS R11, [R4+0x14] ;  /* 0x00001400040b7984 */ /* 0x000f280000000800 */
[----:B------:R-:W5:Y:S04]  /*15b0*/  LDS R9, [R4+0x18] ;  /* 0x0000180004097984 */ /* 0x000f680000000800 */
[----:B------:R-:W5:Y:S04]  /*15c0*/  LDS R68, [R4+0x1c] ;  /* 0x00001c0004447984 */ /* 0x000f680000000800 */
[----:B------:R-:W5:Y:S01]  /*15d0*/  LDS R77, [R4+0x20] ;  /* 0x00002000044d7984 */ /* 0x000f620000000800 */
[----:B0-----:R-:W-:-:S04]  /*15e0*/  IMAD.IADD R79, R76, 0x1, R7 ;  /* 0x000000014c4f7824 */ /* 0x001fc800078e0207 */
[----:B-1----:R-:W-:-:S04]  /*15f0*/  IMAD.IADD R81, R6, 0x1, R79 ;  /* 0x0000000106517824 */ /* 0x002fc800078e024f */
[----:B--2---:R-:W-:-:S04]  /*1600*/  IMAD.IADD R83, R8, 0x1, R81 ;  /* 0x0000000108537824 */ /* 0x004fc800078e0251 */
[----:B---3--:R-:W-:-:S04]  /*1610*/  IMAD.IADD R78, R10, 0x1, R83 ;  /* 0x000000010a4e7824 */ /* 0x008fc800078e0253 */
[----:B----4-:R-:W-:-:S04]  /*1620*/  IMAD.IADD R80, R11, 0x1, R78 ;  /* 0x000000010b507824 */ /* 0x010fc800078e024e */
[----:B-----5:R-:W-:-:S04]  /*1630*/  IMAD.IADD R85, R9, 0x1, R80 ;  /* 0x0000000109557824 */ /* 0x020fc800078e0250 */
[----:B------:R-:W-:Y:S02]  /*1640*/  IMAD.IADD R82, R68, 0x1, R85 ;  /* 0x0000000144527824 */ /* 0x000fe400078e0255 */
[----:B------:R-:W0:Y:S02]  /*1650*/  S2R R68, SR_TID.X ;  /* 0x0000000000447919 */ /* 0x000e240000002100 */
[----:B------:R-:W-:-:S05]  /*1660*/  IMAD.IADD R77, R77, 0x1, R82 ;  /* 0x000000014d4d7824 */ /* 0x000fca00078e0252 */
[----:B------:R-:W1:Y:S02]  /*1670*/  SHFL.UP P0, R6, R77, 0x1, RZ ;  /* 0x042000004d067989 */ /* 0x000e6400000000ff */
[----:B-1----:R-:W-:Y:S01]  /*1680*/  @P0 IMAD.IADD R6, R77, 0x1, R6 ;  /* 0x000000014d060824 */ /* 0x002fe200078e0206 */
[----:B0-----:R-:W-:-:S04]  /*1690*/  SHF.R.U32.HI R86, RZ, 0x5, R68 ;  /* 0x00000005ff567819 */ /* 0x001fc80000011644 */
[----:B------:R-:W0:Y:S01]  /*16a0*/  SHFL.UP P0, R5, R6, 0x2, RZ ;  /* 0x0440000006057989 */ /* 0x000e2200000000ff */
[C---:B------:R-:W-:Y:S02]  /*16b0*/  ISETP.NE.AND P4, PT, R86.reuse, 0x6, PT ;  /* 0x000000065600780c */ /* 0x040fe40003f85270 */
[----:B------:R-:W-:Y:S01]  /*16c0*/  ISETP.NE.AND P3, PT, R86, 0x7, PT ;  /* 0x000000075600780c */ /* 0x000fe20003f65270 */
[----:B0-----:R-:W-:Y:S01]  /*16d0*/  @P0 IMAD.IADD R5, R6, 0x1, R5 ;  /* 0x0000000106050824 */ /* 0x001fe200078e0205 */
[----:B------:R-:W-:-:S04]  /*16e0*/  @!P1 SHF.R.U32.HI R6, RZ, 0x3, R68 ;  /* 0x00000003ff069819 */ /* 0x000fc80000011644 */
[----:B------:R-:W0:Y:S01]  /*16f0*/  SHFL.UP P0, R4, R5, 0x4, RZ ;  /* 0x0480000005047989 */ /* 0x000e2200000000ff */
[----:B------:R-:W-:Y:S01]  /*1700*/  @!P1 LOP3.LUT R89, R6, 0x7c, RZ, 0xc0, !PT ;  /* 0x0000007c06599812 */ /* 0x000fe200078ec0ff */
[----:B0-----:R-:W-:-:S05]  /*1710*/  @P0 IMAD.IADD R4, R5, 0x1, R4 ;  /* 0x0000000105040824 */ /* 0x001fca00078e0204 */
[----:B------:R-:W0:Y:S02]  /*1720*/  SHFL.UP P0, R87, R4, 0x8, RZ ;  /* 0x0500000004577989 */ /* 0x000e2400000000ff */
[----:B0-----:R-:W-:-:S05]  /*1730*/  @P0 IMAD.IADD R87, R4, 0x1, R87 ;  /* 0x0000000104570824 */ /* 0x001fca00078e0257 */
[----:B------:R-:W0:Y:S02]  /*1740*/  SHFL.UP P0, R84, R87, 0x10, RZ ;  /* 0x0600000057547989 */ /* 0x000e2400000000ff */
[----:B0-----:R-:W-:Y:S01]  /*1750*/  @P0 IMAD.IADD R84, R87, 0x1, R84 ;  /* 0x0000000157540824 */ /* 0x001fe200078e0254 */
[----:B------:R-:W-:-:S03]  /*1760*/  ISETP.NE.AND P0, PT, R86, 0x1, PT ;  /* 0x000000015600780c */ /* 0x000fc60003f05270 */
[----:B------:R-:W-:Y:S01]  /*1770*/  IMAD.IADD R77, R84, 0x1, -R77 ;  /* 0x00000001544d7824 */ /* 0x000fe200078e0a4d */
[----:B------:R-:W-:Y:S01]  /*1780*/  @!P1 STS [R89+UR5+0x2400], R84 ;  /* 0x0024005459009988 */ /* 0x000fe20008000805 */
[----:B------:R-:W-:Y:S01]  /*1790*/  BAR.SYNC.DEFER_BLOCKING 0x0 ;  /* 0x0000000000007b1d */ /* 0x000fe20000010000 */
[----:B------:R-:W-:-:S05]  /*17a0*/  ISETP.NE.AND P1, PT, R86, 0x5, PT ;  /* 0x000000055600780c */ /* 0x000fca0003f25270 */
[----:B------:R-:W0:Y:S04]  /*17b0*/  LDS.128 R4, [UR5+0x2400] ;  /* 0x00240005ff047984 */ /* 0x000e280008000c00 */
[----:B------:R-:W1:Y:S01]  /*17c0*/  LDS.128 R8, [UR5+0x2410] ;  /* 0x00241005ff087984 */ /* 0x000e620008000c00 */
[C---:B0-----:R-:W-:Y:S01]  /*17d0*/  SEL R17, R4.reuse, R17, !P0 ;  /* 0x0000001104117207 */ /* 0x041fe20004000000 */
[----:B------:R-:W-:Y:S01]  /*17e0*/  IMAD.IADD R5, R4, 0x1, R5 ;  /* 0x0000000104057824 */ /* 0x000fe200078e0205 */
[----:B------:R-:W-:-:S03]  /*17f0*/  ISETP.NE.AND P0, PT, R86, 0x2, PT ;  /* 0x000000025600780c */ /* 0x000fc60003f05270 */
[----:B------:R-:W-:Y:S01]  /*1800*/  IMAD.IADD R6, R6, 0x1, R5 ;  /* 0x0000000106067824 */ /* 0x000fe200078e0205 */
[----:B------:R-:W-:Y:S02]  /*1810*/  SEL R17, R5, R17, !P0 ;  /* 0x0000001105117207 */ /* 0x000fe40004000000 */
[----:B------:R-:W-:Y:S01]  /*1820*/  ISETP.NE.AND P0, PT, R86, 0x3, PT ;  /* 0x000000035600780c */ /* 0x000fe20003f05270 */
[----:B------:R-:W-:Y:S01]  /*1830*/  IMAD.IADD R7, R7, 0x1, R6 ;  /* 0x0000000107077824 */ /* 0x000fe200078e0206 */
[----:B------:R-:W-:Y:S02]  /*1840*/  LEA R5, R68, UR5, 0x2 ;  /* 0x0000000544057c11 */ /* 0x000fe4000f8e10ff */
[----:B------:R-:W-:Y:S01]  /*1850*/  SEL R17, R6, R17, !P0 ;  /* 0x0000001106117207 */ /* 0x000fe20004000000 */
[----:B-1----:R-:W-:Y:S01]  /*1860*/  IMAD.IADD R8, R7, 0x1, R8 ;  /* 0x0000000107087824 */ /* 0x002fe200078e0208 */
[----:B------:R-:W-:-:S03]  /*1870*/  ISETP.NE.AND P0, PT, R86, 0x4, PT ;  /* 0x000000045600780c */ /* 0x000fc60003f05270 */
[----:B------:R-:W-:Y:S01]  /*1880*/  IMAD.IADD R9, R9, 0x1, R8 ;  /* 0x0000000109097824 */ /* 0x000fe200078e0208 */
[----:B------:R-:W-:Y:S02]  /*1890*/  SEL R17, R7, R17, !P0 ;  /* 0x0000001107117207 */ /* 0x000fe40004000000 */
[----:B------:R-:W-:Y:S01]  /*18a0*/  ISETP.NE.AND P0, PT, R0, RZ, PT ;  /* 0x000000ff0000720c */ /* 0x000fe20003f05270 */
[----:B------:R-:W-:Y:S01]  /*18b0*/  IMAD.IADD R10, R10, 0x1, R9 ;  /* 0x000000010a0a7824 */ /* 0x000fe200078e0209 */
[----:B------:R-:W-:Y:S02]  /*18c0*/  SEL R17, R8, R17, !P1 ;  /* 0x0000001108117207 */ /* 0x000fe40004800000 */
[C---:B------:R-:W-:Y:S01]  /*18d0*/  ISETP.GT.U32.AND P1, PT, R68.reuse, 0x1f, PT ;  /* 0x0000001f4400780c */ /* 0x040fe20003f24070 */
[----:B------:R-:W-:Y:S01]  /*18e0*/  IMAD.IADD R11, R11, 0x1, R10 ;  /* 0x000000010b0b7824 */ /* 0x000fe200078e020a */
[----:B------:R-:W-:Y:S02]  /*18f0*/  ISETP.GT.U32.OR P2, PT, R68, 0x1f, P0 ;  /* 0x0000001f4400780c */ /* 0x000fe40000744470 */
[----:B------:R-:W-:-:S02]  /*1900*/  SEL R17, R9, R17, !P4 ;  /* 0x0000001109117207 */ /* 0x000fc40006000000 */
[----:B------:R-:W-:Y:S02]  /*1910*/  SEL R4, R77, RZ, P0 ;  /* 0x000000ff4d047207 */ /* 0x000fe40000000000 */
[----:B------:R-:W-:Y:S02]  /*1920*/  SEL R17, R10, R17, !P3 ;  /* 0x000000110a117207 */ /* 0x000fe40005800000 */
[----:B------:R-:W-:-:S03]  /*1930*/  ISETP.NE.AND P0, PT, R68, RZ, PT ;  /* 0x000000ff4400720c */ /* 0x000fc60003f05270 */
[----:B------:R-:W-:Y:S02]  /*1940*/  @P1 IMAD.IADD R77, R17, 0x1, R4 ;  /* 0x00000001114d1824 */ /* 0x000fe400078e0204 */
[----:B------:R-:W-:-:S05]  /*1950*/  @!P2 IMAD.U32 R77, R11, 0x10000, RZ ;  /* 0x000100000b4da824 */ /* 0x000fca00078e00ff */
[----:B------:R-:W-:Y:S01]  /*1960*/  @!P2 STS [UR5+0x2428], R77 ;  /* 0x0024284dff00a988 */ /* 0x000fe20008000805 */
[----:B------:R-:W-:Y:S06]  /*1970*/  BAR.SYNC.DEFER_BLOCKING 0x0 ;  /* 0x0000000000007b1d */ /* 0x000fec0000010000 */
[----:B------:R-:W0:Y:S02]  /*1980*/  LDS R4, [UR5+0x2428] ;  /* 0x00242805ff047984 */ /* 0x000e240008000800 */
[----:B0-----:R-:W-:-:S05]  /*1990*/  SEL R4, R4, RZ, P0 ;  /* 0x000000ff04047207 */ /* 0x001fca0000000000 */
[----:B------:R-:W-:Y:S02]  /*19a0*/  IMAD.IADD R7, R4, 0x1, R77 ;  /* 0x0000000104077824 */ /* 0x000fe400078e024d */
[----:B------:R-:W-:Y:S02]  /*19b0*/  IMAD R4, R68, 0x20, R5 ;  /* 0x0000002044047824 */ /* 0x000fe400078e0205 */
[--C-:B------:R-:W-:Y:S02]  /*19c0*/  IMAD.IADD R9, R76, 0x1, R7.reuse ;  /* 0x000000014c097824 */ /* 0x100fe400078e0207 */
[--C-:B------:R-:W-:Y:S01]  /*19d0*/  IMAD.IADD R79, R79, 0x1, R7.reuse ;  /* 0x000000014f4f7824 */ /* 0x100fe200078e0207 */
[----:B------:R-:W-:Y:S01]  /*19e0*/  STS [R4], R7 ;  /* 0x0000000704007388 */ /* 0x000fe20000000800 */
[--C-:B------:R-:W-:Y:S02]  /*19f0*/  IMAD.IADD R81, R81, 0x1, R7.reuse ;  /* 0x0000000151517824 */ /* 0x100fe400078e0207 */
[--C-:B------:R-:W-:Y:S01]  /*1a00*/  IMAD.IADD R83, R83, 0x1, R7.reuse ;  /* 0x0000000153537824 */ /* 0x100fe200078e0207 */
[----:B------:R-:W-:Y:S01]  /*1a10*/  STS [R4+0x4], R9 ;  /* 0x0000040904007388 */ /* 0x000fe20000000800 */
[----:B------:R-:W-:-:S02]  /*1a20*/  IMAD.IADD R11, R78, 0x1, R7 ;  /* 0x000000014e0b7824 */ /* 0x000fc400078e0207 */
[--C-:B------:R-:W-:Y:S01]  /*1a30*/  IMAD.IADD R77, R80, 0x1, R7.reuse ;  /* 0x00000001504d7824 */ /* 0x100fe200078e0207 */
[----:B------:R-:W-:Y:S01]  /*1a40*/  STS [R4+0x8], R79 ;  /* 0x0000084f04007388 */ /* 0x000fe20000000800 */
[--C-:B------:R-:W-:Y:S02]  /*1a50*/  IMAD.IADD R85, R85, 0x1, R7.reuse ;  /* 0x0000000155557824 */ /* 0x100fe400078e0207 */
[----:B------:R-:W-:Y:S01]  /*1a60*/  IMAD.IADD R87, R82, 0x1, R7 ;  /* 0x0000000152577824 */ /* 0x000fe200078e0207 */
[----:B------:R-:W-:Y:S04]  /*1a70*/  STS [R4+0xc], R81 ;  /* 0x00000c5104007388 */ /* 0x000fe80000000800 */
[----:B------:R-:W-:Y:S04]  /*1a80*/  STS [R4+0x10], R83 ;  /* 0x0000105304007388 */ /* 0x000fe80000000800 */
[----:B------:R-:W-:Y:S04]  /*1a90*/  STS [R4+0x14], R11 ;  /* 0x0000140b04007388 */ /* 0x000fe80000000800 */
[----:B------:R-:W-:Y:S04]  /*1aa0*/  STS [R4+0x18], R77 ;  /* 0x0000184d04007388 */ /* 0x000fe80000000800 */
[----:B------:R-:W-:Y:S04]  /*1ab0*/  STS [R4+0x1c], R85 ;  /* 0x00001c5504007388 */ /* 0x000fe80000000800 */
[----:B------:R-:W-:Y:S01]  /*1ac0*/  STS [R4+0x20], R87 ;  /* 0x0000205704007388 */ /* 0x000fe20000000800 */
[----:B------:R-:W-:Y:S06]  /*1ad0*/  BAR.SYNC.DEFER_BLOCKING 0x0 ;  /* 0x0000000000007b1d */ /* 0x000fec0000010000 */
[----:B------:R-:W0:Y:S04]  /*1ae0*/  LDS.U16 R89, [R44] ;  /* 0x000000002c597984 */ /* 0x000e280000000400 */
[----:B------:R-:W1:Y:S04]  /*1af0*/  LDS.U16 R45, [R45] ;  /* 0x000000002d2d7984 */ /* 0x000e680000000400 */
[----:B------:R-:W2:Y:S04]  /*1b00*/  LDS.U16 R47, [R47] ;  /* 0x000000002f2f7984 */ /* 0x000ea80000000400 */
[----:B------:R-:W3:Y:S04]  /*1b10*/  LDS.U16 R49, [R49] ;  /* 0x0000000031317984 */ /* 0x000ee80000000400 */
[----:B------:R-:W4:Y:S04]  /*1b20*/  LDS.U16 R51, [R51] ;  /* 0x0000000033337984 */ /* 0x000f280000000400 */
[----:B------:R-:W5:Y:S04]  /*1b30*/  LDS.U16 R53, [R53] ;  /* 0x0000000035357984 */ /* 0x000f680000000400 */
[----:B------:R-:W5:Y:S04]  /*1b40*/  LDS.U16 R55, [R55] ;  /* 0x0000000037377984 */ /* 0x000f680000000400 */
[----:B------:R-:W5:Y:S04]  /*1b50*/  LDS.U16 R57, [R57] ;  /* 0x0000000039397984 */ /* 0x000f680000000400 */
[----:B------:R-:W5:Y:S04]  /*1b60*/  LDS.U16 R59, [R59] ;  /* 0x000000003b3b7984 */ /* 0x000f680000000400 */
[----:B------:R-:W5:Y:S04]  /*1b70*/  LDS.U16 R61, [R61] ;  /* 0x000000003d3d7984 */ /* 0x000f680000000400 */
[----:B------:R-:W5:Y:S01]  /*1b80*/  LDS.U16 R63, [R63] ;  /* 0x000000003f3f7984 */ /* 0x000f620000000400 */
[----:B0-----:R-:W-:-:S03]  /*1b90*/  IMAD.IADD R89, R16, 0x1, R89 ;  /* 0x0000000110597824 */ /* 0x001fc600078e0259 */
[----:B------:R-:W0:Y:S01]  /*1ba0*/  LDS.U16 R65, [R65] ;  /* 0x0000000041417984 */ /* 0x000e220000000400 */
[----:B-1----:R-:W-:-:S03]  /*1bb0*/  IMAD.IADD R45, R46, 0x1, R45 ;  /* 0x000000012e2d7824 */ /* 0x002fc600078e022d */
[----:B------:R-:W1:Y:S01]  /*1bc0*/  LDS.U16 R6, [R67] ;  /* 0x0000000043067984 */ /* 0x000e620000000400 */
[----:B--2---:R-:W-:-:S03]  /*1bd0*/  IMAD.IADD R47, R48, 0x1, R47 ;  /* 0x00000001302f7824 */ /* 0x004fc600078e022f */
[----:B------:R-:W2:Y:S01]  /*1be0*/  LDS.U16 R70, [R70] ;  /* 0x0000000046467984 */ /* 0x000ea20000000400 */
[----:B---3--:R-:W-:-:S03]  /*1bf0*/  IMAD.IADD R49, R50, 0x1, R49 ;  /* 0x0000000132317824 */ /* 0x008fc600078e0231 */
[----:B------:R-:W3:Y:S01]  /*1c00*/  LDS.U16 R72, [R72] ;  /* 0x0000000048487984 */ /* 0x000ee20000000400 */
[----:B----4-:R-:W-:-:S03]  /*1c10*/  IMAD.IADD R51, R52, 0x1, R51 ;  /* 0x0000000134337824 */ /* 0x010fc600078e0233 */
[----:B------:R-:W4:Y:S01]  /*1c20*/  LDS.U16 R74, [R74] ;  /* 0x000000004a4a7984 */ /* 0x000f220000000400 */
[----:B-----5:R-:W-:Y:S02]  /*1c30*/  IMAD.IADD R53, R54, 0x1, R53 ;  /* 0x0000000136357824 */ /* 0x020fe400078e0235 */
[----:B------:R-:W-:Y:S02]  /*1c40*/  IMAD.IADD R55, R56, 0x1, R55 ;  /* 0x0000000138377824 */ /* 0x000fe400078e0237 */
[----:B------:R-:W-:Y:S02]  /*1c50*/  IMAD.IADD R57, R58, 0x1, R57 ;  /* 0x000000013a397824 */ /* 0x000fe400078e0239 */
[----:B------:R-:W-:Y:S02]  /*1c60*/  IMAD.IADD R59, R60, 0x1, R59 ;  /* 0x000000013c3b7824 */ /* 0x000fe400078e023b */
[----:B------:R-:W-:Y:S02]  /*1c70*/  IMAD.IADD R61, R62, 0x1, R61 ;  /* 0x000000013e3d7824 */ /* 0x000fe400078e023d */
[----:B------:R-:W-:-:S02]  /*1c80*/  IMAD.IADD R63, R64, 0x1, R63 ;  /* 0x00000001403f7824 */ /* 0x000fc400078e023f */
[----:B0-----:R-:W-:Y:S02]  /*1c90*/  IMAD.IADD R65, R66, 0x1, R65 ;  /* 0x0000000142417824 */ /* 0x001fe400078e0241 */
[----:B-1----:R-:W-:Y:S02]  /*1ca0*/  IMAD.IADD R69, R69, 0x1, R6 ;  /* 0x0000000145457824 */ /* 0x002fe400078e0206 */
[----:B--2---:R-:W-:Y:S02]  /*1cb0*/  IMAD.IADD R70, R71, 0x1, R70 ;  /* 0x0000000147467824 */ /* 0x004fe400078e0246 */
[----:B---3--:R-:W-:Y:S02]  /*1cc0*/  IMAD.IADD R72, R73, 0x1, R72 ;  /* 0x0000000149487824 */ /* 0x008fe400078e0248 */
[----:B----4-:R-:W-:Y:S01]  /*1cd0*/  IMAD.IADD R74, R75, 0x1, R74 ;  /* 0x000000014b4a7824 */ /* 0x010fe200078e024a */
[----:B------:R-:W-:Y:S06]  /*1ce0*/  BAR.SYNC.DEFER_BLOCKING 0x0 ;  /* 0x0000000000007b1d */ /* 0x000fec0000010000 */
[----:B------:R-:W-:Y:S05]  /*1cf0*/  BRA.U UP0, `(.L_x_0) ;  /* 0x0000000500247547 */ /* 0x000fea000b800000 */
[----:B------:R-:W-:Y:S01]  /*1d00*/  LEA.HI R6, R89, R89, RZ, 0x1b ;  /* 0x0000005959067211 */ /* 0x000fe200078fd8ff */
[----:B------:R-:W-:Y:S01]  /*1d10*/  UIADD3 UR4, UPT, UPT, UR4, 0x4, URZ ;  /* 0x0000000404047890 */ /* 0x000fe2000fffe0ff */
[----:B------:R-:W-:Y:S02]  /*1d20*/  LEA.HI R8, R45, R45, RZ, 0x1b ;  /* 0x0000002d2d087211 */ /* 0x000fe400078fd8ff */
[----:B------:R-:W-:Y:S02]  /*1d30*/  LEA R7, R6, UR5, 0x3 ;  /* 0x0000000506077c11 */ /* 0x000fe4000f8e18ff */
[----:B------:R-:W-:Y:S02]  /*1d40*/  LEA.HI R6, R49, R49, RZ, 0x1b ;  /* 0x0000003131067211 */ /* 0x000fe400078fd8ff */
[----:B------:R-:W-:Y:S01]  /*1d50*/  LEA.HI R10, R47, R47, RZ, 0x1b ;  /* 0x0000002f2f0a7211 */ /* 0x000fe200078fd8ff */
[----:B------:R0:W-:Y:S01]  /*1d60*/  STS.64 [R7], R2 ;  /* 0x0000000207007388 */ /* 0x0001e20000000a00 */
[----:B------:R-:W-:-:S02]  /*1d70*/  LEA R45, R6, UR5, 0x3 ;  /* 0x00000005062d7c11 */ /* 0x000fc4000f8e18ff */
[----:B------:R-:W-:Y:S02]  /*1d80*/  LEA R9, R8, UR5, 0x3 ;  /* 0x0000000508097c11 */ /* 0x000fe4000f8e18ff */
[----:B------:R-:W-:Y:S02]  /*1d90*/  LEA.HI R6, R55, R55, RZ, 0x1b ;  /* 0x0000003737067211 */ /* 0x000fe400078fd8ff */
[----:B------:R-:W-:Y:S01]  /*1da0*/  LEA.HI R8, R51, R51, RZ, 0x1b ;  /* 0x0000003333087211 */ /* 0x000fe200078fd8ff */
[----:B------:R1:W-:Y:S01]  /*1db0*/  STS.64 [R9], R12 ;  /* 0x0000000c09007388 */ /* 0x0003e20000000a00 */
[----:B------:R-:W-:Y:S02]  /*1dc0*/  LEA R11, R10, UR5, 0x3 ;  /* 0x000000050a0b7c11 */ /* 0x000fe4000f8e18ff */
[----:B------:R-:W-:Y:S02]  /*1dd0*/  LEA.HI R10, R53, R53, RZ, 0x1b ;  /* 0x00000035350a7211 */ /* 0x000fe400078fd8ff */
[----:B0-----:R-:W-:Y:S01]  /*1de0*/  LEA R3, R6, UR5, 0x3 ;  /* 0x0000000506037c11 */ /* 0x001fe2000f8e18ff */
[----:B------:R0:W-:Y:S01]  /*1df0*/  STS.64 [R11], R14 ;  /* 0x0000000e0b007388 */ /* 0x0001e20000000a00 */
[----:B------:R-:W-:-:S02]  /*1e00*/  LEA.HI R2, R59, R59, RZ, 0x1b ;  /* 0x0000003b3b027211 */ /* 0x000fc400078fd8ff */
[----:B------:R-:W-:Y:S01]  /*1e10*/  LEA R47, R8, UR5, 0x3 ;  /* 0x00000005082f7c11 */ /* 0x000fe2000f8e18ff */
[----:B------:R2:W-:Y:S01]  /*1e20*/  STS.64 [R45], R18 ;  /* 0x000000122d007388 */ /* 0x0005e20000000a00 */
[----:B------:R-:W-:Y:S02]  /*1e30*/  LEA.HI R6, R61, R61, RZ, 0x1b ;  /* 0x0000003d3d067211 */ /* 0x000fe400078fd8ff */
[----:B------:R-:W-:Y:S01]  /*1e40*/  LEA.HI R8, R57, R57, RZ, 0x1b ;  /* 0x0000003939087211 */ /* 0x000fe200078fd8ff */
[----:B------:R-:W-:Y:S01]  /*1e50*/  STS.64 [R47], R20 ;  /* 0x000000142f007388 */ /* 0x000fe20000000a00 */
[----:B------:R-:W-:Y:S02]  /*1e60*/  LEA R49, R10, UR5, 0x3 ;  /* 0x000000050a317c11 */ /* 0x000fe4000f8e18ff */
[----:B-1----:R-:W-:Y:S02]  /*1e70*/  LEA R9, R2, UR5, 0x3 ;  /* 0x0000000502097c11 */ /* 0x002fe4000f8e18ff */
[----:B------:R-:W-:Y:S01]  /*1e80*/  LEA.HI R2, R65, R65, RZ, 0x1b ;  /* 0x0000004141027211 */ /* 0x000fe200078fd8ff */
[----:B------:R-:W-:Y:S01]  /*1e90*/  STS.64 [R49], R22 ;  /* 0x0000001631007388 */ /* 0x000fe20000000a00 */
[----:B0-----:R-:W-:Y:S01]  /*1ea0*/  LEA R11, R6, UR5, 0x3 ;  /* 0x00000005060b7c11 */ /* 0x001fe2000f8e18ff */
[----:B--2---:R-:W-:Y:S01]  /*1eb0*/  IMAD.SHL.U32 R19, R68, 0x10, RZ ;  /* 0x0000001044137824 */ /* 0x004fe200078e00ff */
[----:B------:R-:W-:Y:S01]  /*1ec0*/  LEA R7, R8, UR5, 0x3 ;  /* 0x0000000508077c11 */ /* 0x000fe2000f8e18ff */
[----:B------:R0:W-:Y:S01]  /*1ed0*/  STS.64 [R3], R24 ;  /* 0x0000001803007388 */ /* 0x0001e20000000a00 */
[----:B------:R-:W-:-:S02]  /*1ee0*/  LEA.HI R6, R69, R69, RZ, 0x1b ;  /* 0x0000004545067211 */ /* 0x000fc400078fd8ff */
[----:B------:R-:W-:Y:S01]  /*1ef0*/  LEA.HI R8, R63, R63, RZ, 0x1b ;  /* 0x0000003f3f087211 */ /* 0x000fe200078fd8ff */
[----:B------:R1:W-:Y:S01]  /*1f00*/  STS.64 [R7], R26 ;  /* 0x0000001a07007388 */ /* 0x0003e20000000a00 */
[----:B------:R-:W-:Y:S02]  /*1f10*/  LEA R15, R2, UR5, 0x3 ;  /* 0x00000005020f7c11 */ /* 0x000fe4000f8e18ff */
[----:B------:R-:W-:Y:S01]  /*1f20*/  LEA.HI R2, R70, R70, RZ, 0x1b ;  /* 0x0000004646027211 */ /* 0x000fe200078fd8ff */
[----:B------:R2:W-:Y:S01]  /*1f30*/  STS.64 [R9], R28 ;  /* 0x0000001c09007388 */ /* 0x0005e20000000a00 */
[----:B------:R-:W-:Y:S02]  /*1f40*/  LEA R13, R8, UR5, 0x3 ;  /* 0x00000005080d7c11 */ /* 0x000fe4000f8e18ff */
[----:B------:R-:W-:Y:S01]  /*1f50*/  LEA.HI R8, R74, R74, RZ, 0x1b ;  /* 0x0000004a4a087211 */ /* 0x000fe200078fd8ff */
[----:B------:R3:W-:Y:S01]  /*1f60*/  STS.64 [R11], R30 ;  /* 0x0000001e0b007388 */ /* 0x0007e20000000a00 */
[----:B0-----:R-:W-:-:S02]  /*1f70*/  LEA R3, R6, UR5, 0x3 ;  /* 0x0000000506037c11 */ /* 0x001fc4000f8e18ff */
[----:B------:R-:W-:Y:S01]  /*1f80*/  LEA.HI R6, R72, R72, RZ, 0x1b ;  /* 0x0000004848067211 */ /* 0x000fe200078fd8ff */
[----:B------:R4:W-:Y:S01]  /*1f90*/  STS.64 [R13], R32 ;  /* 0x000000200d007388 */ /* 0x0009e20000000a00 */
[----:B-1----:R-:W-:Y:S02]  /*1fa0*/  LEA R7, R2, UR5, 0x3 ;  /* 0x0000000502077c11 */ /* 0x002fe4000f8e18ff */
[-C--:B------:R-:W-:Y:S01]  /*1fb0*/  LEA.HI R68, R68, R19.reuse, RZ, 0x1f ;  /* 0x0000001344447211 */ /* 0x080fe200078ff8ff */
[----:B------:R4:W-:Y:S01]  /*1fc0*/  STS.64 [R15], R34 ;  /* 0x000000220f007388 */ /* 0x0009e20000000a00 */
[----:B--2---:R-:W-:Y:S02]  /*1fd0*/  LEA R9, R6, UR5, 0x3 ;  /* 0x0000000506097c11 */ /* 0x004fe4000f8e18ff */
[----:B------:R-:W-:Y:S01]  /*1fe0*/  LEA.HI R2, R19, R19, RZ, 0x1b ;  /* 0x0000001313027211 */ /* 0x000fe200078fd8ff */
[----:B------:R4:W-:Y:S01]  /*1ff0*/  STS.64 [R3], R36 ;  /* 0x0000002403007388 */ /* 0x0009e20000000a00 */
[----:B---3--:R-:W-:-:S02]  /*2000*/  LEA R11, R8, UR5, 0x3 ;  /* 0x00000005080b7c11 */ /* 0x008fc4000f8e18ff */
[----:B------:R-:W-:Y:S01]  /*2010*/  LEA R68, R68, UR5, 0x3 ;  /* 0x0000000544447c11 */ /* 0x000fe2000f8e18ff */
[----:B------:R4:W-:Y:S01]  /*2020*/  STS.64 [R7], R38 ;  /* 0x0000002607007388 */ /* 0x0009e20000000a00 */
[----:B------:R-:W-:-:S03]  /*2030*/  LEA R6, R2, UR5, 0x3 ;  /* 0x0000000502067c11 */ /* 0x000fc6000f8e18ff */
[----:B------:R4:W-:Y:S04]  /*2040*/  STS.64 [R9], R40 ;  /* 0x0000002809007388 */ /* 0x0009e80000000a00 */
[----:B------:R4:W-:Y:S01]  /*2050*/  STS.64 [R11], R42 ;  /* 0x0000002a0b007388 */ /* 0x0009e20000000a00 */
[----:B------:R-:W-:Y:S06]  /*2060*/  BAR.SYNC.DEFER_BLOCKING 0x0 ;  /* 0x0000000000007b1d */ /* 0x000fec0000010000 */
[----:B------:R4:W1:Y:S04]  /*2070*/  LDS.64 R2, [R68] ;  /* 0x0000000044027984 */ /* 0x0008680000000a00 */
[----:B------:R4:W2:Y:S04]  /*2080*/  LDS.64 R12, [R6+0x8] ;  /* 0x00000800060c7984 */ /* 0x0008a80000000a00 */
[----:B------:R4:W3:Y:S04]  /*2090*/  LDS.64 R14, [R6+0x10] ;  /* 0x00001000060e7984 */ /* 0x0008e80000000a00 */
[----:B------:R4:W0:Y:S04]  /*20a0*/  LDS.64 R18, [R6+0x18] ;  /* 0x0000180006127984 */ /* 0x0008280000000a00 */
        /* <DEDUP_REMOVED lines=11> */
[----:B------:R4:W0:Y:S01]  /*2160*/  LDS.64 R42, [R6+0x78] ;  /* 0x00007800062a7984 */ /* 0x0008220000000a00 */
[----:B------:R-:W-:Y:S06]  /*2170*/  BAR.SYNC.DEFER_BLOCKING 0x0 ;  /* 0x0000000000007b1d */ /* 0x000fec0000010000 */
[----:B-123--:R-:W-:Y:S05]  /*2180*/  BRA `(.L_x_1) ;  /* 0xffffffe800347947 */ /* 0x00efea000383ffff */
.L_x_0:
[----:B------:R-:W-:Y:S01]  /*2190*/  LEA.HI R89, R89, R89, RZ, 0x1b ;  /* 0x0000005959597211 */ /* 0x000fe200078fd8ff */
[C---:B------:R-:W-:Y:S01]  /*21a0*/  VIADD R5, R68.reuse, 0x200 ;  /* 0x0000020044057836 */ /* 0x040fe20000000000 */
[----:B------:R-:W-:Y:S01]  /*21b0*/  LEA.HI R45, R45, R45, RZ, 0x1b ;  /* 0x0000002d2d2d7211 */ /* 0x000fe200078fd8ff */
[C---:B------:R-:W-:Y:S01]  /*21c0*/  VIADD R7, R68.reuse, 0x300 ;  /* 0x0000030044077836 */ /* 0x040fe20000000000 */
[----:B------:R-:W-:Y:S01]  /*21d0*/  LEA.HI R47, R47, R47, RZ, 0x1b ;  /* 0x0000002f2f2f7211 */ /* 0x000fe200078fd8ff */
[----:B------:R-:W-:Y:S01]  /*21e0*/  VIADD R11, R68, 0x500 ;  /* 0x00000500440b7836 */ /* 0x000fe20000000000 */
[----:B------:R-:W-:Y:S01]  /*21f0*/  LEA.HI R49, R49, R49, RZ, 0x1b ;  /* 0x0000003131317211 */ /* 0x000fe200078fd8ff */
[----:B------:R-:W0:Y:S01]  /*2200*/  LDCU.64 UR6, c[0x0][0x388] ;  /* 0x00007100ff0677ac */ /* 0x000e220008000a00 */
[----:B------:R-:W-:Y:S02]  /*2210*/  LEA R89, R89, UR5, 0x3 ;  /* 0x0000000559597c11 */ /* 0x000fe4000f8e18ff */
[----:B------:R-:W-:-:S02]  /*2220*/  LEA.HI R51, R51, R51, RZ, 0x1b ;  /* 0x0000003333337211 */ /* 0x000fc400078fd8ff */
[----:B------:R-:W-:Y:S01]  /*2230*/  LEA R45, R45, UR5, 0x3 ;  /* 0x000000052d2d7c11 */ /* 0x000fe2000f8e18ff */
[----:B------:R1:W-:Y:S01]  /*2240*/  STS.64 [R89], R2 ;  /* 0x0000000259007388 */ /* 0x0003e20000000a00 */
[----:B------:R-:W-:Y:S02]  /*2250*/  LEA.HI R53, R53, R53, RZ, 0x1b ;  /* 0x0000003535357211 */ /* 0x000fe400078fd8ff */
[----:B------:R-:W-:Y:S01]  /*2260*/  LEA R47, R47, UR5, 0x3 ;  /* 0x000000052f2f7c11 */ /* 0x000fe2000f8e18ff */
[----:B------:R2:W-:Y:S01]  /*2270*/  STS.64 [R45], R12 ;  /* 0x0000000c2d007388 */ /* 0x0005e20000000a00 */
[----:B------:R-:W-:Y:S02]  /*2280*/  LEA.HI R55, R55, R55, RZ, 0x1b ;  /* 0x0000003737377211 */ /* 0x000fe400078fd8ff */
[----:B------:R-:W-:Y:S01]  /*2290*/  LEA R49, R49, UR5, 0x3 ;  /* 0x0000000531317c11 */ /* 0x000fe2000f8e18ff */
[----:B------:R3:W-:Y:S01]  /*22a0*/  STS.64 [R47], R14 ;  /* 0x0000000e2f007388 */ /* 0x0007e20000000a00 */
[----:B------:R-:W-:-:S02]  /*22b0*/  LEA.HI R57, R57, R57, RZ, 0x1b ;  /* 0x0000003939397211 */ /* 0x000fc400078fd8ff */
[----:B------:R-:W-:Y:S01]  /*22c0*/  LEA R51, R51, UR5, 0x3 ;  /* 0x0000000533337c11 */ /* 0x000fe2000f8e18ff */
[----:B------:R-:W-:Y:S01]  /*22d0*/  STS.64 [R49], R18 ;  /* 0x0000001231007388 */ /* 0x000fe20000000a00 */
[----:B------:R-:W-:Y:S01]  /*22e0*/  LEA.HI R59, R59, R59, RZ, 0x1b ;  /* 0x0000003b3b3b7211 */ /* 0x000fe200078fd8ff */
[C---:B-1----:R-:W-:Y:S01]  /*22f0*/  VIADD R3, R68.reuse, 0x100 ;  /* 0x0000010044037836 */ /* 0x042fe20000000000 */
[----:B------:R-:W-:Y:S01]  /*2300*/  LEA R53, R53, UR5, 0x3 ;  /* 0x0000000535357c11 */ /* 0x000fe2000f8e18ff */
[----:B------:R1:W-:Y:S01]  /*2310*/  STS.64 [R51], R20 ;  /* 0x0000001433007388 */ /* 0x0003e20000000a00 */
[----:B------:R-:W-:Y:S01]  /*2320*/  LEA.HI R61, R61, R61, RZ, 0x1b ;  /* 0x0000003d3d3d7211 */ /* 0x000fe200078fd8ff */
[C---:B--2---:R-:W-:Y:S01]  /*2330*/  VIADD R13, R68.reuse, 0x600 ;  /* 0x00000600440d7836 */ /* 0x044fe20000000000 */
[----:B------:R-:W-:Y:S01]  /*2340*/  LEA R55, R55, UR5, 0x3 ;  /* 0x0000000537377c11 */ /* 0x000fe2000f8e18ff */
[----:B------:R-:W-:Y:S01]  /*2350*/  STS.64 [R53], R22 ;  /* 0x0000001635007388 */ /* 0x000fe20000000a00 */
[----:B------:R-:W-:Y:S01]  /*2360*/  LEA.HI R63, R63, R63, RZ, 0x1b ;  /* 0x0000003f3f3f7211 */ /* 0x000fe200078fd8ff */
[----:B---3--:R-:W-:Y:S01]  /*2370*/  VIADD R15, R68, 0x700 ;  /* 0x00000700440f7836 */ /* 0x008fe20000000000 */
[----:B------:R-:W-:Y:S01]  /*2380*/  LEA R57, R57, UR5, 0x3 ;  /* 0x0000000539397c11 */ /* 0x000fe2000f8e18ff */
[----:B------:R-:W-:Y:S01]  /*2390*/  STS.64 [R55], R24 ;  /* 0x0000001837007388 */ /* 0x000fe20000000a00 */
[----:B------:R-:W-:-:S02]  /*23a0*/  LEA.HI R65, R65, R65, RZ, 0x1b ;  /* 0x0000004141417211 */ /* 0x000fc400078fd8ff */
[----:B------:R-:W-:Y:S01]  /*23b0*/  LEA R59, R59, UR5, 0x3 ;  /* 0x000000053b3b7c11 */ /* 0x000fe2000f8e18ff */
[----:B------:R-:W-:Y:S01]  /*23c0*/  STS.64 [R57], R26 ;  /* 0x0000001a39007388 */ /* 0x000fe20000000a00 */
[----:B------:R-:W-:Y:S01]  /*23d0*/  LEA.HI R69, R69, R69, RZ, 0x1b ;  /* 0x0000004545457211 */ /* 0x000fe200078fd8ff */
[----:B-1----:R-:W-:Y:S01]  /*23e0*/  VIADD R21, R68, 0xa00 ;  /* 0x00000a0044157836 */ /* 0x002fe20000000000 */
        /* <DEDUP_REMOVED lines=8> */
[----:B------:R-:W-:Y:S02]  /*2470*/  LEA.HI R74, R74, R74, RZ, 0x1b ;  /* 0x0000004a4a4a7211 */ /* 0x000fe400078fd8ff */
[----:B------:R-:W-:Y:S01]  /*2480*/  LEA R69, R69, UR5, 0x3 ;  /* 0x0000000545457c11 */ /* 0x000fe2000f8e18ff */
[----:B------:R-:W-:Y:S01]  /*2490*/  STS.64 [R65], R34 ;  /* 0x0000002241007388 */ /* 0x000fe20000000a00 */
[----:B------:R-:W-:Y:S01]  /*24a0*/  LEA R19, R70, UR5, 0x3 ;  /* 0x0000000546137c11 */ /* 0x000fe2000f8e18ff */
[----:B-1----:R-:W-:Y:S01]  /*24b0*/  VIADD R29, R68, 0xe00 ;  /* 0x00000e00441d7836 */ /* 0x002fe20000000000 */
[----:B------:R-:W-:Y:S01]  /*24c0*/  LEA R23, R72, UR5, 0x3 ;  /* 0x0000000548177c11 */ /* 0x000fe2000f8e18ff */
[----:B------:R-:W-:Y:S01]  /*24d0*/  STS.64 [R69], R36 ;  /* 0x0000002445007388 */ /* 0x000fe20000000a00 */
[----:B------:R-:W-:Y:S01]  /*24e0*/  LEA R27, R74, UR5, 0x3 ;  /* 0x000000054a1b7c11 */ /* 0x000fe2000f8e18ff */
[C---:B--2---:R-:W-:Y:S01]  /*24f0*/  VIADD R31, R68.reuse, 0xf00 ;  /* 0x00000f00441f7836 */ /* 0x044fe20000000000 */
[C---:B------:R-:W-:Y:S01]  /*2500*/  LOP3.LUT R9, R68.reuse, 0x400, RZ, 0xfc, !PT ;  /* 0x0000040044097812 */ /* 0x040fe200078efcff */
[----:B------:R1:W-:Y:S01]  /*2510*/  STS.64 [R19], R38 ;  /* 0x0000002613007388 */ /* 0x0003e20000000a00 */
[----:B------:R-:W-:-:S02]  /*2520*/  LOP3.LUT R17, R68, 0x800, RZ, 0xfc, !PT ;  /* 0x0000080044117812 */ /* 0x000fc400078efcff */
[C---:B------:R-:W-:Y:S01]  /*2530*/  LOP3.LUT R25, R68.reuse, 0xc00, RZ, 0xfc, !PT ;  /* 0x00000c0044197812 */ /* 0x040fe200078efcff */
[----:B------:R2:W-:Y:S01]  /*2540*/  STS.64 [R23], R40 ;  /* 0x0000002817007388 */ /* 0x0005e20000000a00 */
[-C--:B------:R-:W-:Y:S02]  /*2550*/  LEA.HI R3, R3, R68.reuse, RZ, 0x1b ;  /* 0x0000004403037211 */ /* 0x080fe400078fd8ff */
[-C--:B------:R-:W-:Y:S01]  /*2560*/  LEA.HI R5, R5, R68.reuse, RZ, 0x1b ;  /* 0x0000004405057211 */ /* 0x080fe200078fd8ff */
[----:B------:R3:W-:Y:S01]  /*2570*/  STS.64 [R27], R42 ;  /* 0x0000002a1b007388 */ /* 0x0007e20000000a00 */
[-C--:B------:R-:W-:Y:S02]  /*2580*/  LEA.HI R7, R7, R68.reuse, RZ, 0x1b ;  /* 0x0000004407077211 */ /* 0x080fe400078fd8ff */
[-C--:B------:R-:W-:Y:S01]  /*2590*/  LEA.HI R9, R9, R68.reuse, RZ, 0x1b ;  /* 0x0000004409097211 */ /* 0x080fe200078fd8ff */
[C---:B-1----:R-:W-:Y:S01]  /*25a0*/  VIADD R19, R68.reuse, 0x900 ;  /* 0x0000090044137836 */ /* 0x042fe20000000000 */
[----:B------:R-:W1:Y:S01]  /*25b0*/  S2R R34, SR_CTAID.X ;  /* 0x0000000000227919 */ /* 0x000e620000002500 */
[-C--:B------:R-:W-:Y:S01]  /*25c0*/  LEA.HI R11, R11, R68.reuse, RZ, 0x1b ;  /* 0x000000440b0b7211 */ /* 0x080fe200078fd8ff */
[----:B--2---:R-:W-:Y:S01]  /*25d0*/  VIADD R23, R68, 0xb00 ;  /* 0x00000b0044177836 */ /* 0x004fe20000000000 */
[----:B------:R-:W-:-:S02]  /*25e0*/  LEA.HI R13, R13, R68, RZ, 0x1b ;  /* 0x000000440d0d7211 */ /* 0x000fc400078fd8ff */
[-C--:B------:R-:W-:Y:S01]  /*25f0*/  LEA.HI R15, R15, R68.reuse, RZ, 0x1b ;  /* 0x000000440f0f7211 */ /* 0x080fe200078fd8ff */
[----:B---3--:R-:W-:Y:S01]  /*2600*/  VIADD R27, R68, 0xd00 ;  /* 0x00000d00441b7836 */ /* 0x008fe20000000000 */
[-C--:B------:R-:W-:Y:S02]  /*2610*/  LEA.HI R17, R17, R68.reuse, RZ, 0x1b ;  /* 0x0000004411117211 */ /* 0x080fe400078fd8ff */
[-C--:B------:R-:W-:Y:S02]  /*2620*/  LEA.HI R19, R19, R68.reuse, RZ, 0x1b ;  /* 0x0000004413137211 */ /* 0x080fe400078fd8ff */
[-C--:B------:R-:W-:Y:S02]  /*2630*/  LEA.HI R21, R21, R68.reuse, RZ, 0x1b ;  /* 0x0000004415157211 */ /* 0x080fe400078fd8ff */
[-C--:B------:R-:W-:Y:S02]  /*2640*/  LEA.HI R23, R23, R68.reuse, RZ, 0x1b ;  /* 0x0000004417177211 */ /* 0x080fe400078fd8ff */
[----:B------:R-:W-:-:S02]  /*2650*/  LEA.HI R25, R25, R68, RZ, 0x1b ;  /* 0x0000004419197211 */ /* 0x000fc400078fd8ff */
[-C--:B------:R-:W-:Y:S02]  /*2660*/  LEA.HI R27, R27, R68.reuse, RZ, 0x1b ;  /* 0x000000441b1b7211 */ /* 0x080fe400078fd8ff */
[-C--:B------:R-:W-:Y:S02]  /*2670*/  LEA.HI R29, R29, R68.reuse, RZ, 0x1b ;  /* 0x000000441d1d7211 */ /* 0x080fe400078fd8ff */
[-C--:B------:R-:W-:Y:S02]  /*2680*/  LEA.HI R31, R31, R68.reuse, RZ, 0x1b ;  /* 0x000000441f1f7211 */ /* 0x080fe400078fd8ff */
[----:B------:R-:W-:Y:S02]  /*2690*/  LEA.HI R0, R68, R68, RZ, 0x1b ;  /* 0x0000004444007211 */ /* 0x000fe400078fd8ff */
[----:B------:R-:W-:Y:S02]  /*26a0*/  LEA R4, R3, UR5, 0x3 ;  /* 0x0000000503047c11 */ /* 0x000fe4000f8e18ff */
[----:B------:R-:W-:Y:S01]  /*26b0*/  LEA R6, R5, UR5, 0x3 ;  /* 0x0000000505067c11 */ /* 0x000fe2000f8e18ff */
[----:B------:R-:W-:Y:S01]  /*26c0*/  BAR.SYNC.DEFER_BLOCKING 0x0 ;  /* 0x0000000000007b1d */ /* 0x000fe20000010000 */
[----:B------:R-:W-:-:S02]  /*26d0*/  LEA R8, R7, UR5, 0x3 ;  /* 0x0000000507087c11 */ /* 0x000fc4000f8e18ff */
[----:B------:R-:W-:Y:S01]  /*26e0*/  LEA R10, R9, UR5, 0x3 ;  /* 0x00000005090a7c11 */ /* 0x000fe2000f8e18ff */
[----:B-1----:R-:W-:Y:S01]  /*26f0*/  IMAD.SHL.U32 R35, R34, 0x1000, RZ ;  /* 0x0000100022237824 */ /* 0x002fe200078e00ff */
[----:B------:R-:W-:Y:S02]  /*2700*/  LEA R12, R11, UR5, 0x3 ;  /* 0x000000050b0c7c11 */ /* 0x000fe4000f8e18ff */
[----:B------:R-:W-:Y:S02]  /*2710*/  LEA R14, R13, UR5, 0x3 ;  /* 0x000000050d0e7c11 */ /* 0x000fe4000f8e18ff */
[----:B------:R-:W-:Y:S02]  /*2720*/  LEA R16, R15, UR5, 0x3 ;  /* 0x000000050f107c11 */ /* 0x000fe4000f8e18ff */
[----:B------:R-:W-:Y:S02]  /*2730*/  LEA R18, R17, UR5, 0x3 ;  /* 0x0000000511127c11 */ /* 0x000fe4000f8e18ff */
[----:B------:R-:W-:-:S02]  /*2740*/  LEA R20, R19, UR5, 0x3 ;  /* 0x0000000513147c11 */ /* 0x000fc4000f8e18ff */
[----:B------:R-:W-:Y:S02]  /*2750*/  LEA R22, R21, UR5, 0x3 ;  /* 0x0000000515167c11 */ /* 0x000fe4000f8e18ff */
[----:B------:R-:W-:Y:S02]  /*2760*/  LEA R24, R23, UR5, 0x3 ;  /* 0x0000000517187c11 */ /* 0x000fe4000f8e18ff */
[----:B------:R-:W-:Y:S02]  /*2770*/  LEA R26, R25, UR5, 0x3 ;  /* 0x00000005191a7c11 */ /* 0x000fe4000f8e18ff */
[----:B------:R-:W-:Y:S02]  /*2780*/  LEA R28, R27, UR5, 0x3 ;  /* 0x000000051b1c7c11 */ /* 0x000fe4000f8e18ff */
[----:B------:R-:W-:Y:S01]  /*2790*/  LEA R30, R29, UR5, 0x3 ;  /* 0x000000051d1e7c11 */ /* 0x000fe2000f8e18ff */
[----:B------:R-:W-:Y:S01]  /*27a0*/  LDS.64 R4, [R4+0x800] ;  /* 0x0008000004047984 */ /* 0x000fe20000000a00 */
[----:B------:R-:W-:-:S02]  /*27b0*/  LEA R32, R31, UR5, 0x3 ;  /* 0x000000051f207c11 */ /* 0x000fc4000f8e18ff */
[----:B------:R-:W-:Y:S01]  /*27c0*/  LEA R0, R0, UR5, 0x3 ;  /* 0x0000000500007c11 */ /* 0x000fe2000f8e18ff */
[----:B------:R-:W-:Y:S01]  /*27d0*/  LDS.64 R6, [R6+0x1000] ;  /* 0x0010000006067984 */ /* 0x000fe20000000a00 */
[----:B------:R-:W-:Y:S02]  /*27e0*/  LOP3.LUT R68, R68, R35, RZ, 0xfc, !PT ;  /* 0x0000002344447212 */ /* 0x000fe400078efcff */
[----:B------:R-:W-:Y:S01]  /*27f0*/  SHF.R.S32.HI R35, RZ, 0x1f, R35 ;  /* 0x0000001fff237819 */ /* 0x000fe20000011423 */
[----:B------:R-:W1:Y:S01]  /*2800*/  LDS.64 R2, [R0] ;  /* 0x0000000000027984 */ /* 0x000e620000000a00 */
[----:B0-----:R-:W-:-:S03]  /*2810*/  LEA R34, P0, R68, UR6, 0x3 ;  /* 0x0000000644227c11 */ /* 0x001fc6000f8018ff */
[----:B------:R-:W0:Y:S01]  /*2820*/  LDS.64 R8, [R8+0x1800] ;  /* 0x0018000008087984 */ /* 0x000e220000000a00 */
[----:B------:R-:W-:-:S03]  /*2830*/  LEA.HI.X R35, R68, UR7, R35, 0x3, P0 ;  /* 0x0000000744237c11 */ /* 0x000fc600080f1c23 */
[----:B------:R-:W2:Y:S04]  /*2840*/  LDS.64 R10, [R10+0x2000] ;  /* 0x002000000a0a7984 */ /* 0x000ea80000000a00 */
[----:B------:R-:W3:Y:S04]  /*2850*/  LDS.64 R12, [R12+0x2800] ;  /* 0x002800000c0c7984 */ /* 0x000ee80000000a00 */
[----:B------:R-:W4:Y:S04]  /*2860*/  LDS.64 R14, [R14+0x3000] ;  /* 0x003000000e0e7984 */ /* 0x000f280000000a00 */
[----:B------:R-:W5:Y:S04]  /*2870*/  LDS.64 R16, [R16+0x3800] ;  /* 0x0038000010107984 */ /* 0x000f680000000a00 */
        /* <DEDUP_REMOVED lines=8> */
[----:B-1----:R-:W-:Y:S04]  /*2900*/  STG.E.64 desc[UR8][R34.64], R2 ;  /* 0x0000000222007986 */ /* 0x002fe8000c101b08 */
[----:B------:R-:W-:Y:S04]  /*2910*/  STG.E.64 desc[UR8][R34.64+0x800], R4 ;  /* 0x0008000422007986 */ /* 0x000fe8000c101b08 */
[----:B------:R-:W-:Y:S04]  /*2920*/  STG.E.64 desc[UR8][R34.64+0x1000], R6 ;  /* 0x0010000622007986 */ /* 0x000fe8000c101b08 */
[----:B0-----:R-:W-:Y:S04]  /*2930*/  STG.E.64 desc[UR8][R34.64+0x1800], R8 ;  /* 0x0018000822007986 */ /* 0x001fe8000c101b08 */
[----:B--2---:R-:W-:Y:S04]  /*2940*/  STG.E.64 desc[UR8][R34.64+0x2000], R10 ;  /* 0x0020000a22007986 */ /* 0x004fe8000c101b08 */
[----:B---3--:R-:W-:Y:S04]  /*2950*/  STG.E.64 desc[UR8][R34.64+0x2800], R12 ;  /* 0x0028000c22007986 */ /* 0x008fe8000c101b08 */
[----:B----4-:R-:W-:Y:S04]  /*2960*/  STG.E.64 desc[UR8][R34.64+0x3000], R14 ;  /* 0x0030000e22007986 */ /* 0x010fe8000c101b08 */
[----:B-----5:R-:W-:Y:S04]  /*2970*/  STG.E.64 desc[UR8][R34.64+0x3800], R16 ;  /* 0x0038001022007986 */ /* 0x020fe8000c101b08 */
[----:B------:R-:W-:Y:S04]  /*2980*/  STG.E.64 desc[UR8][R34.64+0x4000], R18 ;  /* 0x0040001222007986 */ /* 0x000fe8000c101b08 */
[----:B------:R-:W-:Y:S04]  /*2990*/  STG.E.64 desc[UR8][R34.64+0x4800], R20 ;  /* 0x0048001422007986 */ /* 0x000fe8000c101b08 */
[----:B------:R-:W-:Y:S04]  /*29a0*/  STG.E.64 desc[UR8][R34.64+0x5000], R22 ;  /* 0x0050001622007986 */ /* 0x000fe8000c101b08 */
[----:B------:R-:W-:Y:S04]  /*29b0*/  STG.E.64 desc[UR8][R34.64+0x5800], R24 ;  /* 0x0058001822007986 */ /* 0x000fe8000c101b08 */
[----:B------:R-:W-:Y:S04]  /*29c0*/  STG.E.64 desc[UR8][R34.64+0x6000], R26 ;  /* 0x0060001a22007986 */ /* 0x000fe8000c101b08 */
[----:B------:R-:W-:Y:S04]  /*29d0*/  STG.E.64 desc[UR8][R34.64+0x6800], R28 ;  /* 0x0068001c22007986 */ /* 0x000fe8000c101b08 */
[----:B------:R-:W-:Y:S04]  /*29e0*/  STG.E.64 desc[UR8][R34.64+0x7000], R30 ;  /* 0x0070001e22007986 */ /* 0x000fe8000c101b08 */
[----:B------:R-:W-:Y:S01]  /*29f0*/  STG.E.64 desc[UR8][R34.64+0x7800], R32 ;  /* 0x0078002022007986 */ /* 0x000fe2000c101b08 */
[----:B------:R-:W-:Y:S05]  /*2a00*/  EXIT ;  /* 0x000000000000794d */ /* 0x000fea0003800000 */
.L_x_2:
[----:B------:R-:W-:-:S00]  /*2a10*/  BRA `(.L_x_2) ;  /* 0xfffffffc00fc7947 */ /* 0x000fc0000383ffff */
[----:B------:R-:W-:-:S00]  /*2a20*/  NOP ;  /* 0x0000000000007918 */ /* 0x000fc00000000000 */
        /* <DEDUP_REMOVED lines=13> */
.L_x_114:


//--------------------- .text._Z15BlockSortKernelIyLi256ELi8EEvPT_S1_ --------------------------
	.section	.text._Z15BlockSortKernelIyLi256ELi8EEvPT_S1_,"ax",@progbits
	.align	128
        .global         _Z15BlockSortKernelIyLi256ELi8EEvPT_S1_
        .type           _Z15BlockSortKernelIyLi256ELi8EEvPT_S1_,@function
        .size           _Z15BlockSortKernelIyLi256ELi8EEvPT_S1_,(.L_x_115 - _Z15BlockSortKernelIyLi256ELi8EEvPT_S1_)
        .other          _Z15BlockSortKernelIyLi256ELi8EEvPT_S1_,@"STO_CUDA_ENTRY STV_DEFAULT"
_Z15BlockSortKernelIyLi256ELi8EEvPT_S1_:
.text._Z15BlockSortKernelIyLi256ELi8EEvPT_S1_:
[----:B------:R-:W-:Y:S01]  /*0000*/  LDC R1, c[0x0][0x37c] ;  /* 0x0000df00ff017b82 */ /* 0x000fe20000000800 */
[----:B------:R-:W0:Y:S07]  /*0010*/  S2R R0, SR_TID.X ;  /* 0x0000000000007919 */ /* 0x000e2e0000002100 */
[----:B------:R-:W1:Y:S01]  /*0020*/  S2UR UR5, SR_CTAID.X ;  /* 0x00000000000579c3 */ /* 0x000e620000002500 */
[----:B------:R-:W2:Y:S01]  /*0030*/  LDCU.64 UR6, c[0x0][0x380] ;  /* 0x00007000ff0677ac */ /* 0x000ea20008000a00 */
[----:B------:R-:W3:Y:S01]  /*0040*/  LDCU.64 UR8, c[0x0][0x358] ;  /* 0x00006b00ff0877ac */ /* 0x000ee20008000a00 */
[----:B-1----:R-:W-:-:S04]  /*0050*/  USHF.L.U32 UR5, UR5, 0xb, URZ ;  /* 0x0000000b05057899 */ /* 0x002fc800080006ff */
[----:B------:R-:W-:Y:S01]  /*0060*/  USHF.R.S32.HI UR10, URZ, 0x1f, UR5 ;  /* 0x0000001fff0a7899 */ /* 0x000fe20008011405 */
[----:B0-----:R-:W-:-:S05]  /*0070*/  IMAD.SHL.U32 R27, R0, 0x8, RZ ;  /* 0x00000008001b7824 */ /* 0x001fca00078e00ff */
[----:B------:R-:W-:-:S04]  /*0080*/  LOP3.LUT R21, R27, 0x1f00, RZ, 0xc0, !PT ;  /* 0x00001f001b157812 */ /* 0x000fc800078ec0ff */
[----:B------:R-:W-:-:S04]  /*0090*/  LOP3.LUT R2, R21, 0x1f, R0, 0xf8, !PT ;  /* 0x0000001f15027812 */ /* 0x000fc800078ef800 */
[----:B------:R-:W-:-:S05]  /*00a0*/  IADD3 R2, P0, PT, R2, UR5, RZ ;  /* 0x0000000502027c10 */ /* 0x000fca000ff1e0ff */
[----:B------:R-:W-:Y:S01]  /*00b0*/  IMAD.X R3, RZ, RZ, UR10, P0 ;  /* 0x0000000aff037e24 */ /* 0x000fe200080e06ff */
[----:B--2---:R-:W-:-:S04]  /*00c0*/  LEA R16, P0, R2, UR6, 0x3 ;  /* 0x0000000602107c11 */ /* 0x004fc8000f8018ff */
        /* <DEDUP_REMOVED lines=8> */
[----:B------:R0:W5:Y:S01]  /*0150*/  LDG.E.64 R6, desc[UR8][R16.64+0x700] ;  /* 0x0007000810067981 */ /* 0x000162000c1e1b00 */
[----:B------:R-:W1:Y:S01]  /*0160*/  S2UR UR6, SR_CgaCtaId ;  /* 0x00000000000679c3 */ /* 0x000e620000008800 */
[----:B------:R-:W-:Y:S01]  /*0170*/  UMOV UR4, 0x400 ;  /* 0x0000040000047882 */ /* 0x000fe20000000000 */
[----:B------:R-:W-:Y:S01]  /*0180*/  SHF.R.U32.HI R29, RZ, 0x5, R0 ;  /* 0x00000005ff1d7819 */ /* 0x000fe20000011600 */
[----:B------:R-:W0:Y:S01]  /*0190*/  S2R R26, SR_LANEID ;  /* 0x00000000001a7919 */ /* 0x000e220000000000 */
[----:B-1----:R-:W-:Y:S01]  /*01a0*/  ULEA UR4, UR6, UR4, 0x18 ;  /* 0x0000000406047291 */ /* 0x002fe2000f8ec0ff */
[----:B0-----:R-:W-:-:S04]  /*01b0*/  IMAD.IADD R21, R21, 0x1, R26 ;  /* 0x0000000115157824 */ /* 0x001fc800078e021a */
[C---:B------:R-:W-:Y:S01]  /*01c0*/  VIADD R22, R21.reuse, 0x40 ;  /* 0x0000004015167836 */ /* 0x040fe20000000000 */
[CC--:B------:R-:W-:Y:S01]  /*01d0*/  LEA.HI.SX32 R20, R21.reuse, R21.reuse, 0x1b ;  /* 0x0000001515147211 */ /* 0x0c0fe200078fdaff */
[C---:B------:R-:W-:Y:S02]  /*01e0*/  VIADD R16, R21.reuse, 0x60 ;  /* 0x0000006015107836 */ /* 0x040fe40000000000 */
[C---:B------:R-:W-:Y:S01]  /*01f0*/  VIADD R24, R21.reuse, 0x80 ;  /* 0x0000008015187836 */ /* 0x040fe20000000000 */
[----:B------:R-:W-:Y:S01]  /*0200*/  LEA R23, R20, UR4, 0x3 ;  /* 0x0000000414177c11 */ /* 0x000fe2000f8e18ff */
[C---:B------:R-:W-:Y:S01]  /*0210*/  VIADD R20, R21.reuse, 0x20 ;  /* 0x0000002015147836 */ /* 0x040fe20000000000 */
[-C--:B------:R-:W-:Y:S01]  /*0220*/  LEA.HI.SX32 R22, R22, R21.reuse, 0x1b ;  /* 0x0000001516167211 */ /* 0x080fe200078fdaff */
[C---:B------:R-:W-:Y:S01]  /*0230*/  VIADD R28, R21.reuse, 0xa0 ;  /* 0x000000a0151c7836 */ /* 0x040fe20000000000 */
[-C--:B------:R-:W-:Y:S01]  /*0240*/  LEA.HI.SX32 R16, R16, R21.reuse, 0x1b ;  /* 0x0000001510107211 */ /* 0x080fe200078fdaff */
[C---:B------:R-:W-:Y:S01]  /*0250*/  VIADD R30, R21.reuse, 0xc0 ;  /* 0x000000c0151e7836 */ /* 0x040fe20000000000 */
[-C--:B------:R-:W-:Y:S01]  /*0260*/  LEA.HI.SX32 R20, R20, R21.reuse, 0x1b ;  /* 0x0000001514147211 */ /* 0x080fe200078fdaff */
[----:B------:R-:W-:Y:S01]  /*0270*/  VIADD R32, R21, 0xe0 ;  /* 0x000000e015207836 */ /* 0x000fe20000000000 */
[----:B------:R-:W-:-:S02]  /*0280*/  LEA.HI.SX32 R24, R24, R21, 0x1b ;  /* 0x0000001518187211 */ /* 0x000fc400078fdaff */
[-C--:B------:R-:W-:Y:S02]  /*0290*/  LEA.HI.SX32 R28, R28, R21.reuse, 0x1b ;  /* 0x000000151c1c7211 */ /* 0x080fe400078fdaff */
[-C--:B------:R-:W-:Y:S02]  /*02a0*/  LEA.HI.SX32 R30, R30, R21.reuse, 0x1b ;  /* 0x000000151e1e7211 */ /* 0x080fe400078fdaff */
[----:B------:R-:W-:Y:S01]  /*02b0*/  LEA.HI.SX32 R32, R32, R21, 0x1b ;  /* 0x0000001520207211 */ /* 0x000fe200078fdaff */
[----:B------:R-:W-:Y:S01]  /*02c0*/  IMAD R21, R26, 0x7, R21 ;  /* 0x000000071a157824 */ /* 0x000fe200078e0215 */
[----:B------:R-:W-:Y:S02]  /*02d0*/  LEA R17, R20, UR4, 0x3 ;  /* 0x0000000414117c11 */ /* 0x000fe4000f8e18ff */
[----:B------:R-:W-:Y:S01]  /*02e0*/  LEA R25, R24, UR4, 0x3 ;  /* 0x0000000418197c11 */ /* 0x000fe2000f8e18ff */
[C---:B------:R-:W-:Y:S02]  /*02f0*/  VIADD R20, R21.reuse, 0x3 ;  /* 0x0000000315147836 */ /* 0x040fe40000000000 */
[----:B------:R-:W-:-:S02]  /*0300*/  VIADD R24, R21, 0x5 ;  /* 0x0000000515187836 */ /* 0x000fc40000000000 */
[C---:B------:R-:W-:Y:S01]  /*0310*/  VIADD R34, R21.reuse, 0x6 ;  /* 0x0000000615227836 */ /* 0x040fe20000000000 */
[-C--:B------:R-:W-:Y:S01]  /*0320*/  LEA.HI.SX32 R20, R20, R21.reuse, 0x1b ;  /* 0x0000001514147211 */ /* 0x080fe200078fdaff */
[C---:B------:R-:W-:Y:S01]  /*0330*/  VIADD R36, R21.reuse, 0x7 ;  /* 0x0000000715247836 */ /* 0x040fe20000000000 */
[-C--:B------:R-:W-:Y:S02]  /*0340*/  LEA.HI.SX32 R24, R24, R21.reuse, 0x1b ;  /* 0x0000001518187211 */ /* 0x080fe400078fdaff */
[-C--:B------:R-:W-:Y:S02]  /*0350*/  LEA.HI.SX32 R34, R34, R21.reuse, 0x1b ;  /* 0x0000001522227211 */ /* 0x080fe400078fdaff */
[-C--:B------:R-:W-:Y:S02]  /*0360*/  LEA.HI.SX32 R36, R36, R21.reuse, 0x1b ;  /* 0x0000001524247211 */ /* 0x080fe400078fdaff */
[----:B------:R-:W-:Y:S02]  /*0370*/  LEA R34, R34, UR4, 0x3 ;  /* 0x0000000422227c11 */ /* 0x000fe4000f8e18ff */
[----:B------:R-:W-:Y:S01]  /*0380*/  LEA R36, R36, UR4, 0x3 ;  /* 0x0000000424247c11 */ /* 0x000fe2000f8e18ff */
[----:B--2---:R0:W-:Y:S04]  /*0390*/  STS.64 [R23], R18 ;  /* 0x0000001217007388 */ /* 0x0041e80000000a00 */
[----:B---3--:R1:W-:Y:S01]  /*03a0*/  STS.64 [R17+0x100], R14 ;  /* 0x0001000e11007388 */ /* 0x0083e20000000a00 */
[----:B0-----:R-:W-:Y:S01]  /*03b0*/  LEA R23, R16, UR4, 0x3 ;  /* 0x0000000410177c11 */ /* 0x001fe2000f8e18ff */
[C---:B------:R-:W-:Y:S01]  /*03c0*/  VIADD R16, R21.reuse, 0x1 ;  /* 0x0000000115107836 */ /* 0x040fe20000000000 */
[----:B------:R-:W-:Y:S01]  /*03d0*/  LEA R19, R22, UR4, 0x3 ;  /* 0x0000000416137c11 */ /* 0x000fe2000f8e18ff */
[C---:B------:R-:W-:Y:S01]  /*03e0*/  VIADD R18, R21.reuse, 0x2 ;  /* 0x0000000215127836 */ /* 0x040fe20000000000 */
[----:B-1----:R-:W-:Y:S01]  /*03f0*/  LEA R15, R28, UR4, 0x3 ;  /* 0x000000041c0f7c11 */ /* 0x002fe2000f8e18ff */
[----:B------:R-:W-:Y:S01]  /*0400*/  VIADD R22, R21, 0x4 ;  /* 0x0000000415167836 */ /* 0x000fe20000000000 */
[-C--:B------:R-:W-:Y:S01]  /*0410*/  LEA.HI.SX32 R16, R16, R21.reuse, 0x1b ;  /* 0x0000001510107211 */ /* 0x080fe200078fdaff */
[----:B----4-:R0:W-:Y:S01]  /*0420*/  STS.64 [R19+0x200], R12 ;  /* 0x0002000c13007388 */ /* 0x0101e20000000a00 */
[----:B------:R-:W-:-:S02]  /*0430*/  LEA.HI.SX32 R18, R18, R21, 0x1b ;  /* 0x0000001512127211 */ /* 0x000fc400078fdaff */
[-C--:B------:R-:W-:Y:S01]  /*0440*/  LEA.HI.SX32 R22, R22, R21.reuse, 0x1b ;  /* 0x0000001516167211 */ /* 0x080fe200078fdaff */
[----:B-----5:R1:W-:Y:S01]  /*0450*/  STS.64 [R23+0x300], R10 ;  /* 0x0003000a17007388 */ /* 0x0203e20000000a00 */
[----:B------:R-:W-:Y:S02]  /*0460*/  LEA.HI.SX32 R21, R21, R21, 0x1b ;  /* 0x0000001515157211 */ /* 0x000fe400078fdaff */
[----:B------:R-:W-:Y:S01]  /*0470*/  LEA R14, R18, UR4, 0x3 ;  /* 0x00000004120e7c11 */ /* 0x000fe2000f8e18ff */
[----:B------:R2:W-:Y:S01]  /*0480*/  STS.64 [R25+0x400], R8 ;  /* 0x0004000819007388 */ /* 0x0005e20000000a00 */
[----:B------:R-:W-:Y:S02]  /*0490*/  LEA R18, R22, UR4, 0x3 ;  /* 0x0000000416127c11 */ /* 0x000fe4000f8e18ff */
[----:B------:R-:W-:Y:S01]  /*04a0*/  LEA.HI R28, R27, R27, RZ, 0x1b ;  /* 0x0000001b1b1c7211 */ /* 0x000fe200078fd8ff */
[----:B------:R3:W-:Y:S01]  /*04b0*/  STS.64 [R15+0x500], R4 ;  /* 0x000500040f007388 */ /* 0x0007e20000000a00 */
[----:B0-----:R-:W-:-:S02]  /*04c0*/  LEA R13, R30, UR4, 0x3 ;  /* 0x000000041e0d7c11 */ /* 0x001fc4000f8e18ff */
[----:B------:R-:W-:Y:S02]  /*04d0*/  LEA R12, R16, UR4, 0x3 ;  /* 0x00000004100c7c11 */ /* 0x000fe4000f8e18ff */
[----:B-1----:R-:W-:Y:S01]  /*04e0*/  LEA R11, R32, UR4, 0x3 ;  /* 0x00000004200b7c11 */ /* 0x002fe2000f8e18ff */
[----:B------:R3:W-:Y:S01]  /*04f0*/  STS.64 [R13+0x600], R2 ;  /* 0x000600020d007388 */ /* 0x0007e20000000a00 */
[----:B------:R-:W-:Y:S02]  /*0500*/  LEA R16, R20, UR4, 0x3 ;  /* 0x0000000414107c11 */ /* 0x000fe4000f8e18ff */
[----:B------:R-:W-:Y:S01]  /*0510*/  LEA R20, R24, UR4, 0x3 ;  /* 0x0000000418147c11 */ /* 0x000fe2000f8e18ff */
[----:B------:R3:W-:Y:S01]  /*0520*/  STS.64 [R11+0x700], R6 ;  /* 0x000700060b007388 */ /* 0x0007e20000000a00 */
[----:B--2---:R-:W-:Y:S01]  /*0530*/  LEA R8, R21, UR4, 0x3 ;  /* 0x0000000415087c11 */ /* 0x004fe2000f8e18ff */
[----:B------:R-:W-:-:S04]  /*0540*/  NOP ;  /* 0x0000000000007918 */ /* 0x000fc80000000000 */
[----:B------:R3:W0:Y:S01]  /*0550*/  LDS.64 R2, [R8] ;  /* 0x0000000008027984 */ /* 0x0006220000000a00 */
[C---:B------:R-:W-:Y:S02]  /*0560*/  LEA.HI R30, R0.reuse, R27, RZ, 0x1e ;  /* 0x0000001b001e7211 */ /* 0x040fe400078ff0ff */
[----:B------:R-:W-:Y:S01]  /*0570*/  LEA R27, R0, UR4, 0x2 ;  /* 0x00000004001b7c11 */ /* 0x000fe2000f8e10ff */
[----:B------:R-:W1:Y:S01]  /*0580*/  LDS.64 R12, [R12+0x8] ;  /* 0x000008000c0c7984 */ /* 0x000e620000000a00 */
[----:B------:R-:W-:Y:S02]  /*0590*/  LEA R28, R28, UR4, 0x3 ;  /* 0x000000041c1c7c11 */ /* 0x000fe4000f8e18ff */
[----:B------:R-:W-:Y:S01]  /*05a0*/  LEA R30, R30, UR4, 0x3 ;  /* 0x000000041e1e7c11 */ /* 0x000fe2000f8e18ff */
[----:B------:R-:W2:Y:S01]  /*05b0*/  LDS.64 R14, [R14+0x10] ;  /* 0x000010000e0e7984 */ /* 0x000ea20000000a00 */
[----:B------:R-:W-:Y:S01]  /*05c0*/  IMAD R31, R0, 0x20, R27 ;  /* 0x00000020001f7824 */ /* 0x000fe200078e021b */
[----:B------:R-:W-:-:S02]  /*05d0*/  UMOV UR4, URZ ;  /* 0x000000ff00047c82 */ /* 0x000fc40008000000 */
[----:B------:R-:W4:Y:S04]  /*05e0*/  LDS.64 R16, [R16+0x18] ;  /* 0x0000180010107984 */ /* 0x000f280000000a00 */
[----:B------:R-:W0:Y:S04]  /*05f0*/  LDS.64 R18, [R18+0x20] ;  /* 0x0000200012127984 */ /* 0x000e280000000a00 */
[----:B------:R-:W0:Y:S04]  /*0600*/  LDS.64 R20, [R20+0x28] ;  /* 0x0000280014147984 */ /* 0x000e280000000a00 */
[----:B------:R3:W0:Y:S04]  /*0610*/  LDS.64 R22, [R34+0x30] ;  /* 0x0000300022167984 */ /* 0x0006280000000a00 */
[----:B------:R3:W0:Y:S01]  /*0620*/  LDS.64 R24, [R36+0x38] ;  /* 0x0000380024187984 */ /* 0x0006220000000a00 */
[----:B------:R-:W-:Y:S06]  /*0630*/  BAR.SYNC.DEFER_BLOCKING 0x0 ;  /* 0x0000000000007b1d */ /* 0x000fec0000010000 */
.L_x_4:
[----:B0--3--:R-:W-:Y:S01]  /*0640*/  SHF.R.U64 R4, R2, UR4, R3 ;  /* 0x0000000402047c19 */ /* 0x009fe20008001203 */
[----:B------:R-:W-:Y:S01]  /*0650*/  STS [R27], RZ ;  /* 0x000000ff1b007388 */ /* 0x000fe20000000800 */
[----:B------:R-:W0:Y:S01]  /*0660*/  S2UR UR7, SR_CgaCtaId ;  /* 0x00000000000779c3 */ /* 0x000e220000008800 */
[----:B------:R-:W-:Y:S01]  /*0670*/  ISETP.NE.AND P1, PT, R26, 0x1f, PT ;  /* 0x0000001f1a00780c */ /* 0x000fe20003f25270 */
[----:B------:R-:W-:Y:S01]  /*0680*/  UMOV UR6, 0x400 ;  /* 0x0000040000067882 */ /* 0x000fe20000000000 */
[----:B------:R-:W-:Y:S01]  /*0690*/  LOP3.LUT R4, R4, 0xf, RZ, 0xc0, !PT ;  /* 0x0000000f04047812 */ /* 0x000fe200078ec0ff */
[----:B------:R-:W-:Y:S01]  /*06a0*/  STS [R27+0x400], RZ ;  /* 0x000400ff1b007388 */ /* 0x000fe20000000800 */
[C---:B------:R-:W-:Y:S01]  /*06b0*/  ISETP.NE.AND P2, PT, R29.reuse, 0x6, PT ;  /* 0x000000061d00780c */ /* 0x040fe20003f45270 */
[----:B------:R-:W-:Y:S01]  /*06c0*/  UISETP.GE.U32.AND UP0, UPT, UR4, 0x3c, UPT ;  /* 0x0000003c0400788c */ /* 0x000fe2000bf06070 */
[----:B------:R-:W-:Y:S01]  /*06d0*/  ISETP.NE.AND P3, PT, R29, 0x7, PT ;  /* 0x000000071d00780c */ /* 0x000fe20003f65270 */
[----:B-1----:R-:W-:Y:S01]  /*06e0*/  IMAD.SHL.U32 R5, R4, 0x400, RZ ;  /* 0x0000040004057824 */ /* 0x002fe200078e00ff */
[----:B------:R-:W-:Y:S01]  /*06f0*/  SHF.R.U32.HI R4, RZ, 0x2, R4 ;  /* 0x00000002ff047819 */ /* 0x000fe20000011604 */
[----:B------:R-:W-:Y:S03]  /*0700*/  STS [R27+0x800], RZ ;  /* 0x000800ff1b007388 */ /* 0x000fe60000000800 */
[----:B------:R-:W-:Y:S01]  /*0710*/  LOP3.LUT R34, R5, 0x1c00, RZ, 0xc0, !PT ;  /* 0x00001c0005227812 */ /* 0x000fe200078ec0ff */
[----:B------:R-:W-:Y:S01]  /*0720*/  STS [R27+0xc00], RZ ;  /* 0x000c00ff1b007388 */ /* 0x000fe20000000800 */
[----:B------:R-:W-:-:S03]  /*0730*/  LOP3.LUT R4, R4, 0x3ffffffe, RZ, 0xc0, !PT ;  /* 0x3ffffffe04047812 */ /* 0x000fc600078ec0ff */
[----:B------:R-:W-:Y:S01]  /*0740*/  STS [R27+0x1000], RZ ;  /* 0x001000ff1b007388 */ /* 0x000fe20000000800 */
[----:B------:R-:W-:Y:S02]  /*0750*/  IADD3 R34, PT, PT, R4, R27, R34 ;  /* 0x0000001b04227210 */ /* 0x000fe40007ffe022 */
[----:B-12---:R-:W-:Y:S01]  /*0760*/  SHF.R.U64 R4, R12, UR4, R13 ;  /* 0x000000040c047c19 */ /* 0x006fe2000800120d */
[----:B------:R-:W-:Y:S01]  /*0770*/  STS [R27+0x1400], RZ ;  /* 0x001400ff1b007388 */ /* 0x000fe20000000800 */
[----:B0-----:R-:W-:Y:S02]  /*0780*/  ULEA UR6, UR7, UR6, 0x18 ;  /* 0x0000000607067291 */ /* 0x001fe4000f8ec0ff */
[----:B------:R-:W-:Y:S01]  /*0790*/  LOP3.LUT R4, R4, 0xf, RZ, 0xc0, !PT ;  /* 0x0000000f04047812 */ /* 0x000fe200078ec0ff */
[----:B------:R-:W-:Y:S03]  /*07a0*/  STS [R27+0x1800], RZ ;  /* 0x001800ff1b007388 */ /* 0x000fe60000000800 */
[----:B------:R-:W-:Y:S01]  /*07b0*/  SHF.R.U32.HI R6, RZ, 0x2, R4 ;  /* 0x00000002ff067819 */ /* 0x000fe20000011604 */
[----:B------:R-:W-:Y:S01]  /*07c0*/  STS [R27+0x1c00], RZ ;  /* 0x001c00ff1b007388 */ /* 0x000fe20000000800 */
[----:B------:R-:W-:Y:S01]  /*07d0*/  IMAD.SHL.U32 R5, R4, 0x400, RZ ;  /* 0x0000040004057824 */ /* 0x000fe200078e00ff */
[----:B------:R-:W-:-:S02]  /*07e0*/  @!P1 LEA R61, R29, UR6, 0x2 ;  /* 0x000000061d3d9c11 */ /* 0x000fc4000f8e10ff */
[----:B------:R-:W-:Y:S01]  /*07f0*/  STS [R27+0x2000], RZ ;  /* 0x002000ff1b007388 */ /* 0x000fe20000000800 */
[----:B------:R-:W-:Y:S02]  /*0800*/  LOP3.LUT R6, R6, 0x3ffffffe, RZ, 0xc0, !PT ;  /* 0x3ffffffe06067812 */ /* 0x000fe400078ec0ff */
[----:B------:R-:W-:Y:S01]  /*0810*/  LOP3.LUT R4, R5, 0x1c00, RZ, 0xc0, !PT ;  /* 0x00001c0005047812 */ /* 0x000fe200078ec0ff */
[----:B------:R-:W0:Y:S03]  /*0820*/  LDS.U16 R32, [R34] ;  /* 0x0000000022207984 */ /* 0x000e260000000400 */
[----:B------:R-:W-:Y:S02]  /*0830*/  IADD3 R35, PT, PT, R6, R27, R4 ;  /* 0x0000001b06237210 */ /* 0x000fe40007ffe004 */
[----:B--2---:R-:W-:-:S04]  /*0840*/  SHF.R.U64 R4, R14, UR4, R15 ;  /* 0x000000040e047c19 */ /* 0x004fc8000800120f */
[----:B------:R-:W-:-:S05]  /*0850*/  LOP3.LUT R4, R4, 0xf, RZ, 0xc0, !PT ;  /* 0x0000000f04047812 */ /* 0x000fca00078ec0ff */
[----:B------:R-:W-:Y:S01]  /*0860*/  IMAD.SHL.U32 R6, R4, 0x400, RZ ;  /* 0x0000040004067824 */ /* 0x000fe200078e00ff */
[----:B------:R-:W-:-:S04]  /*0870*/  SHF.R.U32.HI R4, RZ, 0x2, R4 ;  /* 0x00000002ff047819 */ /* 0x000fc80000011604 */
[----:B------:R-:W-:Y:S02]  /*0880*/  LOP3.LUT R6, R6, 0x1c00, RZ, 0xc0, !PT ;  /* 0x00001c0006067812 */ /* 0x000fe400078ec0ff */
[----:B------:R-:W-:-:S04]  /*0890*/  LOP3.LUT R37, R4, 0x3ffffffe, RZ, 0xc0, !PT ;  /* 0x3ffffffe04257812 */ /* 0x000fc800078ec0ff */
[----:B------:R-:W-:Y:S01]  /*08a0*/  IADD3 R37, PT, PT, R37, R27, R6 ;  /* 0x0000001b25257210 */ /* 0x000fe20007ffe006 */
[----:B0-----:R-:W-:-:S05]  /*08b0*/  VIADD R5, R32, 0x1 ;  /* 0x0000000120057836 */ /* 0x001fca0000000000 */
[----:B----4-:R4:W-:Y:S04]  /*08c0*/  STS.U16 [R34], R5 ;  /* 0x0000000522007388 */ /* 0x0109e80000000400 */
[----:B------:R-:W0:Y:S01]  /*08d0*/  LDS.U16 R36, [R35] ;  /* 0x0000000023247984 */ /* 0x000e220000000400 */
[----:B----4-:R-:W-:-:S04]  /*08e0*/  SHF.R.U64 R5, R16, UR4, R17 ;  /* 0x0000000410057c19 */ /* 0x010fc80008001211 */
        /* <DEDUP_REMOVED lines=70> */
[----:B------:R-:W-:-:S04]  /*0d50*/  IMAD.IADD R56, R56, 0x1, R55 ;  /* 0x0000000138387824 */ /* 0x000fc800078e0237 */
[----:B------:R-:W-:-:S05]  /*0d60*/  IMAD.IADD R57, R57, 0x1, R56 ;  /* 0x0000000139397824 */ /* 0x000fca00078e0238 */
[----:B------:R-:W0:Y:S02]  /*0d70*/  SHFL.UP P0, R4, R57, 0x1, RZ ;  /* 0x0420000039047989 */ /* 0x000e2400000000ff */
[----:B0-----:R-:W-:-:S05]  /*0d80*/  @P0 IMAD.IADD R4, R57, 0x1, R4 ;  /* 0x0000000139040824 */ /* 0x001fca00078e0204 */
[----:B------:R-:W0:Y:S02]  /*0d90*/  SHFL.UP P0, R5, R4, 0x2, RZ ;  /* 0x0440000004057989 */ /* 0x000e2400000000ff */
[----:B0-----:R-:W-:-:S05]  /*0da0*/  @P0 IMAD.IADD R5, R4, 0x1, R5 ;  /* 0x0000000104050824 */ /* 0x001fca00078e0205 */
[----:B------:R-:W0:Y:S02]  /*0db0*/  SHFL.UP P0, R6, R5, 0x4, RZ ;  /* 0x0480000005067989 */ /* 0x000e2400000000ff */
[----:B0-----:R-:W-:-:S05]  /*0dc0*/  @P0 IMAD.IADD R6, R5, 0x1, R6 ;  /* 0x0000000105060824 */ /* 0x001fca00078e0206 */
[----:B------:R-:W0:Y:S02]  /*0dd0*/  SHFL.UP P0, R59, R6, 0x8, RZ ;  /* 0x05000000063b7989 */ /* 0x000e2400000000ff */
[----:B0-----:R-:W-:-:S05]  /*0de0*/  @P0 IMAD.IADD R59, R6, 0x1, R59 ;  /* 0x00000001063b0824 */ /* 0x001fca00078e023b */
[----:B------:R-:W0:Y:S02]  /*0df0*/  SHFL.UP P0, R58, R59, 0x10, RZ ;  /* 0x060000003b3a7989 */ /* 0x000e2400000000ff */
[----:B0-----:R-:W-:Y:S01]  /*0e00*/  @P0 IMAD.IADD R58, R59, 0x1, R58 ;  /* 0x000000013b3a0824 */ /* 0x001fe200078e023a */
[----:B------:R-:W-:-:S03]  /*0e10*/  ISETP.NE.AND P0, PT, R29, 0x1, PT ;  /* 0x000000011d00780c */ /* 0x000fc60003f05270 */
[----:B------:R-:W-:Y:S01]  /*0e20*/  IMAD.IADD R57, R58, 0x1, -R57 ;  /* 0x000000013a397824 */ /* 0x000fe200078e0a39 */
[----:B------:R-:W-:Y:S01]  /*0e30*/  @!P1 STS [R61+0x2400], R58 ;  /* 0x0024003a3d009388 */ /* 0x000fe20000000800 */
[----:B------:R-:W-:Y:S01]  /*0e40*/  BAR.SYNC.DEFER_BLOCKING 0x0 ;  /* 0x0000000000007b1d */ /* 0x000fe20000010000 */
[----:B------:R-:W-:-:S05]  /*0e50*/  ISETP.GT.U32.AND P1, PT, R0, 0x1f, PT ;  /* 0x0000001f0000780c */ /* 0x000fca0003f24070 */
        /* <DEDUP_REMOVED lines=8> */
[----:B------:R-:W-:-:S03]  /*0ee0*/  IMAD.IADD R7, R7, 0x1, R6 ;  /* 0x0000000107077824 */ /* 0x000fc600078e0206 */
[----:B------:R-:W-:Y:S01]  /*0ef0*/  SEL R33, R6, R33, !P0 ;  /* 0x0000002106217207 */ /* 0x000fe20004000000 */
[----:B-1----:R-:W-:Y:S01]  /*0f00*/  IMAD.IADD R8, R7, 0x1, R8 ;  /* 0x0000000107087824 */ /* 0x002fe200078e0208 */
[----:B------:R-:W-:-:S03]  /*0f10*/  ISETP.NE.AND P0, PT, R29, 0x4, PT ;  /* 0x000000041d00780c */ /* 0x000fc60003f05270 */
[----:B------:R-:W-:Y:S01]  /*0f20*/  IMAD.IADD R9, R9, 0x1, R8 ;  /* 0x0000000109097824 */ /* 0x000fe200078e0208 */
[----:B------:R-:W-:Y:S02]  /*0f30*/  SEL R33, R7, R33, !P0 ;  /* 0x0000002107217207 */ /* 0x000fe40004000000 */
[----:B------:R-:W-:Y:S01]  /*0f40*/  ISETP.NE.AND P0, PT, R29, 0x5, PT ;  /* 0x000000051d00780c */ /* 0x000fe20003f05270 */
[----:B------:R-:W-:-:S03]  /*0f50*/  IMAD.IADD R10, R10, 0x1, R9 ;  /* 0x000000010a0a7824 */ /* 0x000fc600078e0209 */
[----:B------:R-:W-:Y:S01]  /*0f60*/  SEL R33, R8, R33, !P0 ;  /* 0x0000002108217207 */ /* 0x000fe20004000000 */
[----:B------:R-:W-:Y:S01]  /*0f70*/  IMAD.IADD R11, R11, 0x1, R10 ;  /* 0x000000010b0b7824 */ /* 0x000fe200078e020a */
[----:B------:R-:W-:Y:S02]  /*0f80*/  ISETP.NE.AND P0, PT, R26, RZ, PT ;  /* 0x000000ff1a00720c */ /* 0x000fe40003f05270 */
[----:B------:R-:W-:Y:S02]  /*0f90*/  SEL R33, R9, R33, !P2 ;  /* 0x0000002109217207 */ /* 0x000fe40005000000 */
[----:B------:R-:W-:Y:S02]  /*0fa0*/  ISETP.GT.U32.OR P2, PT, R0, 0x1f, P0 ;  /* 0x0000001f0000780c */ /* 0x000fe40000744470 */
[----:B------:R-:W-:Y:S02]  /*0fb0*/  SEL R4, R57, RZ, P0 ;  /* 0x000000ff39047207 */ /* 0x000fe40000000000 */
[----:B------:R-:W-:-:S02]  /*0fc0*/  SEL R33, R10, R33, !P3 ;  /* 0x000000210a217207 */ /* 0x000fc40005800000 */
[----:B------:R-:W-:-:S03]  /*0fd0*/  ISETP.NE.AND P0, PT, R0, RZ, PT ;  /* 0x000000ff0000720c */ /* 0x000fc60003f05270 */
[----:B------:R-:W-:-:S04]  /*0fe0*/  @P1 IMAD.IADD R57, R33, 0x1, R4 ;  /* 0x0000000121391824 */ /* 0x000fc800078e0204 */
[----:B------:R-:W-:-:S05]  /*0ff0*/  @!P2 IMAD.U32 R57, R11, 0x10000, RZ ;  /* 0x000100000b39a824 */ /* 0x000fca00078e00ff */
[----:B------:R-:W-:Y:S01]  /*1000*/  @!P2 STS [UR6+0x2428], R57 ;  /* 0x00242839ff00a988 */ /* 0x000fe20008000806 */
[----:B------:R-:W-:Y:S06]  /*1010*/  BAR.SYNC.DEFER_BLOCKING 0x0 ;  /* 0x0000000000007b1d */ /* 0x000fec0000010000 */
[----:B------:R-:W0:Y:S02]  /*1020*/  LDS R4, [UR6+0x2428] ;  /* 0x00242806ff047984 */ /* 0x000e240008000800 */
[----:B0-----:R-:W-:-:S05]  /*1030*/  SEL R4, R4, RZ, P0 ;  /* 0x000000ff04047207 */ /* 0x001fca0000000000 */
[----:B------:R-:W-:-:S04]  /*1040*/  IMAD.IADD R4, R4, 0x1, R57 ;  /* 0x0000000104047824 */ /* 0x000fc800078e0239 */
[--C-:B------:R-:W-:Y:S01]  /*1050*/  IMAD.IADD R6, R49, 0x1, R4.reuse ;  /* 0x0000000131067824 */ /* 0x100fe200078e0204 */
[----:B------:R-:W-:Y:S01]  /*1060*/  STS [R31], R4 ;  /* 0x000000041f007388 */ /* 0x000fe20000000800 */
[--C-:B------:R-:W-:Y:S02]  /*1070*/  IMAD.IADD R50, R50, 0x1, R4.reuse ;  /* 0x0000000132327824 */ /* 0x100fe400078e0204 */
[--C-:B------:R-:W-:Y:S01]  /*1080*/  IMAD.IADD R8, R51, 0x1, R4.reuse ;  /* 0x0000000133087824 */ /* 0x100fe200078e0204 */
[----:B------:R-:W-:Y:S01]  /*1090*/  STS [R31+0x4], R6 ;  /* 0x000004061f007388 */ /* 0x000fe20000000800 */
[--C-:B------:R-:W-:Y:S02]  /*10a0*/  IMAD.IADD R52, R52, 0x1, R4.reuse ;  /* 0x0000000134347824 */ /* 0x100fe400078e0204 */
[--C-:B------:R-:W-:Y:S01]  /*10b0*/  IMAD.IADD R10, R53, 0x1, R4.reuse ;  /* 0x00000001350a7824 */ /* 0x100fe200078e0204 */
[----:B------:R-:W-:Y:S01]  /*10c0*/  STS [R31+0x8], R50 ;  /* 0x000008321f007388 */ /* 0x000fe20000000800 */
[----:B------:R-:W-:-:S02]  /*10d0*/  IMAD.IADD R54, R54, 0x1, R4 ;  /* 0x0000000136367824 */ /* 0x000fc400078e0204 */
[--C-:B------:R-:W-:Y:S01]  /*10e0*/  IMAD.IADD R58, R55, 0x1, R4.reuse ;  /* 0x00000001373a7824 */ /* 0x100fe200078e0204 */
[----:B------:R-:W-:Y:S01]  /*10f0*/  STS [R31+0xc], R8 ;  /* 0x00000c081f007388 */ /* 0x000fe20000000800 */
[----:B------:R-:W-:-:S03]  /*1100*/  IMAD.IADD R56, R56, 0x1, R4 ;  /* 0x0000000138387824 */ /* 0x000fc600078e0204 */
        /* <DEDUP_REMOVED lines=13> */
[----:B------:R-:W5:Y:S01]  /*11e0*/  LDS.U16 R47, [R47] ;  /* 0x000000002f2f7984 */ /* 0x000f620000000400 */
[----:B0-----:R-:W-:-:S02]  /*11f0*/  IMAD.IADD R5, R32, 0x1, R5 ;  /* 0x0000000120057824 */ /* 0x001fc400078e0205 */
[----:B-1----:R-:W-:Y:S02]  /*1200*/  IMAD.IADD R6, R36, 0x1, R35 ;  /* 0x0000000124067824 */ /* 0x002fe400078e0223 */
[----:B--2---:R-:W-:Y:S02]  /*1210*/  IMAD.IADD R8, R38, 0x1, R37 ;  /* 0x0000000126087824 */ /* 0x004fe400078e0225 */
[----:B---3--:R-:W-:Y:S02]  /*1220*/  IMAD.IADD R40, R40, 0x1, R39 ;  /* 0x0000000128287824 */ /* 0x008fe400078e0227 */
[----:B----4-:R-:W-:Y:S02]  /*1230*/  IMAD.IADD R42, R42, 0x1, R41 ;  /* 0x000000012a2a7824 */ /* 0x010fe400078e0229 */
[----:B-----5:R-:W-:Y:S02]  /*1240*/  IMAD.IADD R44, R44, 0x1, R43 ;  /* 0x000000012c2c7824 */ /* 0x020fe400078e022b */
[----:B------:R-:W-:-:S02]  /*1250*/  IMAD.IADD R10, R46, 0x1, R45 ;  /* 0x000000012e0a7824 */ /* 0x000fc400078e022d */
[----:B------:R-:W-:Y:S01]  /*1260*/  IMAD.IADD R32, R48, 0x1, R47 ;  /* 0x0000000130207824 */ /* 0x000fe200078e022f */
[----:B------:R-:W-:Y:S06]  /*1270*/  BAR.SYNC.DEFER_BLOCKING 0x0 ;  /* 0x0000000000007b1d */ /* 0x000fec0000010000 */
[----:B------:R-:W-:Y:S05]  /*1280*/  BRA.U UP0, `(.L_x_3) ;  /* 0x0000000100907547 */ /* 0x000fea000b800000 */
[----:B------:R-:W-:Y:S01]  /*1290*/  LEA.HI R4, R5, R5, RZ, 0x1b ;  /* 0x0000000505047211 */ /* 0x000fe200078fd8ff */
[----:B------:R-:W-:Y:S01]  /*12a0*/  UIADD3 UR4, UPT, UPT, UR4, 0x4, URZ ;  /* 0x0000000404047890 */ /* 0x000fe2000fffe0ff */
[----:B------:R-:W-:Y:S02]  /*12b0*/  LEA.HI R6, R6, R6, RZ, 0x1b ;  /* 0x0000000606067211 */ /* 0x000fe400078fd8ff */
[----:B------:R-:W-:Y:S02]  /*12c0*/  LEA.HI R8, R8, R8, RZ, 0x1b ;  /* 0x0000000808087211 */ /* 0x000fe400078fd8ff */
[----:B------:R-:W-:Y:S02]  /*12d0*/  LEA R5, R4, UR6, 0x3 ;  /* 0x0000000604057c11 */ /* 0x000fe4000f8e18ff */
[----:B------:R-:W-:Y:S02]  /*12e0*/  LEA R7, R6, UR6, 0x3 ;  /* 0x0000000606077c11 */ /* 0x000fe4000f8e18ff */
[----:B------:R-:W-:Y:S01]  /*12f0*/  LEA.HI R4, R40, R40, RZ, 0x1b ;  /* 0x0000002828047211 */ /* 0x000fe200078fd8ff */
[----:B------:R0:W-:Y:S01]  /*1300*/  STS.64 [R5], R2 ;  /* 0x0000000205007388 */ /* 0x0001e20000000a00 */
[----:B------:R-:W-:-:S02]  /*1310*/  LEA R9, R8, UR6, 0x3 ;  /* 0x0000000608097c11 */ /* 0x000fc4000f8e18ff */
[----:B------:R-:W-:Y:S01]  /*1320*/  LEA.HI R6, R42, R42, RZ, 0x1b ;  /* 0x0000002a2a067211 */ /* 0x000fe200078fd8ff */
[----:B------:R1:W-:Y:S01]  /*1330*/  STS.64 [R7], R12 ;  /* 0x0000000c07007388 */ /* 0x0003e20000000a00 */
[----:B------:R-:W-:Y:S02]  /*1340*/  LEA.HI R8, R44, R44, RZ, 0x1b ;  /* 0x0000002c2c087211 */ /* 0x000fe400078fd8ff */
[----:B------:R-:W-:Y:S01]  /*1350*/  LEA.HI R10, R10, R10, RZ, 0x1b ;  /* 0x0000000a0a0a7211 */ /* 0x000fe200078fd8ff */
[----:B------:R1:W-:Y:S01]  /*1360*/  STS.64 [R9], R14 ;  /* 0x0000000e09007388 */ /* 0x0003e20000000a00 */
[----:B------:R-:W-:Y:S02]  /*1370*/  LEA.HI R32, R32, R32, RZ, 0x1b ;  /* 0x0000002020207211 */ /* 0x000fe400078fd8ff */
[----:B------:R-:W-:Y:S02]  /*1380*/  LEA R11, R4, UR6, 0x3 ;  /* 0x00000006040b7c11 */ /* 0x000fe4000f8e18ff */
[----:B------:R-:W-:-:S02]  /*1390*/  LEA R35, R6, UR6, 0x3 ;  /* 0x0000000606237c11 */ /* 0x000fc4000f8e18ff */
[----:B------:R-:W-:Y:S01]  /*13a0*/  LEA R37, R8, UR6, 0x3 ;  /* 0x0000000608257c11 */ /* 0x000fe2000f8e18ff */
[----:B------:R1:W-:Y:S01]  /*13b0*/  STS.64 [R11], R16 ;  /* 0x000000100b007388 */ /* 0x0003e20000000a00 */
[----:B0-----:R-:W-:Y:S02]  /*13c0*/  LEA R5, R10, UR6, 0x3 ;  /* 0x000000060a057c11 */ /* 0x001fe4000f8e18ff */
[----:B------:R-:W-:Y:S01]  /*13d0*/  LEA R39, R32, UR6, 0x3 ;  /* 0x0000000620277c11 */ /* 0x000fe2000f8e18ff */
[----:B------:R1:W-:Y:S04]  /*13e0*/  STS.64 [R35], R18 ;  /* 0x0000001223007388 */ /* 0x0003e80000000a00 */
[----:B------:R1:W-:Y:S04]  /*13f0*/  STS.64 [R37], R20 ;  /* 0x0000001425007388 */ /* 0x0003e80000000a00 */
[----:B------:R1:W-:Y:S04]  /*1400*/  STS.64 [R5], R22 ;  /* 0x0000001605007388 */ /* 0x0003e80000000a00 */
[----:B------:R1:W-:Y:S01]  /*1410*/  STS.64 [R39], R24 ;  /* 0x0000001827007388 */ /* 0x0003e20000000a00 */
[----:B------:R-:W-:Y:S06]  /*1420*/  BAR.SYNC.DEFER_BLOCKING 0x0 ;  /* 0x0000000000007b1d */ /* 0x000fec0000010000 */
[----:B------:R1:W0:Y:S04]  /*1430*/  LDS.64 R2, [R30] ;  /* 0x000000001e027984 */ /* 0x0002280000000a00 */
[----:B------:R1:W2:Y:S04]  /*1440*/  LDS.64 R12, [R28+0x8] ;  /* 0x000008001c0c7984 */ /* 0x0002a80000000a00 */
[----:B------:R1:W3:Y:S04]  /*1450*/  LDS.64 R14, [R28+0x10] ;  /* 0x000010001c0e7984 */ /* 0x0002e80000000a00 */
[----:B------:R1:W4:Y:S04]  /*1460*/  LDS.64 R16, [R28+0x18] ;  /* 0x000018001c107984 */ /* 0x0003280000000a00 */
[----:B------:R1:W0:Y:S04]  /*1470*/  LDS.64 R18, [R28+0x20] ;  /* 0x000020001c127984 */ /* 0x0002280000000a00 */
[----:B------:R1:W0:Y:S04]  /*1480*/  LDS.64 R20, [R28+0x28] ;  /* 0x000028001c147984 */ /* 0x0002280000000a00 */
[----:B------:R1:W0:Y:S04]  /*1490*/  LDS.64 R22, [R28+0x30] ;  /* 0x000030001c167984 */ /* 0x0002280000000a00 */
[----:B------:R1:W0:Y:S01]  /*14a0*/  LDS.64 R24, [R28+0x38] ;  /* 0x000038001c187984 */ /* 0x0002220000000a00 */
[----:B------:R-:W-:Y:S06]  /*14b0*/  BAR.SYNC.DEFER_BLOCKING 0x0 ;  /* 0x0000000000007b1d */ /* 0x000fec0000010000 */
[----:B------:R-:W-:Y:S05]  /*14c0*/  BRA `(.L_x_4) ;  /* 0xfffffff0005c7947 */ /* 0x000fea000383ffff */
.L_x_3:
[----:B------:R-:W-:Y:S01]  /*14d0*/  LEA.HI R5, R5, R5, RZ, 0x1b ;  /* 0x0000000505057211 */ /* 0x000fe200078fd8ff */
[----:B------:R-:W-:Y:S01]  /*14e0*/  IMAD.IADD R29, R29, 0x1, R0 ;  /* 0x000000011d1d7824 */ /* 0x000fe200078e0200 */
[----:B------:R-:W-:Y:S02]  /*14f0*/  LEA.HI R6, R6, R6, RZ, 0x1b ;  /* 0x0000000606067211 */ /* 0x000fe400078fd8ff */
[----:B------:R-:W-:Y:S02]  /*1500*/  LEA.HI R8, R8, R8, RZ, 0x1b ;  /* 0x0000000808087211 */ /* 0x000fe400078fd8ff */
[----:B------:R-:W-:Y:S02]  /*1510*/  LEA.HI R40, R40, R40, RZ, 0x1b ;  /* 0x0000002828287211 */ /* 0x000fe400078fd8ff */
        /* <DEDUP_REMOVED lines=12> */
[----:B------:R3:W-:Y:S01]  /*15e0*/  STS.64 [R11], R16 ;  /* 0x000000100b007388 */ /* 0x0007e20000000a00 */
[----:B------:R-:W-:Y:S01]  /*15f0*/  LEA R31, R44, UR6, 0x3 ;  /* 0x000000062c1f7c11 */ /* 0x000fe2000f8e18ff */
[----:B0-----:R-:W-:Y:S01]  /*1600*/  VIADD R3, R0, 0x100 ;  /* 0x0000010000037836 */ /* 0x001fe20000000000 */
[----:B------:R-:W-:Y:S01]  /*1610*/  LEA R33, R10, UR6, 0x3 ;  /* 0x000000060a217c11 */ /* 0x000fe2000f8e18ff */
[----:B------:R0:W-:Y:S01]  /*1620*/  STS.64 [R27], R18 ;  /* 0x000000121b007388 */ /* 0x0001e20000000a00 */
[----:B------:R-:W-:Y:S01]  /*1630*/  LEA R35, R32, UR6, 0x3 ;  /* 0x0000000620237c11 */ /* 0x000fe2000f8e18ff */
[C---:B------:R-:W-:Y:S01]  /*1640*/  VIADD R5, R0.reuse, 0x200 ;  /* 0x0000020000057836 */ /* 0x040fe20000000000 */
[-C--:B------:R-:W-:Y:S01]  /*1650*/  LEA.HI R3, R3, R0.reuse, RZ, 0x1b ;  /* 0x0000000003037211 */ /* 0x080fe200078fd8ff */
[----:B------:R-:W-:Y:S01]  /*1660*/  STS.64 [R31], R20 ;  /* 0x000000141f007388 */ /* 0x000fe20000000a00 */
[C---:B-1----:R-:W-:Y:S01]  /*1670*/  VIADD R7, R0.reuse, 0x300 ;  /* 0x0000030000077836 */ /* 0x042fe20000000000 */
[C---:B--2---:R-:W-:Y:S01]  /*1680*/  LOP3.LUT R9, R0.reuse, 0x400, RZ, 0xfc, !PT ;  /* 0x0000040000097812 */ /* 0x044fe200078efcff */
[C---:B------:R-:W-:Y:S01]  /*1690*/  VIADD R13, R0.reuse, 0x600 ;  /* 0x00000600000d7836 */ /* 0x040fe20000000000 */
[----:B------:R-:W-:Y:S01]  /*16a0*/  STS.64 [R33], R22 ;  /* 0x0000001621007388 */ /* 0x000fe20000000a00 */
[C---:B---3--:R-:W-:Y:S01]  /*16b0*/  VIADD R11, R0.reuse, 0x500 ;  /* 0x00000500000b7836 */ /* 0x048fe20000000000 */
[-C--:B------:R-:W-:Y:S01]  /*16c0*/  LEA.HI R5, R5, R0.reuse, RZ, 0x1b ;  /* 0x0000000005057211 */ /* 0x080fe200078fd8ff */
[----:B------:R-:W-:Y:S01]  /*16d0*/  VIADD R15, R0, 0x700 ;  /* 0x00000700000f7836 */ /* 0x000fe20000000000 */
[----:B------:R-:W-:Y:S01]  /*16e0*/  STS.64 [R35], R24 ;  /* 0x0000001823007388 */ /* 0x000fe20000000a00 */
        /* <DEDUP_REMOVED lines=9> */
[----:B------:R-:W-:Y:S02]  /*1780*/  LEA R8, R7, UR6, 0x3 ;  /* 0x0000000607087c11 */ /* 0x000fe4000f8e18ff */
[----:B------:R-:W-:Y:S02]  /*1790*/  LEA R10, R9, UR6, 0x3 ;  /* 0x00000006090a7c11 */ /* 0x000fe4000f8e18ff */
[----:B------:R-:W-:Y:S02]  /*17a0*/  LEA R12, R11, UR6, 0x3 ;  /* 0x000000060b0c7c11 */ /* 0x000fe4000f8e18ff */
[----:B------:R-:W-:Y:S02]  /*17b0*/  LEA R14, R13, UR6, 0x3 ;  /* 0x000000060d0e7c11 */ /* 0x000fe4000f8e18ff */
[----:B------:R-:W-:Y:S01]  /*17c0*/  LEA R16, R15, UR6, 0x3 ;  /* 0x000000060f107c11 */ /* 0x000fe2000f8e18ff */
[----:B------:R-:W1:Y:S01]  /*17d0*/  LDCU.64 UR6, c[0x0][0x388] ;  /* 0x00007100ff0677ac */ /* 0x000e620008000a00 */
[----:B------:R-:W-:-:S05]  /*17e0*/  IADD3 R0, P0, PT, R0, UR5, RZ ;  /* 0x0000000500007c10 */ /* 0x000fca000ff1e0ff */
[----:B0-----:R-:W-:Y:S01]  /*17f0*/  IMAD.X R19, RZ, RZ, UR10, P0 ;  /* 0x0000000aff137e24 */ /* 0x001fe200080e06ff */
[----:B------:R-:W0:Y:S04]  /*1800*/  LDS.64 R2, [R2] ;  /* 0x0000000002027984 */ /* 0x000e280000000a00 */
[----:B------:R-:W2:Y:S01]  /*1810*/  LDS.64 R4, [R4+0x800] ;  /* 0x0008000004047984 */ /* 0x000ea20000000a00 */
[----:B-1----:R-:W-:-:S03]  /*1820*/  LEA R18, P0, R0, UR6, 0x3 ;  /* 0x0000000600127c11 */ /* 0x002fc6000f8018ff */
[----:B------:R-:W1:Y:S01]  /*1830*/  LDS.64 R6, [R6+0x1000] ;  /* 0x0010000006067984 */ /* 0x000e620000000a00 */
[----:B------:R-:W-:-:S03]  /*1840*/  LEA.HI.X R19, R0, UR7, R19, 0x3, P0 ;  /* 0x0000000700137c11 */ /* 0x000fc600080f1c13 */
[----:B------:R-:W3:Y:S04]  /*1850*/  LDS.64 R8, [R8+0x1800] ;  /* 0x0018000008087984 */ /* 0x000ee80000000a00 */
[----:B------:R-:W4:Y:S04]  /*1860*/  LDS.64 R10, [R10+0x2000] ;  /* 0x002000000a0a7984 */ /* 0x000f280000000a00 */
[----:B------:R-:W5:Y:S04]  /*1870*/  LDS.64 R12, [R12+0x2800] ;  /* 0x002800000c0c7984 */ /* 0x000f680000000a00 */
[----:B------:R-:W5:Y:S04]  /*1880*/  LDS.64 R14, [R14+0x3000] ;  /* 0x003000000e0e7984 */ /* 0x000f680000000a00 */
[----:B------:R-:W5:Y:S04]  /*1890*/  LDS.64 R16, [R16+0x3800] ;  /* 0x0038000010107984 */ /* 0x000f680000000a00 */
[----:B0-----:R-:W-:Y:S04]  /*18a0*/  STG.E.64 desc[UR8][R18.64], R2 ;  /* 0x0000000212007986 */ /* 0x001fe8000c101b08 */
[----:B--2---:R-:W-:Y:S04]  /*18b0*/  STG.E.64 desc[UR8][R18.64+0x800], R4 ;  /* 0x0008000412007986 */ /* 0x004fe8000c101b08 */
[----:B-1----:R-:W-:Y:S04]  /*18c0*/  STG.E.64 desc[UR8][R18.64+0x1000], R6 ;  /* 0x0010000612007986 */ /* 0x002fe8000c101b08 */
[----:B---3--:R-:W-:Y:S04]  /*18d0*/  STG.E.64 desc[UR8][R18.64+0x1800], R8 ;  /* 0x0018000812007986 */ /* 0x008fe8000c101b08 */
[----:B----4-:R-:W-:Y:S04]  /*18e0*/  STG.E.64 desc[UR8][R18.64+0x2000], R10 ;  /* 0x0020000a12007986 */ /* 0x010fe8000c101b08 */
[----:B-----5:R-:W-:Y:S04]  /*18f0*/  STG.E.64 desc[UR8][R18.64+0x2800], R12 ;  /* 0x0028000c12007986 */ /* 0x020fe8000c101b08 */
[----:B------:R-:W-:Y:S04]  /*1900*/  STG.E.64 desc[UR8][R18.64+0x3000], R14 ;  /* 0x0030000e12007986 */ /* 0x000fe8000c101b08 */
[----:B------:R-:W-:Y:S01]  /*1910*/  STG.E.64 desc[UR8][R18.64+0x3800], R16 ;  /* 0x0038001012007986 */ /* 0x000fe2000c101b08 */
[----:B------:R-:W-:Y:S05]  /*1920*/  EXIT ;  /* 0x000000000000794d */ /* 0x000fea0003800000 */
.L_x_5:
        /* <DEDUP_REMOVED lines=13> */
.L_x_115:


//--------------------- .text._Z15BlockSortKernelIyLi128ELi8EEvPT_S1_ --------------------------
	.section	.text._Z15BlockSortKernelIyLi128ELi8EEvPT_S1_,"ax",@progbits
	.align	128
        .global         _Z15BlockSortKernelIyLi128ELi8EEvPT_S1_
        .type           _Z15BlockSortKernelIyLi128ELi8EEvPT_S1_,@function
        .size           _Z15BlockSortKernelIyLi128ELi8EEvPT_S1_,(.L_x_116 - _Z15BlockSortKernelIyLi128ELi8EEvPT_S1_)
        .other          _Z15BlockSortKernelIyLi128ELi8EEvPT_S1_,@"STO_CUDA_ENTRY STV_DEFAULT"
_Z15BlockSortKernelIyLi128ELi8EEvPT_S1_:
.text._Z15BlockSortKernelIyLi128ELi8EEvPT_S1_:
        /* <DEDUP_REMOVED lines=26> */
[----:B0-----:R-:W-:Y:S01]  /*01a0*/  IMAD.IADD R21, R21, 0x1, R0 ;  /* 0x0000000115157824 */ /* 0x001fe200078e0200 */
[----:B------:R-:W-:-:S03]  /*01b0*/  ISETP.NE.AND P0, PT, R0, RZ, PT ;  /* 0x000000ff0000720c */ /* 0x000fc60003f05270 */
[C---:B------:R-:W-:Y:S01]  /*01c0*/  VIADD R24, R21.reuse, 0x40 ;  /* 0x0000004015187836 */ /* 0x040fe20000000000 */
[CC--:B------:R-:W-:Y:S01]  /*01d0*/  LEA.HI.SX32 R20, R21.reuse, R21.reuse, 0x1b ;  /* 0x0000001515147211 */ /* 0x0c0fe200078fdaff */
[C---:B------:R-:W-:Y:S01]  /*01e0*/  VIADD R16, R21.reuse, 0x60 ;  /* 0x0000006015107836 */ /* 0x040fe20000000000 */
[----:B------:R-:W-:Y:S01]  /*01f0*/  ISETP.GT.U32.OR P0, PT, R22, 0x1f, P0 ;  /* 0x0000001f1600780c */ /* 0x000fe20000704470 */
        /* <DEDUP_REMOVED lines=20> */
[----:B------:R-:W-:Y:S01]  /*0340*/  VIADD R36, R21, 0x7 ;  /* 0x0000000715247836 */ /* 0x000fe20000000000 */
[-C--:B------:R-:W-:Y:S02]  /*0350*/  LEA.HI.SX32 R26, R26, R21.reuse, 0x1b ;  /* 0x000000151a1a7211 */ /* 0x080fe400078fdaff */
[-C--:B------:R-:W-:Y:S02]  /*0360*/  LEA.HI.SX32 R34, R34, R21.reuse, 0x1b ;  /* 0x0000001522227211 */ /* 0x080fe400078fdaff */
[----:B------:R-:W-:Y:S02]  /*0370*/  LEA.HI.SX32 R36, R36, R21, 0x1b ;  /* 0x0000001524247211 */ /* 0x000fe400078fdaff */
[----:B------:R-:W-:Y:S02]  /*0380*/  LEA R26, R26, UR4, 0x3 ;  /* 0x000000041a1a7c11 */ /* 0x000fe4000f8e18ff */
[----:B------:R-:W-:-:S02]  /*0390*/  LEA R34, R34, UR4, 0x3 ;  /* 0x0000000422227c11 */ /* 0x000fc4000f8e18ff */
        /* <DEDUP_REMOVED lines=17> */
[----:B0-----:R-:W-:-:S03]  /*04b0*/  LEA R11, R30, UR4, 0x3 ;  /* 0x000000041e0b7c11 */ /* 0x001fc6000f8e18ff */
[----:B------:R0:W-:Y:S01]  /*04c0*/  STS.64 [R13+0x500], R4 ;  /* 0x000500040d007388 */ /* 0x0001e20000000a00 */
[----:B------:R-:W-:Y:S02]  /*04d0*/  LEA R10, R18, UR4, 0x3 ;  /* 0x00000004120a7c11 */ /* 0x000fe4000f8e18ff */
[----:B-1----:R-:W-:Y:S01]  /*04e0*/  LEA R9, R32, UR4, 0x3 ;  /* 0x0000000420097c11 */ /* 0x002fe2000f8e18ff */
[----:B------:R0:W-:Y:S01]  /*04f0*/  STS.64 [R11+0x600], R2 ;  /* 0x000600020b007388 */ /* 0x0001e20000000a00 */
[----:B------:R-:W-:Y:S02]  /*0500*/  LEA R8, R16, UR4, 0x3 ;  /* 0x0000000410087c11 */ /* 0x000fe4000f8e18ff */
[----:B--2---:R-:W-:Y:S01]  /*0510*/  LEA R6, R21, UR4, 0x3 ;  /* 0x0000000415067c11 */ /* 0x004fe2000f8e18ff */
[----:B------:R0:W-:Y:S01]  /*0520*/  STS.64 [R9+0x700], R14 ;  /* 0x0007000e09007388 */ /* 0x0001e20000000a00 */
[----:B------:R-:W-:Y:S01]  /*0530*/  LEA R7, R24, UR4, 0x3 ;  /* 0x0000000418077c11 */ /* 0x000fe2000f8e18ff */
[----:B------:R-:W-:-:S02]  /*0540*/  NOP ;  /* 0x0000000000007918 */ /* 0x000fc40000000000 */
[----:B------:R0:W1:Y:S01]  /*0550*/  LDS.64 R2, [R6] ;  /* 0x0000000006027984 */ /* 0x0000620000000a00 */
[-C--:B------:R-:W-:Y:S02]  /*0560*/  LEA.HI R24, R23, R23.reuse, RZ, 0x1b ;  /* 0x0000001717187211 */ /* 0x080fe400078fd8ff */
[C---:B------:R-:W-:Y:S01]  /*0570*/  LEA.HI R25, R22.reuse, R23, RZ, 0x1e ;  /* 0x0000001716197211 */ /* 0x040fe200078ff0ff */
[----:B------:R-:W2:Y:S01]  /*0580*/  LDS.64 R8, [R8+0x8] ;  /* 0x0000080008087984 */ /* 0x000ea20000000a00 */
[----:B------:R-:W-:Y:S02]  /*0590*/  LEA R23, R22, UR4, 0x2 ;  /* 0x0000000416177c11 */ /* 0x000fe4000f8e10ff */
[----:B------:R-:W-:Y:S01]  /*05a0*/  LEA R24, R24, UR4, 0x3 ;  /* 0x0000000418187c11 */ /* 0x000fe2000f8e18ff */
[----:B------:R-:W3:Y:S01]  /*05b0*/  LDS.64 R10, [R10+0x10] ;  /* 0x000010000a0a7984 */ /* 0x000ee20000000a00 */
[----:B------:R-:W-:Y:S01]  /*05c0*/  LEA R25, R25, UR4, 0x3 ;  /* 0x0000000419197c11 */ /* 0x000fe2000f8e18ff */
[----:B------:R-:W-:-:S02]  /*05d0*/  UMOV UR4, URZ ;  /* 0x000000ff00047c82 */ /* 0x000fc40008000000 */
[----:B------:R-:W4:Y:S04]  /*05e0*/  LDS.64 R12, [R12+0x18] ;  /* 0x000018000c0c7984 */ /* 0x000f280000000a00 */
[----:B------:R0:W0:Y:S04]  /*05f0*/  LDS.64 R14, [R7+0x20] ;  /* 0x00002000070e7984 */ /* 0x0000280000000a00 */
[----:B------:R0:W0:Y:S04]  /*0600*/  LDS.64 R16, [R26+0x28] ;  /* 0x000028001a107984 */ /* 0x0000280000000a00 */
[----:B------:R0:W0:Y:S04]  /*0610*/  LDS.64 R18, [R34+0x30] ;  /* 0x0000300022127984 */ /* 0x0000280000000a00 */
[----:B------:R0:W0:Y:S01]  /*0620*/  LDS.64 R20, [R36+0x38] ;  /* 0x0000380024147984 */ /* 0x0000220000000a00 */
[----:B------:R-:W-:Y:S06]  /*0630*/  BAR.SYNC.DEFER_BLOCKING 0x0 ;  /* 0x0000000000007b1d */ /* 0x000fec0000010000 */
.L_x_7:
[----:B01----:R-:W-:Y:S01]  /*0640*/  SHF.R.U64 R4, R2, UR4, R3 ;  /* 0x0000000402047c19 */ /* 0x003fe20008001203 */
[----:B------:R-:W-:Y:S01]  /*0650*/  STS [R23], RZ ;  /* 0x000000ff17007388 */ /* 0x000fe20000000800 */
[----:B------:R-:W-:Y:S01]  /*0660*/  IMAD R44, R22, 0x20, R23 ;  /* 0x00000020162c7824 */ /* 0x000fe200078e0217 */
[----:B------:R-:W0:Y:S01]  /*0670*/  S2UR UR7, SR_CgaCtaId ;  /* 0x00000000000779c3 */ /* 0x000e220000008800 */
[----:B------:R-:W-:Y:S01]  /*0680*/  LOP3.LUT R4, R4, 0xf, RZ, 0xc0, !PT ;  /* 0x0000000f04047812 */ /* 0x000fe200078ec0ff */
[----:B------:R-:W-:Y:S01]  /*0690*/  STS [R23+0x200], RZ ;  /* 0x000200ff17007388 */ /* 0x000fe20000000800 */
[----:B------:R-:W-:Y:S01]  /*06a0*/  ISETP.NE.AND P2, PT, R0, 0x1f, PT ;  /* 0x0000001f0000780c */ /* 0x000fe20003f45270 */
[----:B------:R-:W-:Y:S01]  /*06b0*/  UMOV UR6, 0x400 ;  /* 0x0000040000067882 */ /* 0x000fe20000000000 */
[----:B------:R-:W-:Y:S01]  /*06c0*/  UISETP.GE.U32.AND UP0, UPT, UR4, 0x3c, UPT ;  /* 0x0000003c0400788c */ /* 0x000fe2000bf06070 */
[----:B------:R-:W-:Y:S01]  /*06d0*/  IMAD.SHL.U32 R5, R4, 0x200, RZ ;  /* 0x0000020004057824 */ /* 0x000fe200078e00ff */
[----:B------:R-:W-:Y:S01]  /*06e0*/  SHF.R.U32.HI R4, RZ, 0x2, R4 ;  /* 0x00000002ff047819 */ /* 0x000fe20000011604 */
[----:B------:R-:W-:Y:S03]  /*06f0*/  STS [R23+0x400], RZ ;  /* 0x000400ff17007388 */ /* 0x000fe60000000800 */
[----:B------:R-:W-:Y:S01]  /*0700*/  LOP3.LUT R42, R5, 0xe00, RZ, 0xc0, !PT ;  /* 0x00000e00052a7812 */ /* 0x000fe200078ec0ff */
[----:B------:R-:W-:Y:S01]  /*0710*/  STS [R23+0x600], RZ ;  /* 0x000600ff17007388 */ /* 0x000fe20000000800 */
[----:B------:R-:W-:-:S03]  /*0720*/  LOP3.LUT R4, R4, 0x3ffffffe, RZ, 0xc0, !PT ;  /* 0x3ffffffe04047812 */ /* 0x000fc600078ec0ff */
[----:B------:R-:W-:Y:S01]  /*0730*/  STS [R23+0x800], RZ ;  /* 0x000800ff17007388 */ /* 0x000fe20000000800 */
[----:B------:R-:W-:Y:S02]  /*0740*/  IADD3 R42, PT, PT, R4, R23, R42 ;  /* 0x00000017042a7210 */ /* 0x000fe40007ffe02a */
[----:B--2---:R-:W-:Y:S01]  /*0750*/  SHF.R.U64 R4, R8, UR4, R9 ;  /* 0x0000000408047c19 */ /* 0x004fe20008001209 */
[----:B------:R-:W-:Y:S03]  /*0760*/  STS [R23+0xa00], RZ ;  /* 0x000a00ff17007388 */ /* 0x000fe60000000800 */
[----:B------:R-:W-:Y:S01]  /*0770*/  LOP3.LUT R4, R4, 0xf, RZ, 0xc0, !PT ;  /* 0x0000000f04047812 */ /* 0x000fe200078ec0ff */
[----:B------:R-:W-:Y:S01]  /*0780*/  STS [R23+0xc00], RZ ;  /* 0x000c00ff17007388 */ /* 0x000fe20000000800 */
[----:B0-----:R-:W-:Y:S02]  /*0790*/  ULEA UR6, UR7, UR6, 0x18 ;  /* 0x0000000607067291 */ /* 0x001fe4000f8ec0ff */
        /* <DEDUP_REMOVED lines=8> */
[----:B---3--:R-:W-:-:S04]  /*0820*/  SHF.R.U64 R4, R10, UR4, R11 ;  /* 0x000000040a047c19 */ /* 0x008fc8000800120b */
        /* <DEDUP_REMOVED lines=85> */
[----:B0-----:R-:W-:Y:S01]  /*0d80*/  @P1 IMAD.IADD R6, R5, 0x1, R6 ;  /* 0x0000000105061824 */ /* 0x001fe200078e0206 */
[----:B------:R-:W-:-:S04]  /*0d90*/  SHF.R.U32.HI R5, RZ, 0x5, R22 ;  /* 0x00000005ff057819 */ /* 0x000fc80000011616 */
[----:B------:R-:W0:Y:S01]  /*0da0*/  SHFL.UP P1, R7, R6, 0x4, RZ ;  /* 0x0480000006077989 */ /* 0x000e2200000200ff */
[C---:B------:R-:W-:Y:S01]  /*0db0*/  ISETP.NE.AND P3, PT, R5.reuse, 0x1, PT ;  /* 0x000000010500780c */ /* 0x040fe20003f65270 */
[----:B0-----:R-:W-:Y:S01]  /*0dc0*/  @P1 IMAD.IADD R7, R6, 0x1, R7 ;  /* 0x0000000106071824 */ /* 0x001fe200078e0207 */
[----:B------:R-:W-:-:S04]  /*0dd0*/  @!P2 LEA R6, R5, UR6, 0x2 ;  /* 0x000000060506ac11 */ /* 0x000fc8000f8e10ff */
        /* <DEDUP_REMOVED lines=8> */
[----:B------:R-:W-:-:S05]  /*0e60*/  ISETP.NE.AND P2, PT, R5, 0x2, PT ;  /* 0x000000020500780c */ /* 0x000fca0003f45270 */
[----:B------:R-:W0:Y:S02]  /*0e70*/  LDS.128 R4, [UR6+0x1200] ;  /* 0x00120006ff047984 */ /* 0x000e240008000c00 */
[C---:B0-----:R-:W-:Y:S01]  /*0e80*/  IMAD.IADD R5, R4.reuse, 0x1, R5 ;  /* 0x0000000104057824 */ /* 0x041fe200078e0205 */
[----:B------:R-:W-:Y:S02]  /*0e90*/  SEL R27, R4, R27, !P3 ;  /* 0x0000001b041b7207 */ /* 0x000fe40005800000 */
[----:B------:R-:W-:Y:S01]  /*0ea0*/  ISETP.NE.AND P3, PT, R0, RZ, PT ;  /* 0x000000ff0000720c */ /* 0x000fe20003f65270 */
[----:B------:R-:W-:Y:S01]  /*0eb0*/  IMAD.IADD R4, R6, 0x1, R5 ;  /* 0x0000000106047824 */ /* 0x000fe200078e0205 */
[----:B------:R-:W-:Y:S02]  /*0ec0*/  SEL R27, R5, R27, !P2 ;  /* 0x0000001b051b7207 */ /* 0x000fe40005000000 */
[----:B------:R-:W-:Y:S01]  /*0ed0*/  ISETP.GT.U32.AND P2, PT, R22, 0x1f, PT ;  /* 0x0000001f1600780c */ /* 0x000fe20003f44070 */
[----:B------:R-:W-:Y:S01]  /*0ee0*/  IMAD.IADD R7, R7, 0x1, R4 ;  /* 0x0000000107077824 */ /* 0x000fe200078e0204 */
[----:B------:R-:W-:-:S02]  /*0ef0*/  SEL R27, R4, R27, !P1 ;  /* 0x0000001b041b7207 */ /* 0x000fc40004800000 */
[----:B------:R-:W-:Y:S02]  /*0f00*/  SEL R4, R52, RZ, P3 ;  /* 0x000000ff34047207 */ /* 0x000fe40001800000 */
[----:B------:R-:W-:-:S07]  /*0f10*/  ISETP.NE.AND P1, PT, R22, RZ, PT ;  /* 0x000000ff1600720c */ /* 0x000fce0003f25270 */
[----:B------:R-:W-:Y:S02]  /*0f20*/  @P2 IMAD.IADD R52, R27, 0x1, R4 ;  /* 0x000000011b342824 */ /* 0x000fe400078e0204 */
        /* <DEDUP_REMOVED lines=78> */
.L_x_6:
[----:B------:R-:W-:Y:S01]  /*1410*/  LEA.HI R41, R41, R41, RZ, 0x1b ;  /* 0x0000002929297211 */ /* 0x000fe200078fd8ff */
[----:B------:R-:W-:Y:S01]  /*1420*/  VIADD R7, R22, 0x180 ;  /* 0x0000018016077836 */ /* 0x000fe20000000000 */
        /* <DEDUP_REMOVED lines=21> */
[C---:B-1----:R-:W-:Y:S01]  /*1580*/  VIADD R5, R22.reuse, 0x100 ;  /* 0x0000010016057836 */ /* 0x042fe20000000000 */
[--C-:B------:R-:W-:Y:S01]  /*1590*/  SHF.R.U32.HI R29, RZ, 0x5, R22.reuse ;  /* 0x00000005ff1d7819 */ /* 0x100fe20000011616 */
[----:B------:R1:W-:Y:S01]  /*15a0*/  STS.64 [R25], R16 ;  /* 0x0000001019007388 */ /* 0x0003e20000000a00 */
[C---:B------:R-:W-:Y:S01]  /*15b0*/  VIADD R9, R22.reuse, 0x200 ;  /* 0x0000020016097836 */ /* 0x040fe20000000000 */
[-C--:B------:R-:W-:Y:S01]  /*15c0*/  LEA.HI R3, R3, R22.reuse, RZ, 0x1b ;  /* 0x0000001603037211 */ /* 0x080fe200078fd8ff */
[C---:B--2---:R-:W-:Y:S01]  /*15d0*/  VIADD R11, R22.reuse, 0x280 ;  /* 0x00000280160b7836 */ /* 0x044fe20000000000 */
[----:B------:R2:W-:Y:S01]  /*15e0*/  STS.64 [R27], R18 ;  /* 0x000000121b007388 */ /* 0x0005e20000000a00 */
[C---:B---3--:R-:W-:Y:S01]  /*15f0*/  VIADD R13, R22.reuse, 0x300 ;  /* 0x00000300160d7836 */ /* 0x048fe20000000000 */
[-C--:B------:R-:W-:Y:S01]  /*1600*/  LEA.HI R5, R5, R22.reuse, RZ, 0x1b ;  /* 0x0000001605057211 */ /* 0x080fe200078fd8ff */
[----:B------:R-:W-:Y:S01]  /*1610*/  IMAD.IADD R0, R29, 0x1, R22 ;  /* 0x000000011d007824 */ /* 0x000fe200078e0216 */
[----:B------:R-:W-:Y:S01]  /*1620*/  STS.64 [R43], R20 ;  /* 0x000000142b007388 */ /* 0x000fe20000000a00 */
[----:B0-----:R-:W-:Y:S01]  /*1630*/  VIADD R15, R22, 0x380 ;  /* 0x00000380160f7836 */ /* 0x001fe20000000000 */
        /* <DEDUP_REMOVED lines=12> */
[----:B-1----:R-:W-:Y:S02]  /*1700*/  LEA R16, R15, UR6, 0x3 ;  /* 0x000000060f107c11 */ /* 0x002fe4000f8e18ff */
[----:B------:R-:W-:Y:S01]  /*1710*/  LEA R0, R0, UR6, 0x3 ;  /* 0x0000000600007c11 */ /* 0x000fe2000f8e18ff */
[----:B------:R-:W0:Y:S01]  /*1720*/  LDCU.64 UR6, c[0x0][0x388] ;  /* 0x00007100ff0677ac */ /* 0x000e220008000a00 */
[----:B------:R-:W-:-:S05]  /*1730*/  IADD3 R22, P0, PT, R22, UR5, RZ ;  /* 0x0000000516167c10 */ /* 0x000fca000ff1e0ff */
[----:B--2---:R-:W-:Y:S01]  /*1740*/  IMAD.X R19, RZ, RZ, UR10, P0 ;  /* 0x0000000aff137e24 */ /* 0x004fe200080e06ff */
[----:B------:R-:W1:Y:S04]  /*1750*/  LDS.64 R2, [R0] ;  /* 0x0000000000027984 */ /* 0x000e680000000a00 */
[----:B------:R-:W2:Y:S01]  /*1760*/  LDS.64 R4, [R4+0x400] ;  /* 0x0004000004047984 */ /* 0x000ea20000000a00 */
[----:B0-----:R-:W-:-:S03]  /*1770*/  LEA R18, P0, R22, UR6, 0x3 ;  /* 0x0000000616127c11 */ /* 0x001fc6000f8018ff */
[----:B------:R-:W0:Y:S01]  /*1780*/  LDS.64 R6, [R6+0x800] ;  /* 0x0008000006067984 */ /* 0x000e220000000a00 */
[----:B------:R-:W-:-:S03]  /*1790*/  LEA.HI.X R19, R22, UR7, R19, 0x3, P0 ;  /* 0x0000000716137c11 */ /* 0x000fc600080f1c13 */
[----:B------:R-:W3:Y:S04]  /*17a0*/  LDS.64 R8, [R8+0xc00] ;  /* 0x000c000008087984 */ /* 0x000ee80000000a00 */
[----:B------:R-:W4:Y:S04]  /*17b0*/  LDS.64 R10, [R10+0x1000] ;  /* 0x001000000a0a7984 */ /* 0x000f280000000a00 */
[----:B------:R-:W5:Y:S04]  /*17c0*/  LDS.64 R12, [R12+0x1400] ;  /* 0x001400000c0c7984 */ /* 0x000f680000000a00 */
[----:B------:R-:W5:Y:S04]  /*17d0*/  LDS.64 R14, [R14+0x1800] ;  /* 0x001800000e0e7984 */ /* 0x000f680000000a00 */
[----:B------:R-:W5:Y:S04]  /*17e0*/  LDS.64 R16, [R16+0x1c00] ;  /* 0x001c000010107984 */ /* 0x000f680000000a00 */
[----:B-1----:R-:W-:Y:S04]  /*17f0*/  STG.E.64 desc[UR8][R18.64], R2 ;  /* 0x0000000212007986 */ /* 0x002fe8000c101b08 */
[----:B--2---:R-:W-:Y:S04]  /*1800*/  STG.E.64 desc[UR8][R18.64+0x400], R4 ;  /* 0x0004000412007986 */ /* 0x004fe8000c101b08 */
[----:B0-----:R-:W-:Y:S04]  /*1810*/  STG.E.64 desc[UR8][R18.64+0x800], R6 ;  /* 0x0008000612007986 */ /* 0x001fe8000c101b08 */
[----:B---3--:R-:W-:Y:S04]  /*1820*/  STG.E.64 desc[UR8][R18.64+0xc00], R8 ;  /* 0x000c000812007986 */ /* 0x008fe8000c101b08 */
[----:B----4-:R-:W-:Y:S04]  /*1830*/  STG.E.64 desc[UR8][R18.64+0x1000], R10 ;  /* 0x0010000a12007986 */ /* 0x010fe8000c101b08 */
[----:B-----5:R-:W-:Y:S04]  /*1840*/  STG.E.64 desc[UR8][R18.64+0x1400], R12 ;  /* 0x0014000c12007986 */ /* 0x020fe8000c101b08 */
[----:B------:R-:W-:Y:S04]  /*1850*/  STG.E.64 desc[UR8][R18.64+0x1800], R14 ;  /* 0x0018000e12007986 */ /* 0x000fe8000c101b08 */
[----:B------:R-:W-:Y:S01]  /*1860*/  STG.E.64 desc[UR8][R18.64+0x1c00], R16 ;  /* 0x001c001012007986 */ /* 0x000fe2000c101b08 */
[----:B------:R-:W-:Y:S05]  /*1870*/  EXIT ;  /* 0x000000000000794d */ /* 0x000fea0003800000 */
.L_x_8:
        /* <DEDUP_REMOVED lines=16> */
.L_x_116:


//--------------------- .text._Z15BlockSortKernelIyLi128ELi4EEvPT_S1_ --------------------------
	.section	.text._Z15BlockSortKernelIyLi128ELi4EEvPT_S1_,"ax",@progbits
	.align	128
        .global         _Z15BlockSortKernelIyLi128ELi4EEvPT_S1_
        .type           _Z15BlockSortKernelIyLi128ELi4EEvPT_S1_,@function
        .size           _Z15BlockSortKernelIyLi128ELi4EEvPT_S1_,(.L_x_117 - _Z15BlockSortKernelIyLi128ELi4EEvPT_S1_)
        .other          _Z15BlockSortKernelIyLi128ELi4EEvPT_S1_,@"STO_CUDA_ENTRY STV_DEFAULT"
_Z15BlockSortKernelIyLi128ELi4EEvPT_S1_:
.text._Z15BlockSortKernelIyLi128ELi4EEvPT_S1_:
        /* <DEDUP_REMOVED lines=17> */
[----:B------:R-:W5:Y:S01]  /*0110*/  LDG.E.64 R22, desc[UR10][R4.64+0x300] ;  /* 0x0003000a04167981 */ /* 0x000f62000c1e1b00 */
[----:B------:R-:W0:Y:S01]  /*0120*/  S2UR UR6, SR_CgaCtaId ;  /* 0x00000000000679c3 */ /* 0x000e220000008800 */
[----:B------:R-:W-:Y:S01]  /*0130*/  UMOV UR4, 0x400 ;  /* 0x0000040000047882 */ /* 0x000fe20000000000 */
[----:B------:R-:W1:Y:S01]  /*0140*/  S2R R3, SR_LANEID ;  /* 0x0000000000037919 */ /* 0x000e620000000000 */
[----:B0-----:R-:W-:-:S03]  /*0150*/  ULEA UR6, UR6, UR4, 0x18 ;  /* 0x0000000406067291 */ /* 0x001fc6000f8ec0ff */
[----:B------:R-:W-:-:S03]  /*0160*/  UMOV UR4, URZ ;  /* 0x000000ff00047c82 */ /* 0x000fc60008000000 */
[----:B------:R-:W-:-:S04]  /*0170*/  VIADD R17, R2, UR6 ;  /* 0x0000000602117c36 */ /* 0x000fc80008000000 */
[----:B------:R-:W-:Y:S01]  /*0180*/  IMAD R19, R0, 0x20, R17 ;  /* 0x0000002000137824 */ /* 0x000fe200078e0211 */
[----:B-1----:R-:W-:Y:S01]  /*0190*/  ISETP.NE.AND P0, PT, R3, RZ, PT ;  /* 0x000000ff0300720c */ /* 0x002fe20003f05270 */
[----:B------:R-:W-:-:S03]  /*01a0*/  IMAD.IADD R6, R6, 0x1, R3 ;  /* 0x0000000106067824 */ /* 0x000fc600078e0203 */
[----:B------:R-:W-:Y:S02]  /*01b0*/  ISETP.GT.U32.OR P0, PT, R0, 0x1f, P0 ;  /* 0x0000001f0000780c */ /* 0x000fe40000704470 */
[----:B------:R-:W-:-:S05]  /*01c0*/  LEA R25, R6, UR6, 0x3 ;  /* 0x0000000606197c11 */ /* 0x000fca000f8e18ff */
[----:B------:R-:W-:Y:S01]  /*01d0*/  IMAD R16, R3, 0x18, R25 ;  /* 0x0000001803107824 */ /* 0x000fe200078e0219 */
[----:B--2---:R0:W-:Y:S04]  /*01e0*/  STS.64 [R25], R12 ;  /* 0x0000000c19007388 */ /* 0x0041e80000000a00 */
[----:B---3--:R0:W-:Y:S04]  /*01f0*/  STS.64 [R25+0x100], R14 ;  /* 0x0001000e19007388 */ /* 0x0081e80000000a00 */
[----:B----4-:R0:W-:Y:S04]  /*0200*/  STS.64 [R25+0x200], R20 ;  /* 0x0002001419007388 */ /* 0x0101e80000000a00 */
[----:B-----5:R0:W-:Y:S01]  /*0210*/  STS.64 [R25+0x300], R22 ;  /* 0x0003001619007388 */ /* 0x0201e20000000a00 */
[----:B------:R-:W-:-:S03]  /*0220*/  NOP ;  /* 0x0000000000007918 */ /* 0x000fc60000000000 */
[----:B------:R0:W1:Y:S04]  /*0230*/  LDS.128 R8, [R16] ;  /* 0x0000000010087984 */ /* 0x0000680000000c00 */
[----:B------:R0:W2:Y:S01]  /*0240*/  LDS.128 R4, [R16+0x10] ;  /* 0x0000100010047984 */ /* 0x0000a20000000c00 */
[----:B------:R-:W-:Y:S06]  /*0250*/  BAR.SYNC.DEFER_BLOCKING 0x0 ;  /* 0x0000000000007b1d */ /* 0x000fec0000010000 */
.L_x_10:
[----:B01--4-:R-:W-:Y:S01]  /*0260*/  SHF.R.U64 R12, R8, UR4, R9 ;  /* 0x00000004080c7c19 */ /* 0x013fe20008001209 */
[----:B------:R-:W-:Y:S01]  /*0270*/  STS [R2+UR6+0x200], RZ ;  /* 0x000200ff02007988 */ /* 0x000fe20008000806 */
[----:B------:R-:W0:Y:S01]  /*0280*/  S2UR UR8, SR_CgaCtaId ;  /* 0x00000000000879c3 */ /* 0x000e220000008800 */
[----:B------:R-:W-:Y:S01]  /*0290*/  ISETP.NE.AND P3, PT, R3, 0x1f, PT ;  /* 0x0000001f0300780c */ /* 0x000fe20003f65270 */
[----:B------:R-:W-:Y:S01]  /*02a0*/  UMOV UR7, 0x400 ;  /* 0x0000040000077882 */ /* 0x000fe20000000000 */
[----:B------:R-:W-:Y:S01]  /*02b0*/  LOP3.LUT R12, R12, 0xf, RZ, 0xc0, !PT ;  /* 0x0000000f0c0c7812 */ /* 0x000fe200078ec0ff */
[----:B------:R-:W-:Y:S01]  /*02c0*/  STS [R2+UR6+0x400], RZ ;  /* 0x000400ff02007988 */ /* 0x000fe20008000806 */
[----:B------:R-:W-:-:S03]  /*02d0*/  UISETP.GE.U32.AND UP0, UPT, UR4, 0x3c, UPT ;  /* 0x0000003c0400788c */ /* 0x000fc6000bf06070 */
[----:B---3--:R-:W-:Y:S01]  /*02e0*/  IMAD.SHL.U32 R13, R12, 0x200, RZ ;  /* 0x000002000c0d7824 */ /* 0x008fe200078e00ff */
[----:B------:R-:W-:Y:S01]  /*02f0*/  SHF.R.U32.HI R12, RZ, 0x2, R12 ;  /* 0x00000002ff0c7819 */ /* 0x000fe2000001160c */
[----:B------:R-:W-:Y:S03]  /*0300*/  STS [R2+UR6+0x600], RZ ;  /* 0x000600ff02007988 */ /* 0x000fe60008000806 */
[----:B------:R-:W-:Y:S01]  /*0310*/  LOP3.LUT R26, R13, 0xe00, RZ, 0xc0, !PT ;  /* 0x00000e000d1a7812 */ /* 0x000fe200078ec0ff */
[----:B------:R-:W-:Y:S01]  /*0320*/  STS [R2+UR6+0x800], RZ ;  /* 0x000800ff02007988 */ /* 0x000fe20008000806 */
[----:B------:R-:W-:-:S03]  /*0330*/  LOP3.LUT R12, R12, 0x3ffffffe, RZ, 0xc0, !PT ;  /* 0x3ffffffe0c0c7812 */ /* 0x000fc600078ec0ff */
[----:B------:R-:W-:Y:S01]  /*0340*/  STS [R2+UR6+0xa00], RZ ;  /* 0x000a00ff02007988 */ /* 0x000fe20008000806 */
[----:B------:R-:W-:Y:S02]  /*0350*/  IADD3 R26, PT, PT, R12, R17, R26 ;  /* 0x000000110c1a7210 */ /* 0x000fe40007ffe01a */
[----:B------:R-:W-:Y:S01]  /*0360*/  SHF.R.U64 R12, R10, UR4, R11 ;  /* 0x000000040a0c7c19 */ /* 0x000fe2000800120b */
[----:B------:R-:W-:Y:S01]  /*0370*/  STS [R2+UR6+0xc00], RZ ;  /* 0x000c00ff02007988 */ /* 0x000fe20008000806 */
[----:B0-----:R-:W-:Y:S02]  /*0380*/  ULEA UR7, UR8, UR7, 0x18 ;  /* 0x0000000708077291 */ /* 0x001fe4000f8ec0ff */
[----:B------:R-:W-:Y:S01]  /*0390*/  LOP3.LUT R12, R12, 0xf, RZ, 0xc0, !PT ;  /* 0x0000000f0c0c7812 */ /* 0x000fe200078ec0ff */
[----:B------:R-:W-:Y:S04]  /*03a0*/  STS [R2+UR6+0xe00], RZ ;  /* 0x000e00ff02007988 */ /* 0x000fe80008000806 */
[----:B------:R-:W-:Y:S01]  /*03b0*/  STS [R2+UR6+0x1000], RZ ;  /* 0x001000ff02007988 */ /* 0x000fe20008000806 */
[----:B------:R-:W-:Y:S01]  /*03c0*/  IMAD.SHL.U32 R13, R12, 0x200, RZ ;  /* 0x000002000c0d7824 */ /* 0x000fe200078e00ff */
[----:B------:R-:W-:-:S02]  /*03d0*/  SHF.R.U32.HI R12, RZ, 0x2, R12 ;  /* 0x00000002ff0c7819 */ /* 0x000fc4000001160c */
[----:B------:R-:W-:Y:S02]  /*03e0*/  STS [R2+UR6], RZ ;  /* 0x000000ff02007988 */ /* 0x000fe40008000806 */
[----:B------:R-:W-:Y:S02]  /*03f0*/  LOP3.LUT R20, R13, 0xe00, RZ, 0xc0, !PT ;  /* 0x00000e000d147812 */ /* 0x000fe400078ec0ff */
[----:B------:R-:W0:Y:S01]  /*0400*/  LDS.U16 R25, [R26] ;  /* 0x000000001a197984 */ /* 0x000e220000000400 */
[----:B------:R-:W-:-:S04]  /*0410*/  LOP3.LUT R12, R12, 0x3ffffffe, RZ, 0xc0, !PT ;  /* 0x3ffffffe0c0c7812 */ /* 0x000fc800078ec0ff */
[----:B------:R-:W-:Y:S02]  /*0420*/  IADD3 R20, PT, PT, R12, R17, R20 ;  /* 0x000000110c147210 */ /* 0x000fe40007ffe014 */
[----:B--2---:R-:W-:-:S04]  /*0430*/  SHF.R.U64 R12, R4, UR4, R5 ;  /* 0x00000004040c7c19 */ /* 0x004fc80008001205 */
        /* <DEDUP_REMOVED lines=8> */
[----:B0-----:R-:W-:-:S05]  /*04c0*/  VIADD R13, R25, 0x1 ;  /* 0x00000001190d7836 */ /* 0x001fca0000000000 */
        /* <DEDUP_REMOVED lines=37> */
[----:B------:R-:W-:-:S04]  /*0720*/  @!P3 SHF.R.U32.HI R13, RZ, 0x3, R0 ;  /* 0x00000003ff0db819 */ /* 0x000fc80000011600 */
[----:B------:R-:W0:Y:S02]  /*0730*/  SHFL.UP P1, R15, R14, 0x4, RZ ;  /* 0x048000000e0f7989 */ /* 0x000e2400000200ff */
[----:B0-----:R-:W-:Y:S01]  /*0740*/  @P1 IMAD.IADD R15, R14, 0x1, R15 ;  /* 0x000000010e0f1824 */ /* 0x001fe200078e020f */
[----:B------:R-:W-:-:S04]  /*0750*/  SHF.R.U32.HI R14, RZ, 0x5, R0 ;  /* 0x00000005ff0e7819 */ /* 0x000fc80000011600 */
[----:B------:R-:W0:Y:S01]  /*0760*/  SHFL.UP P1, R36, R15, 0x8, RZ ;  /* 0x050000000f247989 */ /* 0x000e2200000200ff */
[C---:B------:R-:W-:Y:S02]  /*0770*/  ISETP.NE.AND P2, PT, R14.reuse, 0x3, PT ;  /* 0x000000030e00780c */ /* 0x040fe40003f45270 */
[----:B------:R-:W-:Y:S01]  /*0780*/  ISETP.NE.AND P4, PT, R14, 0x1, PT ;  /* 0x000000010e00780c */ /* 0x000fe20003f85270 */
[----:B0-----:R-:W-:-:S05]  /*0790*/  @P1 IMAD.IADD R36, R15, 0x1, R36 ;  /* 0x000000010f241824 */ /* 0x001fca00078e0224 */
[----:B------:R-:W0:Y:S02]  /*07a0*/  SHFL.UP P1, R37, R36, 0x10, RZ ;  /* 0x0600000024257989 */ /* 0x000e2400000200ff */
[----:B0-----:R-:W-:Y:S01]  /*07b0*/  @P1 IMAD.IADD R37, R36, 0x1, R37 ;  /* 0x0000000124251824 */ /* 0x001fe200078e0225 */
[----:B------:R-:W-:Y:S02]  /*07c0*/  @!P3 LOP3.LUT R36, R13, 0x7c, RZ, 0xc0, !PT ;  /* 0x0000007c0d24b812 */ /* 0x000fe400078ec0ff */
[----:B------:R-:W-:Y:S01]  /*07d0*/  ISETP.NE.AND P1, PT, R14, 0x2, PT ;  /* 0x000000020e00780c */ /* 0x000fe20003f25270 */
[----:B------:R-:W-:Y:S02]  /*07e0*/  IMAD.IADD R35, R37, 0x1, -R12 ;  /* 0x0000000125237824 */ /* 0x000fe400078e0a0c */
[----:B------:R-:W-:Y:S01]  /*07f0*/  @!P3 STS [R36+UR7+0x1200], R37 ;  /* 0x001200252400b988 */ /* 0x000fe20008000807 */
[----:B------:R-:W-:Y:S01]  /*0800*/  BAR.SYNC.DEFER_BLOCKING 0x0 ;  /* 0x0000000000007b1d */ /* 0x000fe20000010000 */
[----:B------:R-:W-:-:S05]  /*0810*/  ISETP.GT.U32.AND P3, PT, R0, 0x1f, PT ;  /* 0x0000001f0000780c */ /* 0x000fca0003f64070 */
[----:B------:R-:W0:Y:S02]  /*0820*/  LDS.128 R12, [UR7+0x1200] ;  /* 0x00120007ff0c7984 */ /* 0x000e240008000c00 */
[C---:B0-----:R-:W-:Y:S01]  /*0830*/  IMAD.IADD R13, R12.reuse, 0x1, R13 ;  /* 0x000000010c0d7824 */ /* 0x041fe200078e020d */
[----:B------:R-:W-:-:S03]  /*0840*/  SEL R21, R12, R21, !P4 ;  /* 0x000000150c157207 */ /* 0x000fc60006000000 */
[----:B------:R-:W-:Y:S01]  /*0850*/  IMAD.IADD R14, R14, 0x1, R13 ;  /* 0x000000010e0e7824 */ /* 0x000fe200078e020d */
[----:B------:R-:W-:Y:S02]  /*0860*/  SEL R21, R13, R21, !P1 ;  /* 0x000000150d157207 */ /* 0x000fe40004800000 */
[----:B------:R-:W-:Y:S01]  /*0870*/  ISETP.NE.AND P1, PT, R3, RZ, PT ;  /* 0x000000ff0300720c */ /* 0x000fe20003f25270 */
[----:B------:R-:W-:Y:S01]  /*0880*/  IMAD.IADD R15, R15, 0x1, R14 ;  /* 0x000000010f0f7824 */ /* 0x000fe200078e020e */
[----:B------:R-:W-:Y:S02]  /*0890*/  SEL R21, R14, R21, !P2 ;  /* 0x000000150e157207 */ /* 0x000fe40005000000 */
[----:B------:R-:W-:Y:S02]  /*08a0*/  SEL R12, R35, RZ, P1 ;  /* 0x000000ff230c7207 */ /* 0x000fe40000800000 */
[----:B------:R-:W-:-:S03]  /*08b0*/  ISETP.NE.AND P1, PT, R0, RZ, PT ;  /* 0x000000ff0000720c */ /* 0x000fc60003f25270 */
        /* <DEDUP_REMOVED lines=28> */
[----:B------:R-:W3:Y:S01]  /*0a80*/  LDS.U16 R15, [R18] ;  /* 0x00000000120f7984 */ /* 0x000ee20000000400 */
[----:B0-----:R-:W-:-:S02]  /*0a90*/  IMAD.IADD R24, R24, 0x1, R13 ;  /* 0x0000000118187824 */ /* 0x001fc400078e020d */
[----:B------:R-:W-:Y:S02]  /*0aa0*/  IMAD R13, R0, -0x4, R19 ;  /* 0xfffffffc000d7824 */ /* 0x000fe400078e0213 */
[----:B-1----:R-:W-:Y:S02]  /*0ab0*/  IMAD.IADD R25, R25, 0x1, R26 ;  /* 0x0000000119197824 */ /* 0x002fe400078e021a */
[----:B--2---:R-:W-:Y:S02]  /*0ac0*/  IMAD.IADD R12, R23, 0x1, R16 ;  /* 0x00000001170c7824 */ /* 0x004fe400078e0210 */
[----:B---3--:R-:W-:Y:S01]  /*0ad0*/  IMAD.IADD R22, R22, 0x1, R15 ;  /* 0x0000000116167824 */ /* 0x008fe200078e020f */
[----:B------:R-:W-:Y:S06]  /*0ae0*/  BAR.SYNC.DEFER_BLOCKING 0x0 ;  /* 0x0000000000007b1d */ /* 0x000fec0000010000 */
[----:B------:R-:W-:Y:S05]  /*0af0*/  BRA.U UP0, `(.L_x_9) ;  /* 0x0000000100387547 */ /* 0x000fea000b800000 */
[----:B------:R-:W-:Y:S01]  /*0b00*/  LEA R15, R25, UR7, 0x3 ;  /* 0x00000007190f7c11 */ /* 0x000fe2000f8e18ff */
[----:B------:R-:W-:Y:S01]  /*0b10*/  UIADD3 UR4, UPT, UPT, UR4, 0x4, URZ ;  /* 0x0000000404047890 */ /* 0x000fe2000fffe0ff */
[----:B------:R-:W-:Y:S02]  /*0b20*/  LEA R23, R24, UR7, 0x3 ;  /* 0x0000000718177c11 */ /* 0x000fe4000f8e18ff */
[----:B------:R-:W-:Y:S01]  /*0b30*/  LEA R25, R12, UR7, 0x3 ;  /* 0x000000070c197c11 */ /* 0x000fe2000f8e18ff */
[----:B------:R3:W-:Y:S01]  /*0b40*/  STS.64 [R15], R8 ;  /* 0x000000080f007388 */ /* 0x0007e20000000a00 */
[----:B------:R-:W-:-:S03]  /*0b50*/  LEA R27, R22, UR7, 0x3 ;  /* 0x00000007161b7c11 */ /* 0x000fc6000f8e18ff */
[----:B------:R3:W-:Y:S04]  /*0b60*/  STS.64 [R23], R10 ;  /* 0x0000000a17007388 */ /* 0x0007e80000000a00 */
[----:B------:R3:W-:Y:S04]  /*0b70*/  STS.64 [R25], R4 ;  /* 0x0000000419007388 */ /* 0x0007e80000000a00 */
[----:B------:R3:W-:Y:S01]  /*0b80*/  STS.64 [R27], R6 ;  /* 0x000000061b007388 */ /* 0x0007e20000000a00 */
[----:B------:R-:W-:Y:S06]  /*0b90*/  BAR.SYNC.DEFER_BLOCKING 0x0 ;  /* 0x0000000000007b1d */ /* 0x000fec0000010000 */
[----:B------:R3:W4:Y:S04]  /*0ba0*/  LDS.128 R8, [R13] ;  /* 0x000000000d087984 */ /* 0x0007280000000c00 */
[----:B------:R3:W0:Y:S01]  /*0bb0*/  LDS.128 R4, [R13+0x10] ;  /* 0x000010000d047984 */ /* 0x0006220000000c00 */
[----:B------:R-:W-:Y:S06]  /*0bc0*/  BAR.SYNC.DEFER_BLOCKING 0x0 ;  /* 0x0000000000007b1d */ /* 0x000fec0000010000 */
[----:B------:R-:W-:Y:S05]  /*0bd0*/  BRA `(.L_x_10) ;  /* 0xfffffff400a07947 */ /* 0x000fea000383ffff */
.L_x_9:
[----:B------:R-:W-:Y:S01]  /*0be0*/  LEA R25, R25, UR7, 0x3 ;  /* 0x0000000719197c11 */ /* 0x000fe2000f8e18ff */
[----:B------:R-:W-:Y:S01]  /*0bf0*/  IMAD R18, R0, -0x18, R13 ;  /* 0xffffffe800127824 */ /* 0x000fe200078e020d */
[----:B------:R-:W-:Y:S02]  /*0c00*/  LEA R19, R24, UR7, 0x3 ;  /* 0x0000000718137c11 */ /* 0x000fe4000f8e18ff */
[----:B------:R-:W-:Y:S01]  /*0c10*/  LEA R21, R12, UR7, 0x3 ;  /* 0x000000070c157c11 */ /* 0x000fe2000f8e18ff */
[----:B------:R0:W-:Y:S01]  /*0c20*/  STS.64 [R25], R8 ;  /* 0x0000000819007388 */ /* 0x0001e20000000a00 */
[----:B------:R-:W-:Y:S01]  /*0c30*/  LEA R23, R22, UR7, 0x3 ;  /* 0x0000000716177c11 */ /* 0x000fe2000f8e18ff */
[----:B------:R-:W1:Y:S01]  /*0c40*/  LDCU.64 UR6, c[0x0][0x388] ;  /* 0x00007100ff0677ac */ /* 0x000e620008000a00 */
[----:B------:R-:W-:Y:S01]  /*0c50*/  IADD3 R0, P0, PT, R0, UR5, RZ ;  /* 0x0000000500007c10 */ /* 0x000fe2000ff1e0ff */
[----:B------:R-:W-:Y:S04]  /*0c60*/  STS.64 [R19], R10 ;  /* 0x0000000a13007388 */ /* 0x000fe80000000a00 */
[----:B------:R-:W-:Y:S04]  /*0c70*/  STS.64 [R21], R4 ;  /* 0x0000000415007388 */ /* 0x000fe80000000a00 */
[----:B------:R-:W-:Y:S01]  /*0c80*/  STS.64 [R23], R6 ;  /* 0x0000000617007388 */ /* 0x000fe20000000a00 */
[----:B0-----:R-:W-:Y:S01]  /*0c90*/  IMAD.X R9, RZ, RZ, UR9, P0 ;  /* 0x00000009ff097e24 */ /* 0x001fe200080e06ff */
[----:B------:R-:W-:Y:S01]  /*0ca0*/  BAR.SYNC.DEFER_BLOCKING 0x0 ;  /* 0x0000000000007b1d */ /* 0x000fe20000010000 */
[----:B-1----:R-:W-:-:S04]  /*0cb0*/  LEA R8, P0, R0, UR6, 0x3 ;  /* 0x0000000600087c11 */ /* 0x002fc8000f8018ff */
[----:B------:R-:W-:Y:S01]  /*0cc0*/  LEA.HI.X R9, R0, UR7, R9, 0x3, P0 ;  /* 0x0000000700097c11 */ /* 0x000fe200080f1c09 */
[----:B------:R-:W0:Y:S04]  /*0cd0*/  LDS.64 R2, [R18] ;  /* 0x0000000012027984 */ /* 0x000e280000000a00 */
[----:B------:R-:W1:Y:S04]  /*0ce0*/  LDS.64 R12, [R18+0x400] ;  /* 0x00040000120c7984 */ /* 0x000e680000000a00 */
[----:B------:R-:W2:Y:S04]  /*0cf0*/  LDS.64 R14, [R18+0x800] ;  /* 0x00080000120e7984 */ /* 0x000ea80000000a00 */
[----:B------:R-:W3:Y:S04]  /*0d00*/  LDS.64 R16, [R18+0xc00] ;  /* 0x000c000012107984 */ /* 0x000ee80000000a00 */
[----:B0-----:R-:W-:Y:S04]  /*0d10*/  STG.E.64 desc[UR10][R8.64], R2 ;  /* 0x0000000208007986 */ /* 0x001fe8000c101b0a */
[----:B-1----:R-:W-:Y:S04]  /*0d20*/  STG.E.64 desc[UR10][R8.64+0x400], R12 ;  /* 0x0004000c08007986 */ /* 0x002fe8000c101b0a */
[----:B--2---:R-:W-:Y:S04]  /*0d30*/  STG.E.64 desc[UR10][R8.64+0x800], R14 ;  /* 0x0008000e08007986 */ /* 0x004fe8000c101b0a */
[----:B---3--:R-:W-:Y:S01]  /*0d40*/  STG.E.64 desc[UR10][R8.64+0xc00], R16 ;  /* 0x000c001008007986 */ /* 0x008fe2000c101b0a */
[----:B------:R-:W-:Y:S05]  /*0d50*/  EXIT ;  /* 0x000000000000794d */ /* 0x000fea0003800000 */
.L_x_11:
        /* <DEDUP_REMOVED lines=10> */
.L_x_117:


//--------------------- .text._Z15BlockSortKernelIyLi64ELi4EEvPT_S1_ --------------------------
	.section	.text._Z15BlockSortKernelIyLi64ELi4EEvPT_S1_,"ax",@progbits
	.align	128
        .global         _Z15BlockSortKernelIyLi64ELi4EEvPT_S1_
        .type           _Z15BlockSortKernelIyLi64ELi4EEvPT_S1_,@function
        .size           _Z15BlockSortKernelIyLi64ELi4EEvPT_S1_,(.L_x_118 - _Z15BlockSortKernelIyLi64ELi4EEvPT_S1_)
        .other          _Z15BlockSortKernelIyLi64ELi4EEvPT_S1_,@"STO_CUDA_ENTRY STV_DEFAULT"
_Z15BlockSortKernelIyLi64ELi4EEvPT_S1_:
.text._Z15BlockSortKernelIyLi64ELi4EEvPT_S1_:
        /* <DEDUP_REMOVED lines=17> */
[----:B------:R0:W5:Y:S01]  /*0110*/  LDG.E.64 R20, desc[UR10][R2.64+0x300] ;  /* 0x0003000a02147981 */ /* 0x000162000c1e1b00 */
[----:B------:R-:W1:Y:S01]  /*0120*/  S2UR UR6, SR_CgaCtaId ;  /* 0x00000000000679c3 */ /* 0x000e620000008800 */
[----:B------:R-:W-:Y:S01]  /*0130*/  UMOV UR4, 0x400 ;  /* 0x0000040000047882 */ /* 0x000fe20000000000 */
[----:B------:R-:W-:Y:S01]  /*0140*/  ISETP.GT.U32.AND P2, PT, R0, 0x1f, PT ;  /* 0x0000001f0000780c */ /* 0x000fe20003f44070 */
[----:B------:R-:W0:Y:S01]  /*0150*/  S2R R22, SR_LANEID ;  /* 0x0000000000167919 */ /* 0x000e220000000000 */
[----:B-1----:R-:W-:-:S03]  /*0160*/  ULEA UR6, UR6, UR4, 0x18 ;  /* 0x0000000406067291 */ /* 0x002fc6000f8ec0ff */
[----:B------:R-:W-:-:S03]  /*0170*/  UMOV UR4, URZ ;  /* 0x000000ff00047c82 */ /* 0x000fc60008000000 */
[----:B------:R-:W-:Y:S02]  /*0180*/  VIADD R13, R12, UR6 ;  /* 0x000000060c0d7c36 */ /* 0x000fe40008000000 */
[----:B0-----:R-:W-:Y:S01]  /*0190*/  IMAD.IADD R5, R5, 0x1, R22 ;  /* 0x0000000105057824 */ /* 0x001fe200078e0216 */
[C---:B------:R-:W-:Y:S02]  /*01a0*/  ISETP.NE.AND P0, PT, R22.reuse, RZ, PT ;  /* 0x000000ff1600720c */ /* 0x040fe40003f05270 */
[----:B------:R-:W-:Y:S02]  /*01b0*/  ISETP.NE.AND P1, PT, R22, 0x1f, PT ;  /* 0x0000001f1600780c */ /* 0x000fe40003f25270 */
[----:B------:R-:W-:Y:S02]  /*01c0*/  LEA R23, R5, UR6, 0x3 ;  /* 0x0000000605177c11 */ /* 0x000fe4000f8e18ff */
[----:B------:R-:W-:-:S03]  /*01d0*/  ISETP.GT.U32.OR P3, PT, R0, 0x1f, P0 ;  /* 0x0000001f0000780c */ /* 0x000fc60000764470 */
[----:B------:R-:W-:Y:S01]  /*01e0*/  IMAD R2, R22, 0x18, R23 ;  /* 0x0000001816027824 */ /* 0x000fe200078e0217 */
[----:B--2---:R0:W-:Y:S04]  /*01f0*/  STS.64 [R23], R14 ;  /* 0x0000000e17007388 */ /* 0x0041e80000000a00 */
[----:B---3--:R1:W-:Y:S04]  /*0200*/  STS.64 [R23+0x100], R16 ;  /* 0x0001001017007388 */ /* 0x0083e80000000a00 */
[----:B----4-:R1:W-:Y:S04]  /*0210*/  STS.64 [R23+0x200], R18 ;  /* 0x0002001217007388 */ /* 0x0103e80000000a00 */
[----:B-----5:R1:W-:Y:S01]  /*0220*/  STS.64 [R23+0x300], R20 ;  /* 0x0003001417007388 */ /* 0x0203e20000000a00 */
[----:B------:R-:W-:-:S03]  /*0230*/  NOP ;  /* 0x0000000000007918 */ /* 0x000fc60000000000 */
[----:B------:R1:W2:Y:S01]  /*0240*/  LDS.128 R4, [R2] ;  /* 0x0000000002047984 */ /* 0x0002a20000000c00 */
[----:B0-----:R-:W-:-:S03]  /*0250*/  LEA R15, R0, UR6, 0x5 ;  /* 0x00000006000f7c11 */ /* 0x001fc6000f8e28ff */
[----:B------:R1:W0:Y:S01]  /*0260*/  LDS.128 R8, [R2+0x10] ;  /* 0x0000100002087984 */ /* 0x0002220000000c00 */
[----:B------:R-:W-:Y:S06]  /*0270*/  BAR.SYNC.DEFER_BLOCKING 0x0 ;  /* 0x0000000000007b1d */ /* 0x000fec0000010000 */
.L_x_13:
[----:B-12-4-:R-:W-:Y:S01]  /*0280*/  SHF.R.U64 R2, R4, UR4, R5 ;  /* 0x0000000404027c19 */ /* 0x016fe20008001205 */
[----:B------:R-:W-:Y:S01]  /*0290*/  STS [R12+UR6], RZ ;  /* 0x000000ff0c007988 */ /* 0x000fe20008000806 */
[----:B------:R-:W-:Y:S01]  /*02a0*/  IMAD R24, R0, 0x20, R13 ;  /* 0x0000002000187824 */ /* 0x000fe200078e020d */
[----:B------:R-:W1:Y:S01]  /*02b0*/  S2UR UR8, SR_CgaCtaId ;  /* 0x00000000000879c3 */ /* 0x000e620000008800 */
[----:B------:R-:W-:Y:S01]  /*02c0*/  LOP3.LUT R2, R2, 0xf, RZ, 0xc0, !PT ;  /* 0x0000000f02027812 */ /* 0x000fe200078ec0ff */
[----:B------:R-:W-:Y:S01]  /*02d0*/  STS [R12+UR6+0x100], RZ ;  /* 0x000100ff0c007988 */ /* 0x000fe20008000806 */
[----:B------:R-:W-:Y:S01]  /*02e0*/  UMOV UR7, 0x400 ;  /* 0x0000040000077882 */ /* 0x000fe20000000000 */
[----:B------:R-:W-:Y:S01]  /*02f0*/  SHF.R.U32.HI R36, RZ, 0x5, R0 ;  /* 0x00000005ff247819 */ /* 0x000fe20000011600 */
[----:B------:R-:W-:Y:S01]  /*0300*/  UISETP.GE.U32.AND UP0, UPT, UR4, 0x3c, UPT ;  /* 0x0000003c0400788c */ /* 0x000fe2000bf06070 */
        /* <DEDUP_REMOVED lines=9> */
[----:B------:R-:W-:Y:S03]  /*03a0*/  STS [R12+UR6+0x500], RZ ;  /* 0x000500ff0c007988 */ /* 0x000fe60008000806 */
[----:B------:R-:W-:Y:S01]  /*03b0*/  LOP3.LUT R2, R2, 0xf, RZ, 0xc0, !PT ;  /* 0x0000000f02027812 */ /* 0x000fe200078ec0ff */
[----:B------:R-:W-:Y:S01]  /*03c0*/  STS [R12+UR6+0x600], RZ ;  /* 0x000600ff0c007988 */ /* 0x000fe20008000806 */
[----:B-1----:R-:W-:-:S03]  /*03d0*/  ULEA UR7, UR8, UR7, 0x18 ;  /* 0x0000000708077291 */ /* 0x002fc6000f8ec0ff */
[----:B------:R-:W-:Y:S01]  /*03e0*/  STS [R12+UR6+0x700], RZ ;  /* 0x000700ff0c007988 */ /* 0x000fe20008000806 */
[----:B------:R-:W-:Y:S01]  /*03f0*/  IMAD.SHL.U32 R3, R2, 0x100, RZ ;  /* 0x0000010002037824 */ /* 0x000fe200078e00ff */
[----:B------:R-:W-:Y:S02]  /*0400*/  SHF.R.U32.HI R2, RZ, 0x2, R2 ;  /* 0x00000002ff027819 */ /* 0x000fe40000011602 */
[----:B------:R-:W-:Y:S02]  /*0410*/  STS [R12+UR6+0x800], RZ ;  /* 0x000800ff0c007988 */ /* 0x000fe40008000806 */
[----:B------:R-:W-:Y:S02]  /*0420*/  LOP3.LUT R18, R3, 0x700, RZ, 0xc0, !PT ;  /* 0x0000070003127812 */ /* 0x000fe400078ec0ff */
[----:B------:R-:W1:Y:S01]  /*0430*/  LDS.U16 R16, [R14] ;  /* 0x000000000e107984 */ /* 0x000e620000000400 */
[----:B------:R-:W-:-:S04]  /*0440*/  LOP3.LUT R2, R2, 0x3ffffffe, RZ, 0xc0, !PT ;  /* 0x3ffffffe02027812 */ /* 0x000fc800078ec0ff */
[----:B------:R-:W-:Y:S02]  /*0450*/  IADD3 R18, PT, PT, R2, R13, R18 ;  /* 0x0000000d02127210 */ /* 0x000fe40007ffe012 */
        /* <DEDUP_REMOVED lines=53> */
[C---:B------:R-:W-:Y:S02]  /*07b0*/  ISETP.NE.AND P4, PT, R36.reuse, 0x1, PT ;  /* 0x000000012400780c */ /* 0x040fe40003f85270 */
[----:B------:R-:W-:Y:S01]  /*07c0*/  @!P1 LEA R36, R36, UR7, 0x2 ;  /* 0x0000000724249c11 */ /* 0x000fe2000f8e10ff */
[----:B------:R-:W-:-:S04]  /*07d0*/  IMAD.IADD R32, R37, 0x1, -R32 ;  /* 0x0000000125207824 */ /* 0x000fc800078e0a20 */
[----:B------:R-:W-:Y:S01]  /*07e0*/  @!P1 STS [R36+0x900], R37 ;  /* 0x0009002524009388 */ /* 0x000fe20000000800 */
[----:B------:R-:W-:Y:S06]  /*07f0*/  BAR.SYNC.DEFER_BLOCKING 0x0 ;  /* 0x0000000000007b1d */ /* 0x000fec0000010000 */
[----:B------:R-:W0:Y:S02]  /*0800*/  LDS.64 R2, [UR7+0x900] ;  /* 0x00090007ff027984 */ /* 0x000e240008000a00 */
[C---:B0-----:R-:W-:Y:S01]  /*0810*/  SEL R17, R2.reuse, R17, !P4 ;  /* 0x0000001102117207 */ /* 0x041fe20006000000 */
[----:B------:R-:W-:Y:S01]  /*0820*/  IMAD.IADD R3, R2, 0x1, R3 ;  /* 0x0000000102037824 */ /* 0x000fe200078e0203 */
[----:B------:R-:W-:-:S02]  /*0830*/  SEL R2, R32, RZ, P0 ;  /* 0x000000ff20027207 */ /* 0x000fc40000000000 */
        /* <DEDUP_REMOVED lines=50> */
.L_x_12:
[----:B------:R-:W-:Y:S01]  /*0b60*/  LEA R25, R3, UR7, 0x3 ;  /* 0x0000000703197c11 */ /* 0x000fe2000f8e18ff */
[C---:B------:R-:W-:Y:S01]  /*0b70*/  IMAD R18, R0.reuse, -0x18, R15 ;  /* 0xffffffe800127824 */ /* 0x040fe200078e020f */
        /* <DEDUP_REMOVED lines=22> */
.L_x_14:
        /* <DEDUP_REMOVED lines=10> */
.L_x_118:


//--------------------- .text._Z23compute_descriptor_se_aPfiS_iS_iPKiPKfS3_PiiS3_ffi --------------------------
	.section	.text._Z23compute_descriptor_se_aPfiS_iS_iPKiPKfS3_PiiS3_ffi,"ax",@progbits
	.align	128
        .global         _Z23compute_descriptor_se_aPfiS_iS_iPKiPKfS3_PiiS3_ffi
        .type           _Z23compute_descriptor_se_aPfiS_iS_iPKiPKfS3_PiiS3_ffi,@function
        .size           _Z23compute_descriptor_se_aPfiS_iS_iPKiPKfS3_PiiS3_ffi,(.L_x_111 - _Z23compute_descriptor_se_aPfiS_iS_iPKiPKfS3_PiiS3_ffi)
        .other          _Z23compute_descriptor_se_aPfiS_iS_iPKiPKfS3_PiiS3_ffi,@"STO_CUDA_ENTRY STV_DEFAULT"
_Z23compute_descriptor_se_aPfiS_iS_iPKiPKfS3_PiiS3_ffi:
.text._Z23compute_descriptor_se_aPfiS_iS_iPKiPKfS3_PiiS3_ffi:
[----:B------:R-:W-:Y:S01]  /*0000*/  LDC R1, c[0x0][0x37c] ;  /* 0x0000df00ff017b82 */ /* 0x000fe20000000800 */
[----:B------:R-:W0:Y:S07]  /*0010*/  S2R R3, SR_TID.X ;  /* 0x0000000000037919 */ /* 0x000e2e0000002100 */
[----:B------:R-:W0:Y:S01]  /*0020*/  S2UR UR4, SR_CTAID.X ;  /* 0x00000000000479c3 */ /* 0x000e220000002500 */
[----:B------:R-:W1:Y:S07]  /*0030*/  LDCU UR5, c[0x0][0x3e8] ;  /* 0x00007d00ff0577ac */ /* 0x000e6e0008000800 */
[----:B------:R-:W0:Y:S02]  /*0040*/  LDC R4, c[0x0][0x360] ;  /* 0x0000d800ff047b82 */ /* 0x000e240000000800 */
[----:B0-----:R-:W-:-:S05]  /*0050*/  IMAD R4, R4, UR4, R3 ;  /* 0x0000000404047c24 */ /* 0x001fca000f8e0203 */
[----:B-1----:R-:W-:-:S13]  /*0060*/  ISETP.GE.U32.AND P0, PT, R4, UR5, PT ;  /* 0x0000000504007c0c */ /* 0x002fda000bf06070 */
[----:B------:R-:W-:Y:S05]  /*0070*/  @P0 EXIT ;  /* 0x000000000000094d */ /* 0x000fea0003800000 */
[----:B------:R-:W0:Y:S01]  /*0080*/  S2R R5, SR_CTAID.Y ;  /* 0x0000000000057919 */ /* 0x000e220000002600 */
[----:B------:R-:W0:Y:S01]  /*0090*/  LDCU UR4, c[0x0][0x3d0] ;  /* 0x00007a00ff0477ac */ /* 0x000e220008000800 */
[----:B------:R-:W1:Y:S01]  /*00a0*/  LDC.64 R16, c[0x0][0x380] ;  /* 0x0000e000ff107b82 */ /* 0x000e620000000a00 */
[----:B------:R-:W2:Y:S01]  /*00b0*/  LDCU.64 UR6, c[0x0][0x3c8] ;  /* 0x00007900ff0677ac */ /* 0x000ea20008000a00 */
[----:B------:R-:W-:Y:S01]  /*00c0*/  SHF.L.U32 R6, R4, 0x2, RZ ;  /* 0x0000000204067819 */ /* 0x000fe200000006ff */
[----:B------:R-:W3:Y:S01]  /*00d0*/  LDCU.64 UR8, c[0x0][0x390] ;  /* 0x00007200ff0877ac */ /* 0x000ee20008000a00 */
[----:B0-----:R-:W-:Y:S01]  /*00e0*/  IMAD R3, R5, UR4, RZ ;  /* 0x0000000405037c24 */ /* 0x001fe2000f8e02ff */
[----:B------:R-:W0:Y:S04]  /*00f0*/  LDCU.64 UR4, c[0x0][0x358] ;  /* 0x00006b00ff0477ac */ /* 0x000e280008000a00 */
[----:B------:R-:W-:-:S04]  /*0100*/  IADD3 R0, P0, PT, R3, R4, RZ ;  /* 0x0000000403007210 */ /* 0x000fc80007f1e0ff */
[----:B------:R-:W-:Y:S02]  /*0110*/  IADD3.X R3, PT, PT, RZ, RZ, RZ, P0, !PT ;  /* 0x000000ffff037210 */ /* 0x000fe400007fe4ff */
[C---:B--2---:R-:W-:Y:S01]  /*0120*/  LEA R18, P0, R0.reuse, UR6, 0x2 ;  /* 0x0000000600127c11 */ /* 0x044fe2000f8010ff */
[----:B------:R-:W2:Y:S03]  /*0130*/  LDCU UR6, c[0x0][0x388] ;  /* 0x00007100ff0677ac */ /* 0x000ea60008000800 */
[----:B------:R-:W-:Y:S01]  /*0140*/  LEA.HI.X R19, R0, UR7, R3, 0x2, P0 ;  /* 0x0000000700137c11 */ /* 0x000fe200080f1403 */
[----:B------:R-:W4:Y:S04]  /*0150*/  LDCU UR7, c[0x0][0x3a8] ;  /* 0x00007500ff0777ac */ /* 0x000f280008000800 */
[----:B0-----:R-:W3:Y:S01]  /*0160*/  LDG.E R0, desc[UR4][R18.64] ;  /* 0x0000000412007981 */ /* 0x001ee2000c1e1900 */
[----:B--2---:R-:W-:Y:S01]  /*0170*/  IMAD R3, R5, UR6, RZ ;  /* 0x0000000605037c24 */ /* 0x004fe2000f8e02ff */
[----:B------:R-:W0:Y:S03]  /*0180*/  LDCU UR6, c[0x0][0x398] ;  /* 0x00007300ff0677ac */ /* 0x000e260008000800 */
[----:B-1----:R-:W-:-:S02]  /*0190*/  IMAD.WIDE.U32 R16, R3, 0x4, R16 ;  /* 0x0000000403107825 */ /* 0x002fc400078e0010 */
[----:B------:R-:W1:Y:S02]  /*01a0*/  LDC.64 R2, c[0x0][0x3a0] ;  /* 0x0000e800ff027b82 */ /* 0x000e640000000a00 */
[----:B------:R-:W-:Y:S01]  /*01b0*/  IMAD.WIDE R16, R6, 0x4, R16 ;  /* 0x0000000406107825 */ /* 0x000fe200078e0210 */
[----:B---3--:R-:W-:-:S13]  /*01c0*/  ISETP.GT.AND P0, PT, R0, -0x1, PT ;  /* 0xffffffff0000780c */ /* 0x008fda0003f04270 */
[----:B------:R2:W5:Y:S04]  /*01d0*/  @!P0 LDG.E R21, desc[UR4][R16.64] ;  /* 0x0000000410158981 */ /* 0x000568000c1e1900 */
[----:B------:R2:W5:Y:S04]  /*01e0*/  @!P0 LDG.E R11, desc[UR4][R16.64+0x4] ;  /* 0x00000404100b8981 */ /* 0x000568000c1e1900 */
[----:B------:R2:W5:Y:S04]  /*01f0*/  @!P0 LDG.E R7, desc[UR4][R16.64+0x8] ;  /* 0x0000080410078981 */ /* 0x000568000c1e1900 */
[----:B------:R2:W5:Y:S01]  /*0200*/  @!P0 LDG.E R9, desc[UR4][R16.64+0xc] ;  /* 0x00000c0410098981 */ /* 0x000562000c1e1900 */
[----:B------:R-:W-:Y:S01]  /*0210*/  IMAD R8, R4, 0xc, RZ ;  /* 0x0000000c04087824 */ /* 0x000fe200078e02ff */
[----:B------:R-:W-:Y:S01]  /*0220*/  BSSY.RECONVERGENT B2, `(.L_x_15) ;  /* 0x0000167000027945 */ /* 0x000fe20003800200 */
[----:B0-----:R-:W-:-:S05]  /*0230*/  IMAD R13, R5, UR6, RZ ;  /* 0x00000006050d7c24 */ /* 0x001fca000f8e02ff */
[----:B------:R-:W-:Y:S01]  /*0240*/  IADD3 R10, P1, PT, R13, R8, RZ ;  /* 0x000000080d0a7210 */ /* 0x000fe20007f3e0ff */
[----:B----4-:R-:W-:-:S03]  /*0250*/  IMAD R13, R5, UR7, RZ ;  /* 0x00000007050d7c24 */ /* 0x010fc6000f8e02ff */
[----:B------:R-:W-:Y:S01]  /*0260*/  LEA.HI.X.SX32 R15, R8, RZ, 0x1, P1 ;  /* 0x000000ff080f7211 */ /* 0x000fe200008f0eff */
[----:B-1----:R-:W-:Y:S01]  /*0270*/  IMAD.WIDE.U32 R2, R13, 0x4, R2 ;  /* 0x000000040d027825 */ /* 0x002fe200078e0002 */
[----:B------:R-:W-:-:S04]  /*0280*/  LEA R14, P1, R10, UR8, 0x2 ;  /* 0x000000080a0e7c11 */ /* 0x000fc8000f8210ff */
[----:B------:R-:W-:Y:S01]  /*0290*/  LEA.HI.X R15, R10, UR9, R15, 0x2, P1 ;  /* 0x000000090a0f7c11 */ /* 0x000fe200088f140f */
[----:B--2---:R-:W-:Y:S08]  /*02a0*/  @!P0 BRA `(.L_x_16) ;  /* 0x0000001400788947 */ /* 0x004ff00003800000 */
[----:B-----5:R-:W0:Y:S01]  /*02b0*/  LDC.64 R8, c[0x0][0x3d8] ;  /* 0x0000f600ff087b82 */ /* 0x020e220000000a00 */
[----:B------:R-:W-:Y:S02]  /*02c0*/  LEA R23, R0, R0, 0x1 ;  /* 0x0000000000177211 */ /* 0x000fe400078e08ff */
[----:B------:R-:W-:-:S03]  /*02d0*/  LEA R11, R5, R5, 0x1 ;  /* 0x00000005050b7211 */ /* 0x000fc600078e08ff */
[----:B0-----:R-:W-:-:S04]  /*02e0*/  IMAD.WIDE.U32 R22, R23, 0x4, R8 ;  /* 0x0000000417167825 */ /* 0x001fc800078e0008 */
[----:B------:R-:W-:Y:S01]  /*02f0*/  IMAD.WIDE.U32 R10, R11, 0x4, R8 ;  /* 0x000000040b0a7825 */ /* 0x000fe200078e0008 */
[----:B------:R-:W2:Y:S04]  /*0300*/  LDG.E R7, desc[UR4][R22.64] ;  /* 0x0000000416077981 */ /* 0x000ea8000c1e1900 */
[----:B------:R-:W2:Y:S01]  /*0310*/  LDG.E R0, desc[UR4][R10.64] ;  /* 0x000000040a007981 */ /* 0x000ea2000c1e1900 */
[----:B------:R-:W-:-:S05]  /*0320*/  LEA R21, R4, R4, 0x1 ;  /* 0x0000000404157211 */ /* 0x000fca00078e08ff */
[----:B------:R-:W-:-:S04]  /*0330*/  IMAD.WIDE.U32 R12, R21, 0x4, R2 ;  /* 0x00000004150c7825 */ /* 0x000fc800078e0002 */
[----:B--2---:R-:W-:-:S05]  /*0340*/  FADD R7, R7, -R0 ;  /* 0x8000000007077221 */ /* 0x004fca0000000000 */
[----:B------:R0:W-:Y:S04]  /*0350*/  STG.E desc[UR4][R12.64], R7 ;  /* 0x000000070c007986 */ /* 0x0001e8000c101904 */
[----:B------:R-:W2:Y:S04]  /*0360*/  LDG.E R0, desc[UR4][R18.64] ;  /* 0x0000000412007981 */ /* 0x000ea8000c1e1900 */
[----:B------:R-:W3:Y:S01]  /*0370*/  LDG.E R27, desc[UR4][R10.64+0x4] ;  /* 0x000004040a1b7981 */ /* 0x000ee2000c1e1900 */
[----:B--2---:R-:W-:-:S05]  /*0380*/  LEA R25, R0, R0, 0x1 ;  /* 0x0000000000197211 */ /* 0x004fca00078e08ff */
[----:B------:R-:W-:-:S06]  /*0390*/  IMAD.WIDE R24, R25, 0x4, R8 ;  /* 0x0000000419187825 */ /* 0x000fcc00078e0208 */
[----:B------:R-:W3:Y:S01]  /*03a0*/  LDG.E R24, desc[UR4][R24.64+0x4] ;  /* 0x0000040418187981 */ /* 0x000ee2000c1e1900 */
[----:B------:R-:W-:-:S05]  /*03b0*/  IADD3 R23, PT, PT, R21, 0x1, RZ ;  /* 0x0000000115177810 */ /* 0x000fca0007ffe0ff */
[----:B------:R-:W-:-:S04]  /*03c0*/  IMAD.WIDE.U32 R22, R23, 0x4, R2 ;  /* 0x0000000417167825 */ /* 0x000fc800078e0002 */
[----:B---3--:R-:W-:-:S05]  /*03d0*/  FADD R27, R24, -R27 ;  /* 0x8000001b181b7221 */ /* 0x008fca0000000000 */
[----:B------:R1:W-:Y:S04]  /*03e0*/  STG.E desc[UR4][R22.64], R27 ;  /* 0x0000001b16007986 */ /* 0x0003e8000c101904 */
[----:B------:R-:W2:Y:S02]  /*03f0*/  LDG.E R0, desc[UR4][R18.64] ;  /* 0x0000000412007981 */ /* 0x000ea4000c1e1900 */
[----:B--2---:R-:W-:-:S05]  /*0400*/  LEA R29, R0, R0, 0x1 ;  /* 0x00000000001d7211 */ /* 0x004fca00078e08ff */
[----:B------:R-:W-:Y:S02]  /*0410*/  IMAD.WIDE R8, R29, 0x4, R8 ;  /* 0x000000041d087825 */ /* 0x000fe400078e0208 */
[----:B------:R-:W2:Y:S04]  /*0420*/  LDG.E R29, desc[UR4][R10.64+0x8] ;  /* 0x000008040a1d7981 */ /* 0x000ea8000c1e1900 */
[----:B------:R-:W2:Y:S01]  /*0430*/  LDG.E R8, desc[UR4][R8.64+0x8] ;  /* 0x0000080408087981 */ /* 0x000ea2000c1e1900 */
[----:B------:R-:W-:-:S05]  /*0440*/  IADD3 R21, PT, PT, R21, 0x2, RZ ;  /* 0x0000000215157810 */ /* 0x000fca0007ffe0ff */
[----:B------:R-:W-:-:S04]  /*0450*/  IMAD.WIDE.U32 R2, R21, 0x4, R2 ;  /* 0x0000000415027825 */ /* 0x000fc800078e0002 */
[----:B--2---:R-:W-:-:S05]  /*0460*/  FADD R29, R8, -R29 ;  /* 0x8000001d081d7221 */ /* 0x004fca0000000000 */
[----:B------:R1:W-:Y:S04]  /*0470*/  STG.E desc[UR4][R2.64], R29 ;  /* 0x0000001d02007986 */ /* 0x0003e8000c101904 */
[----:B------:R-:W2:Y:S04]  /*0480*/  LDG.E R0, desc[UR4][R12.64+0x4] ;  /* 0x000004040c007981 */ /* 0x000ea8000c1e1900 */
[----:B------:R-:W3:Y:S01]  /*0490*/  LDG.E R20, desc[UR4][R12.64+0x8] ;  /* 0x000008040c147981 */ /* 0x000ee2000c1e1900 */
[----:B------:R-:W-:Y:S01]  /*04a0*/  BSSY.RECONVERGENT B0, `(.L_x_17) ;  /* 0x0000010000007945 */ /* 0x000fe20003800200 */
[----:B------:R-:W-:-:S02]  /*04b0*/  HFMA2 R8, -RZ, RZ, 0, 0 ;  /* 0x00000000ff087431 */ /* 0x000fc400000001ff */
[----:B--2---:R-:W-:-:S04]  /*04c0*/  FMUL R0, R0, R0 ;  /* 0x0000000000007220 */ /* 0x004fc80000400000 */
[----:B0-----:R-:W-:-:S04]  /*04d0*/  FFMA R7, R7, R7, R0 ;  /* 0x0000000707077223 */ /* 0x001fc80000000000 */
[----:B---3--:R-:W-:-:S05]  /*04e0*/  FFMA R7, R20, R20, R7 ;  /* 0x0000001414077223 */ /* 0x008fca0000000007 */
[----:B------:R-:W-:Y:S01]  /*04f0*/  IADD3 R10, PT, PT, R7, -0xd000000, RZ ;  /* 0xf3000000070a7810 */ /* 0x000fe20007ffe0ff */
[----:B------:R1:W0:Y:S03]  /*0500*/  MUFU.RSQ R0, R7 ;  /* 0x0000000700007308 */ /* 0x0002260000001400 */
[----:B------:R-:W-:-:S13]  /*0510*/  ISETP.GT.U32.AND P0, PT, R10, 0x727fffff, PT ;  /* 0x727fffff0a00780c */ /* 0x000fda0003f04070 */
[----:B-1----:R-:W-:Y:S05]  /*0520*/  @!P0 BRA `(.L_x_18) ;  /* 0x00000000000c8947 */ /* 0x002fea0003800000 */
[----:B------:R-:W-:-:S07]  /*0530*/  MOV R11, 0x550 ;  /* 0x00000550000b7802 */ /* 0x000fce0000000f00 */
[----:B0-----:R-:W-:Y:S05]  /*0540*/  CALL.REL.NOINC `($__internal_1_$__cuda_sm20_sqrt_rn_f32_slowpath) ;  /* 0x0000002c00d47944 */ /* 0x001fea0003c00000 */
[----:B------:R-:W-:Y:S05]  /*0550*/  BRA `(.L_x_19) ;  /* 0x0000000000107947 */ /* 0x000fea0003800000 */
.L_x_18:
[----:B0-----:R-:W-:Y:S01]  /*0560*/  FMUL.FTZ R2, R7, R0 ;  /* 0x0000000007027220 */ /* 0x001fe20000410000 */
[----:B------:R-:W-:-:S03]  /*0570*/  FMUL.FTZ R0, R0, 0.5 ;  /* 0x3f00000000007820 */ /* 0x000fc60000410000 */
[----:B------:R-:W-:-:S04]  /*0580*/  FFMA R3, -R2, R2, R7 ;  /* 0x0000000202037223 */ /* 0x000fc80000000107 */
[----:B------:R-:W-:-:S07]  /*0590*/  FFMA R0, R3, R0, R2 ;  /* 0x0000000003007223 */ /* 0x000fce0000000002 */
.L_x_19:
[----:B------:R-:W-:Y:S05]  /*05a0*/  BSYNC.RECONVERGENT B0 ;  /* 0x0000000000007941 */ /* 0x000fea0003800200 */
.L_x_17:
[----:B------:R-:W-:Y:S01]  /*05b0*/  IADD3 R2, PT, PT, R0, 0x1800000, RZ ;  /* 0x0180000000027810 */ /* 0x000fe20007ffe0ff */
[----:B------:R-:W-:Y:S03]  /*05c0*/  BSSY.RECONVERGENT B0, `(.L_x_20) ;  /* 0x000000c000007945 */ /* 0x000fe60003800200 */
[----:B------:R-:W-:-:S04]  /*05d0*/  LOP3.LUT R2, R2, 0x7f800000, RZ, 0xc0, !PT ;  /* 0x7f80000002027812 */ /* 0x000fc800078ec0ff */
[----:B------:R-:W-:-:S13]  /*05e0*/  ISETP.GT.U32.AND P0, PT, R2, 0x1ffffff, PT ;  /* 0x01ffffff0200780c */ /* 0x000fda0003f04070 */
[----:B------:R-:W-:Y:S05]  /*05f0*/  @P0 BRA `(.L_x_21) ;  /* 0x0000000000100947 */ /* 0x000fea0003800000 */
[----:B------:R-:W-:-:S07]  /*0600*/  MOV R20, 0x620 ;  /* 0x0000062000147802 */ /* 0x000fce0000000f00 */
[----:B------:R-:W-:Y:S05]  /*0610*/  CALL.REL.NOINC `($__internal_0_$__cuda_sm20_rcp_rn_f32_slowpath) ;  /* 0x0000002800c87944 */ /* 0x000fea0003c00000 */
[----:B------:R-:W-:Y:S01]  /*0620*/  MOV R10, R0 ;  /* 0x00000000000a7202 */ /* 0x000fe20000000f00 */
[----:B------:R-:W-:Y:S06]  /*0630*/  BRA `(.L_x_22) ;  /* 0x0000000000107947 */ /* 0x000fec0003800000 */
.L_x_21:
[----:B------:R-:W0:Y:S02]  /*0640*/  MUFU.RCP R3, R0 ;  /* 0x0000000000037308 */ /* 0x000e240000001000 */
[----:B0-----:R-:W-:-:S04]  /*0650*/  FFMA R2, R3, R0, -1 ;  /* 0xbf80000003027423 */ /* 0x001fc80000000000 */
[----:B------:R-:W-:-:S04]  /*0660*/  FADD.FTZ R2, -R2, -RZ ;  /* 0x800000ff02027221 */ /* 0x000fc80000010100 */
[----:B------:R-:W-:-:S07]  /*0670*/  FFMA R10, R3, R2, R3 ;  /* 0x00000002030a7223 */ /* 0x000fce0000000003 */
.L_x_22:
[----:B------:R-:W-:Y:S05]  /*0680*/  BSYNC.RECONVERGENT B0 ;  /* 0x0000000000007941 */ /* 0x000fea0003800200 */
.L_x_20:
[----:B------:R-:W0:Y:S01]  /*0690*/  LDC R0, c[0x0][0x3e0] ;  /* 0x0000f800ff007b82 */ /* 0x000e220000000800 */
[----:B------:R-:W-:Y:S01]  /*06a0*/  FMUL R25, R7, R10 ;  /* 0x0000000a07197220 */ /* 0x000fe20000400000 */
[----:B------:R-:W-:Y:S01]  /*06b0*/  BSSY.RECONVERGENT B3, `(.L_x_23) ;  /* 0x0000032000037945 */ /* 0x000fe20003800200 */
[----:B------:R-:W-:-:S03]  /*06c0*/  HFMA2 R9, -RZ, RZ, 1.875, 0 ;  /* 0x3f800000ff097431 */ /* 0x000fc600000001ff */
[----:B0-----:R-:W-:-:S13]  /*06d0*/  FSETP.GEU.AND P0, PT, R25, R0, PT ;  /* 0x000000001900720b */ /* 0x001fda0003f0e000 */
[----:B------:R-:W-:Y:S05]  /*06e0*/  @!P0 BRA `(.L_x_24) ;  /* 0x0000000000b88947 */ /* 0x000fea0003800000 */
[----:B------:R-:W0:Y:S01]  /*06f0*/  LDC R2, c[0x0][0x3e4] ;  /* 0x0000f900ff027b82 */ /* 0x000e220000000800 */
[----:B------:R-:W-:Y:S02]  /*0700*/  MOV R9, RZ ;  /* 0x000000ff00097202 */ /* 0x000fe40000000f00 */
[----:B0-----:R-:W-:-:S13]  /*0710*/  FSETP.GEU.AND P0, PT, R25, R2, PT ;  /* 0x000000021900720b */ /* 0x001fda0003f0e000 */
[----:B------:R-:W-:Y:S05]  /*0720*/  @P0 BRA `(.L_x_24) ;  /* 0x0000000000a80947 */ /* 0x000fea0003800000 */
[----:B------:R-:W-:Y:S01]  /*0730*/  FADD R8, -R0, R2 ;  /* 0x0000000200087221 */ /* 0x000fe20000000100 */
[----:B------:R-:W-:Y:S01]  /*0740*/  FADD R0, R25, -R0 ;  /* 0x8000000019007221 */ /* 0x000fe20000000000 */
[----:B------:R-:W-:Y:S02]  /*0750*/  BSSY.RECONVERGENT B4, `(.L_x_25) ;  /* 0x000000d000047945 */ /* 0x000fe40003800200 */
[----:B------:R-:W0:Y:S08]  /*0760*/  MUFU.RCP R3, R8 ;  /* 0x0000000800037308 */ /* 0x000e300000001000 */
[----:B------:R-:W1:Y:S01]  /*0770*/  FCHK P0, R0, R8 ;  /* 0x0000000800007302 */ /* 0x000e620000000000 */
[----:B0-----:R-:W-:-:S04]  /*0780*/  FFMA R2, -R8, R3, 1 ;  /* 0x3f80000008027423 */ /* 0x001fc80000000103 */
[----:B------:R-:W-:-:S04]  /*0790*/  FFMA R3, R3, R2, R3 ;  /* 0x0000000203037223 */ /* 0x000fc80000000003 */
[----:B------:R-:W-:-:S04]  /*07a0*/  FFMA R2, R0, R3, RZ ;  /* 0x0000000300027223 */ /* 0x000fc800000000ff */
[----:B------:R-:W-:-:S04]  /*07b0*/  FFMA R9, -R8, R2, R0 ;  /* 0x0000000208097223 */ /* 0x000fc80000000100 */
[----:B------:R-:W-:Y:S01]  /*07c0*/  FFMA R9, R3, R9, R2 ;  /* 0x0000000903097223 */ /* 0x000fe20000000002 */
[----:B-1----:R-:W-:Y:S06]  /*07d0*/  @!P0 BRA `(.L_x_26) ;  /* 0x0000000000108947 */ /* 0x002fec0003800000 */
[----:B------:R-:W-:Y:S02]  /*07e0*/  MOV R3, R8 ;  /* 0x0000000800037202 */ /* 0x000fe40000000f00 */
[----:B------:R-:W-:-:S07]  /*07f0*/  MOV R2, 0x810 ;  /* 0x0000081000027802 */ /* 0x000fce0000000f00 */
[----:B------:R-:W-:Y:S05]  /*0800*/  CALL.REL.NOINC `($__internal_2_$__cuda_sm3x_div_rn_noftz_f32_slowpath) ;  /* 0x0000002c007c7944 */ /* 0x000fea0003c00000 */
[----:B------:R-:W-:-:S07]  /*0810*/  MOV R9, R0 ;  /* 0x0000000000097202 */ /* 0x000fce0000000f00 */
.L_x_26:
[----:B------:R-:W-:Y:S05]  /*0820*/  BSYNC.RECONVERGENT B4 ;  /* 0x0000000000047941 */ /* 0x000fea0003800200 */
.L_x_25:
[----:B------:R-:W-:-:S04]  /*0830*/  IADD3 R0, PT, PT, R8, 0x1800000, RZ ;  /* 0x0180000008007810 */ /* 0x000fc80007ffe0ff */
[----:B------:R-:W-:-:S04]  /*0840*/  LOP3.LUT R0, R0, 0x7f800000, RZ, 0xc0, !PT ;  /* 0x7f80000000007812 */ /* 0x000fc800078ec0ff */
[----:B------:R-:W-:-:S13]  /*0850*/  ISETP.GT.U32.AND P0, PT, R0, 0x1ffffff, PT ;  /* 0x01ffffff0000780c */ /* 0x000fda0003f04070 */
[----:B------:R-:W-:Y:S05]  /*0860*/  @P0 BRA `(.L_x_27) ;  /* 0x0000000000100947 */ /* 0x000fea0003800000 */
[----:B------:R-:W-:Y:S02]  /*0870*/  MOV R0, R8 ;  /* 0x0000000800007202 */ /* 0x000fe40000000f00 */
[----:B------:R-:W-:-:S07]  /*0880*/  MOV R20, 0x8a0 ;  /* 0x000008a000147802 */ /* 0x000fce0000000f00 */
[----:B------:R-:W-:Y:S05]  /*0890*/  CALL.REL.NOINC `($__internal_0_$__cuda_sm20_rcp_rn_f32_slowpath) ;  /* 0x0000002800287944 */ /* 0x000fea0003c00000 */
[----:B------:R-:W-:Y:S05]  /*08a0*/  BRA `(.L_x_28) ;  /* 0x0000000000107947 */ /* 0x000fea0003800000 */
.L_x_27:
[----:B------:R-:W0:Y:S02]  /*08b0*/  MUFU.RCP R3, R8 ;  /* 0x0000000800037308 */ /* 0x000e240000001000 */
[----:B0-----:R-:W-:-:S04]  /*08c0*/  FFMA R0, R8, R3, -1 ;  /* 0xbf80000008007423 */ /* 0x001fc80000000003 */
[----:B------:R-:W-:-:S04]  /*08d0*/  FADD.FTZ R0, -R0, -RZ ;  /* 0x800000ff00007221 */ /* 0x000fc80000010100 */
[----:B------:R-:W-:-:S07]  /*08e0*/  FFMA R0, R3, R0, R3 ;  /* 0x0000000003007223 */ /* 0x000fce0000000003 */
.L_x_28:
[C---:B------:R-:W-:Y:S01]  /*08f0*/  FMUL R2, R9.reuse, -6 ;  /* 0xc0c0000009027820 */ /* 0x040fe20000400000 */
[----:B------:R-:W-:Y:S02]  /*0900*/  HFMA2 R18, -RZ, RZ, 2.625, 0 ;  /* 0x41400000ff127431 */ /* 0x000fe400000001ff */
[----:B------:R-:W-:Y:S01]  /*0910*/  FMUL R8, R9, 3 ;  /* 0x4040000009087820 */ /* 0x000fe20000400000 */
[----:B------:R-:W-:-:S03]  /*0920*/  FMUL R2, R2, R9 ;  /* 0x0000000902027220 */ /* 0x000fc60000400000 */
[-C--:B------:R-:W-:Y:S01]  /*0930*/  FMUL R8, R8, R9.reuse ;  /* 0x0000000908087220 */ /* 0x080fe20000400000 */
[C---:B------:R-:W-:Y:S01]  /*0940*/  FFMA R3, R9.reuse, 15, R2 ;  /* 0x4170000009037823 */ /* 0x040fe20000000002 */
[CC--:B------:R-:W-:Y:S01]  /*0950*/  FMUL R2, R9.reuse, R9.reuse ;  /* 0x0000000909027220 */ /* 0x0c0fe20000400000 */
[----:B------:R-:W-:Y:S02]  /*0960*/  FFMA R11, R9, -R18, 15 ;  /* 0x41700000090b7423 */ /* 0x000fe40000000812 */
[----:B------:R-:W-:Y:S01]  /*0970*/  FADD R3, R3, -10 ;  /* 0xc120000003037421 */ /* 0x000fe20000000000 */
[----:B------:R-:W-:-:S03]  /*0980*/  FMUL R2, R2, R9 ;  /* 0x0000000902027220 */ /* 0x000fc60000400000 */
[----:B------:R-:W-:-:S04]  /*0990*/  FMUL R9, R3, R8 ;  /* 0x0000000803097220 */ /* 0x000fc80000400000 */
[C---:B------:R-:W-:Y:S01]  /*09a0*/  FFMA R11, R2.reuse, R11, R9 ;  /* 0x0000000b020b7223 */ /* 0x040fe20000000009 */
[----:B------:R-:W-:-:S03]  /*09b0*/  FFMA R9, R2, R3, 1 ;  /* 0x3f80000002097423 */ /* 0x000fc60000000003 */
[----:B------:R-:W-:-:S07]  /*09c0*/  FMUL R8, R11, R0 ;  /* 0x000000000b087220 */ /* 0x000fce0000400000 */
.L_x_24:
[----:B------:R-:W-:Y:S05]  /*09d0*/  BSYNC.RECONVERGENT B3 ;  /* 0x0000000000037941 */ /* 0x000fea0003800200 */
.L_x_23:
[----:B------:R-:W-:Y:S01]  /*09e0*/  IADD3 R0, PT, PT, R25, 0x1800000, RZ ;  /* 0x0180000019007810 */ /* 0x000fe20007ffe0ff */
[----:B------:R-:W-:Y:S01]  /*09f0*/  FMUL R11, R10, R10 ;  /* 0x0000000a0a0b7220 */ /* 0x000fe20000400000 */
[----:B------:R-:W-:Y:S02]  /*0a00*/  BSSY.RECONVERGENT B0, `(.L_x_29) ;  /* 0x000000f000007945 */ /* 0x000fe40003800200 */
[----:B------:R-:W-:Y:S01]  /*0a10*/  LOP3.LUT R0, R0, 0x7f800000, RZ, 0xc0, !PT ;  /* 0x7f80000000007812 */ /* 0x000fe200078ec0ff */
[----:B------:R-:W-:-:S03]  /*0a20*/  FMUL R18, R11, R11 ;  /* 0x0000000b0b127220 */ /* 0x000fc60000400000 */
[----:B------:R-:W-:Y:S01]  /*0a30*/  ISETP.GT.U32.AND P0, PT, R0, 0x1ffffff, PT ;  /* 0x01ffffff0000780c */ /* 0x000fe20003f04070 */
[----:B------:R-:W-:-:S12]  /*0a40*/  FMUL R19, R25, R18 ;  /* 0x0000001219137220 */ /* 0x000fd80000400000 */
[----:B------:R-:W-:Y:S05]  /*0a50*/  @P0 BRA `(.L_x_30) ;  /* 0x0000000000140947 */ /* 0x000fea0003800000 */
[----:B------:R-:W-:Y:S02]  /*0a60*/  MOV R0, R25 ;  /* 0x0000001900007202 */ /* 0x000fe40000000f00 */
[----:B------:R-:W-:-:S07]  /*0a70*/  MOV R20, 0xa90 ;  /* 0x00000a9000147802 */ /* 0x000fce0000000f00 */
[----:B------:R-:W-:Y:S05]  /*0a80*/  CALL.REL.NOINC `($__internal_0_$__cuda_sm20_rcp_rn_f32_slowpath) ;  /* 0x0000002400ac7944 */ /* 0x000fea0003c00000 */
[----:B------:R-:W-:Y:S01]  /*0a90*/  MOV R23, R0 ;  /* 0x0000000000177202 */ /* 0x000fe20000000f00 */
[----:B------:R-:W-:Y:S06]  /*0aa0*/  BRA `(.L_x_31) ;  /* 0x0000000000107947 */ /* 0x000fec0003800000 */
.L_x_30:
[----:B------:R-:W0:Y:S02]  /*0ab0*/  MUFU.RCP R0, R25 ;  /* 0x0000001900007308 */ /* 0x000e240000001000 */
[----:B0-----:R-:W-:-:S04]  /*0ac0*/  FFMA R2, R25, R0, -1 ;  /* 0xbf80000019027423 */ /* 0x001fc80000000000 */
[----:B------:R-:W-:-:S04]  /*0ad0*/  FADD.FTZ R23, -R2, -RZ ;  /* 0x800000ff02177221 */ /* 0x000fc80000010100 */
[----:B------:R-:W-:-:S07]  /*0ae0*/  FFMA R23, R0, R23, R0 ;  /* 0x0000001700177223 */ /* 0x000fce0000000000 */
.L_x_31:
[----:B------:R-:W-:Y:S05]  /*0af0*/  BSYNC.RECONVERGENT B0 ;  /* 0x0000000000007941 */ /* 0x000fea0003800200 */
.L_x_29:
[----:B------:R0:W-:Y:S04]  /*0b00*/  STG.E desc[UR4][R16.64], R23 ;  /* 0x0000001710007986 */ /* 0x0001e8000c101904 */
[----:B------:R-:W2:Y:S01]  /*0b10*/  LDG.E R0, desc[UR4][R12.64] ;  /* 0x000000040c007981 */ /* 0x000ea2000c1e1900 */
[----:B------:R-:W1:Y:S01]  /*0b20*/  MUFU.RCP R2, R7 ;  /* 0x0000000700027308 */ /* 0x000e620000001000 */
[----:B------:R-:W-:Y:S01]  /*0b30*/  BSSY.RECONVERGENT B3, `(.L_x_32) ;  /* 0x000000c000037945 */ /* 0x000fe20003800200 */
[----:B-1----:R-:W-:-:S04]  /*0b40*/  FFMA R3, -R7, R2, 1 ;  /* 0x3f80000007037423 */ /* 0x002fc80000000102 */
[----:B------:R-:W-:Y:S02]  /*0b50*/  FFMA R3, R2, R3, R2 ;  /* 0x0000000302037223 */ /* 0x000fe40000000002 */
[----:B--2---:R-:W1:Y:S02]  /*0b60*/  FCHK P0, R0, R7 ;  /* 0x0000000700007302 */ /* 0x004e640000000000 */
[----:B------:R-:W-:-:S04]  /*0b70*/  FFMA R2, R0, R3, RZ ;  /* 0x0000000300027223 */ /* 0x000fc800000000ff */
[----:B------:R-:W-:-:S04]  /*0b80*/  FFMA R20, -R7, R2, R0 ;  /* 0x0000000207147223 */ /* 0x000fc80000000100 */
[----:B------:R-:W-:Y:S01]  /*0b90*/  FFMA R3, R3, R20, R2 ;  /* 0x0000001403037223 */ /* 0x000fe20000000002 */
[----:B01----:R-:W-:Y:S06]  /*0ba0*/  @!P0 BRA `(.L_x_33) ;  /* 0x0000000000108947 */ /* 0x003fec0003800000 */
[----:B------:R-:W-:Y:S02]  /*0bb0*/  MOV R3, R7 ;  /* 0x0000000700037202 */ /* 0x000fe40000000f00 */
[----:B------:R-:W-:-:S07]  /*0bc0*/  MOV R2, 0xbe0 ;  /* 0x00000be000027802 */ /* 0x000fce0000000f00 */
[----:B------:R-:W-:Y:S05]  /*0bd0*/  CALL.REL.NOINC `($__internal_2_$__cuda_sm3x_div_rn_noftz_f32_slowpath) ;  /* 0x0000002800887944 */ /* 0x000fea0003c00000 */
[----:B------:R-:W-:-:S07]  /*0be0*/  MOV R3, R0 ;  /* 0x0000000000037202 */ /* 0x000fce0000000f00 */
.L_x_33:
[----:B------:R-:W-:Y:S05]  /*0bf0*/  BSYNC.RECONVERGENT B3 ;  /* 0x0000000000037941 */ /* 0x000fea0003800200 */
.L_x_32:
        /* <DEDUP_REMOVED lines=12> */
[----:B------:R-:W-:Y:S02]  /*0cc0*/  MOV R3, R7 ;  /* 0x0000000700037202 */ /* 0x000fe40000000f00 */
[----:B------:R-:W-:-:S07]  /*0cd0*/  MOV R2, 0xcf0 ;  /* 0x00000cf000027802 */ /* 0x000fce0000000f00 */
[----:B------:R-:W-:Y:S05]  /*0ce0*/  CALL.REL.NOINC `($__internal_2_$__cuda_sm3x_div_rn_noftz_f32_slowpath) ;  /* 0x0000002800447944 */ /* 0x000fea0003c00000 */
[----:B------:R-:W-:-:S07]  /*0cf0*/  MOV R21, R0 ;  /* 0x0000000000157202 */ /* 0x000fce0000000f00 */
.L_x_35:
[----:B------:R-:W-:Y:S05]  /*0d00*/  BSYNC.RECONVERGENT B3 ;  /* 0x0000000000037941 */ /* 0x000fea0003800200 */
.L_x_34:
        /* <DEDUP_REMOVED lines=15> */
.L_x_37:
[----:B------:R-:W-:Y:S05]  /*0e00*/  BSYNC.RECONVERGENT B3 ;  /* 0x0000000000037941 */ /* 0x000fea0003800200 */
.L_x_36:
[----:B------:R0:W-:Y:S04]  /*0e10*/  STG.E desc[UR4][R16.64+0xc], R0 ;  /* 0x00000c0010007986 */ /* 0x0001e8000c101904 */
[----:B------:R-:W2:Y:S01]  /*0e20*/  LDG.E R2, desc[UR4][R12.64] ;  /* 0x000000040c027981 */ /* 0x000ea2000c1e1900 */
[----:B------:R-:W-:-:S04]  /*0e30*/  FMUL R23, R23, R8 ;  /* 0x0000000817177220 */ /* 0x000fc80000400000 */
[----:B--2---:R-:W-:Y:S01]  /*0e40*/  FMUL R23, R2, R23 ;  /* 0x0000001702177220 */ /* 0x004fe20000400000 */
[----:B------:R-:W-:-:S03]  /*0e50*/  FMUL R2, R19, R2 ;  /* 0x0000000213027220 */ /* 0x000fc60000400000 */
[----:B------:R-:W-:-:S04]  /*0e60*/  FMUL R23, R23, R10 ;  /* 0x0000000a17177220 */ /* 0x000fc80000400000 */
[----:B------:R-:W-:-:S05]  /*0e70*/  FFMA R23, R2, R9, -R23 ;  /* 0x0000000902177223 */ /* 0x000fca0000000817 */
[----:B------:R1:W-:Y:S04]  /*0e80*/  STG.E desc[UR4][R14.64], R23 ;  /* 0x000000170e007986 */ /* 0x0003e8000c101904 */
[----:B------:R-:W2:Y:S04]  /*0e90*/  LDG.E R3, desc[UR4][R16.64] ;  /* 0x0000000410037981 */ /* 0x000ea8000c1e1900 */
[----:B------:R-:W3:Y:S01]  /*0ea0*/  LDG.E R2, desc[UR4][R12.64+0x4] ;  /* 0x000004040c027981 */ /* 0x000ee2000c1e1900 */
[----:B--2---:R-:W-:-:S04]  /*0eb0*/  FMUL R3, R3, R8 ;  /* 0x0000000803037220 */ /* 0x004fc80000400000 */
[----:B---3--:R-:W-:Y:S01]  /*0ec0*/  FMUL R3, R2, R3 ;  /* 0x0000000302037220 */ /* 0x008fe20000400000 */
[----:B------:R-:W-:-:S03]  /*0ed0*/  FMUL R2, R19, R2 ;  /* 0x0000000213027220 */ /* 0x000fc60000400000 */
[----:B------:R-:W-:-:S04]  /*0ee0*/  FMUL R3, R3, R10 ;  /* 0x0000000a03037220 */ /* 0x000fc80000400000 */
[----:B------:R-:W-:-:S05]  /*0ef0*/  FFMA R3, R2, R9, -R3 ;  /* 0x0000000902037223 */ /* 0x000fca0000000803 */
[----:B------:R2:W-:Y:S04]  /*0f00*/  STG.E desc[UR4][R14.64+0x4], R3 ;  /* 0x000004030e007986 */ /* 0x0005e8000c101904 */
[----:B------:R-:W3:Y:S04]  /*0f10*/  LDG.E R7, desc[UR4][R16.64] ;  /* 0x0000000410077981 */ /* 0x000ee8000c1e1900 */
[----:B0-----:R-:W4:Y:S01]  /*0f20*/  LDG.E R0, desc[UR4][R12.64+0x8] ;  /* 0x000008040c007981 */ /* 0x001f22000c1e1900 */
[----:B---3--:R-:W-:-:S04]  /*0f30*/  FMUL R7, R7, R8 ;  /* 0x0000000807077220 */ /* 0x008fc80000400000 */
[----:B----4-:R-:W-:Y:S01]  /*0f40*/  FMUL R7, R0, R7 ;  /* 0x0000000700077220 */ /* 0x010fe20000400000 */
[----:B------:R-:W-:-:S03]  /*0f50*/  FMUL R0, R19, R0 ;  /* 0x0000000013007220 */ /* 0x000fc60000400000 */
[----:B------:R-:W-:-:S04]  /*0f60*/  FMUL R7, R7, R10 ;  /* 0x0000000a07077220 */ /* 0x000fc80000400000 */
[----:B------:R-:W-:-:S05]  /*0f70*/  FFMA R7, R0, R9, -R7 ;  /* 0x0000000900077223 */ /* 0x000fca0000000807 */
[----:B------:R0:W-:Y:S04]  /*0f80*/  STG.E desc[UR4][R14.64+0x8], R7 ;  /* 0x000008070e007986 */ /* 0x0001e8000c101904 */
[----:B------:R-:W2:Y:S04]  /*0f90*/  LDG.E R0, desc[UR4][R12.64] ;  /* 0x000000040c007981 */ /* 0x000ea8000c1e1900 */
[----:B------:R-:W3:Y:S01]  /*0fa0*/  LDG.E R21, desc[UR4][R16.64+0x4] ;  /* 0x0000040410157981 */ /* 0x000ee2000c1e1900 */
[----:B------:R-:W-:Y:S08]  /*0fb0*/  F2F.F64.F32 R18, R18 ;  /* 0x0000001200127310 */ /* 0x000ff00000201800 */
[----:B-1----:R-:W-:Y:S08]  /*0fc0*/  F2F.F64.F32 R22, R11 ;  /* 0x0000000b00167310 */ /* 0x002ff00000201800 */
[----:B--2---:R-:W1:Y:S01]  /*0fd0*/  F2F.F64.F32 R2, R0 ;  /* 0x0000000000027310 */ /* 0x004e620000201800 */
[----:B---3--:R-:W-:-:S04]  /*0fe0*/  FMUL R21, R21, R8 ;  /* 0x0000000815157220 */ /* 0x008fc80000400000 */
[----:B------:R-:W-:-:S03]  /*0ff0*/  FMUL R27, R0, R21 ;  /* 0x00000015001b7220 */ /* 0x000fc60000400000 */
[----:B------:R-:W-:Y:S01]  /*1000*/  F2F.F64.F32 R20, R9 ;  /* 0x0000000900147310 */ /* 0x000fe20000201800 */
[----:B------:R-:W-:Y:S01]  /*1010*/  FMUL R28, R27, R10 ;  /* 0x0000000a1b1c7220 */ /* 0x000fe20000400000 */
[----:B-1----:R-:W-:-:S08]  /*1020*/  DADD R24, R2, R2 ;  /* 0x0000000002187229 */ /* 0x002fd00000000002 */
[----:B------:R-:W-:Y:S01]  /*1030*/  DMUL R24, R2, R24 ;  /* 0x0000001802187228 */ /* 0x000fe20000000000 */
[----:B------:R-:W1:Y:S07]  /*1040*/  F2F.F64.F32 R2, R28 ;  /* 0x0000001c00027310 */ /* 0x000e6e0000201800 */
[----:B------:R-:W-:-:S08]  /*1050*/  DFMA R24, R24, R18, -R22 ;  /* 0x000000121818722b */ /* 0x000fd00000000816 */
[----:B-1----:R-:W-:-:S10]  /*1060*/  DFMA R26, R24, R20, -R2 ;  /* 0x00000014181a722b */ /* 0x002fd40000000802 */
[----:B------:R-:W1:Y:S02]  /*1070*/  F2F.F32.F64 R27, R26 ;  /* 0x0000001a001b7310 */ /* 0x000e640000301000 */
[----:B-1----:R1:W-:Y:S04]  /*1080*/  STG.E desc[UR4][R14.64+0xc], R27 ;  /* 0x00000c1b0e007986 */ /* 0x0023e8000c101904 */
[----:B------:R-:W2:Y:S04]  /*1090*/  LDG.E R0, desc[UR4][R12.64] ;  /* 0x000000040c007981 */ /* 0x000ea8000c1e1900 */
[----:B0-----:R-:W3:Y:S04]  /*10a0*/  LDG.E R7, desc[UR4][R12.64+0x4] ;  /* 0x000004040c077981 */ /* 0x001ee8000c1e1900 */
[----:B------:R-:W4:Y:S01]  /*10b0*/  LDG.E R11, desc[UR4][R16.64+0x4] ;  /* 0x00000404100b7981 */ /* 0x000f22000c1e1900 */
[----:B--2---:R-:W0:Y:S08]  /*10c0*/  F2F.F64.F32 R24, R0 ;  /* 0x0000000000187310 */ /* 0x004e300000201800 */
[----:B---3--:R-:W2:Y:S01]  /*10d0*/  F2F.F64.F32 R2, R7 ;  /* 0x0000000700027310 */ /* 0x008ea20000201800 */
[----:B----4-:R-:W-:-:S04]  /*10e0*/  FMUL R11, R11, R8 ;  /* 0x000000080b0b7220 */ /* 0x010fc80000400000 */
[----:B------:R-:W-:Y:S01]  /*10f0*/  FMUL R11, R7, R11 ;  /* 0x0000000b070b7220 */ /* 0x000fe20000400000 */
[----:B0-----:R-:W-:-:S03]  /*1100*/  DADD R24, R24, R24 ;  /* 0x0000000018187229 */ /* 0x001fc60000000018 */
[----:B------:R-:W-:-:S05]  /*1110*/  FMUL R11, R11, R10 ;  /* 0x0000000a0b0b7220 */ /* 0x000fca0000400000 */
[----:B--2---:R-:W-:Y:S01]  /*1120*/  DMUL R24, R24, R2 ;  /* 0x0000000218187228 */ /* 0x004fe20000000000 */
[----:B------:R-:W1:Y:S07]  /*1130*/  F2F.F64.F32 R2, R11 ;  /* 0x0000000b00027310 */ /* 0x000e6e0000201800 */
[----:B------:R-:W-:-:S08]  /*1140*/  DMUL R24, R18, R24 ;  /* 0x0000001812187228 */ /* 0x000fd00000000000 */
[----:B-1----:R-:W-:-:S10]  /*1150*/  DFMA R26, R20, R24, -R2 ;  /* 0x00000018141a722b */ /* 0x002fd40000000802 */
[----:B------:R-:W0:Y:S02]  /*1160*/  F2F.F32.F64 R27, R26 ;  /* 0x0000001a001b7310 */ /* 0x000e240000301000 */
[----:B0-----:R0:W-:Y:S04]  /*1170*/  STG.E desc[UR4][R14.64+0x10], R27 ;  /* 0x0000101b0e007986 */ /* 0x0011e8000c101904 */
[----:B------:R-:W2:Y:S04]  /*1180*/  LDG.E R0, desc[UR4][R12.64] ;  /* 0x000000040c007981 */ /* 0x000ea8000c1e1900 */
[----:B------:R-:W3:Y:S04]  /*1190*/  LDG.E R7, desc[UR4][R12.64+0x8] ;  /* 0x000008040c077981 */ /* 0x000ee8000c1e1900 */
[----:B------:R-:W4:Y:S01]  /*11a0*/  LDG.E R29, desc[UR4][R16.64+0x4] ;  /* 0x00000404101d7981 */ /* 0x000f22000c1e1900 */
[----:B--2---:R-:W1:Y:S08]  /*11b0*/  F2F.F64.F32 R24, R0 ;  /* 0x0000000000187310 */ /* 0x004e700000201800 */
[----:B---3--:R-:W2:Y:S01]  /*11c0*/  F2F.F64.F32 R2, R7 ;  /* 0x0000000700027310 */ /* 0x008ea20000201800 */
[----:B----4-:R-:W-:-:S04]  /*11d0*/  FMUL R28, R29, R8 ;  /* 0x000000081d1c7220 */ /* 0x010fc80000400000 */
[----:B------:R-:W-:Y:S01]  /*11e0*/  FMUL R11, R7, R28 ;  /* 0x0000001c070b7220 */ /* 0x000fe20000400000 */
[----:B-1----:R-:W-:-:S03]  /*11f0*/  DADD R24, R24, R24 ;  /* 0x0000000018187229 */ /* 0x002fc60000000018 */
[----:B------:R-:W-:-:S05]  /*1200*/  FMUL R11, R11, R10 ;  /* 0x0000000a0b0b7220 */ /* 0x000fca0000400000 */
[----:B--2---:R-:W-:Y:S01]  /*1210*/  DMUL R24, R24, R2 ;  /* 0x0000000218187228 */ /* 0x004fe20000000000 */
[----:B------:R-:W0:Y:S07]  /*1220*/  F2F.F64.F32 R2, R11 ;  /* 0x0000000b00027310 */ /* 0x000e2e0000201800 */
[----:B------:R-:W-:-:S08]  /*1230*/  DMUL R24, R18, R24 ;  /* 0x0000001812187228 */ /* 0x000fd00000000000 */
[----:B0-----:R-:W-:-:S10]  /*1240*/  DFMA R26, R20, R24, -R2 ;  /* 0x00000018141a722b */ /* 0x001fd40000000802 */
        /* <DEDUP_REMOVED lines=18> */
[----:B------:R-:W3:Y:S01]  /*1370*/  LDG.E R7, desc[UR4][R16.64+0x8] ;  /* 0x0000080410077981 */ /* 0x000ee2000c1e1900 */
[----:B--2---:R-:W1:Y:S01]  /*1380*/  F2F.F64.F32 R2, R0 ;  /* 0x0000000000027310 */ /* 0x004e620000201800 */
[----:B---3--:R-:W-:-:S04]  /*1390*/  FMUL R7, R7, R8 ;  /* 0x0000000807077220 */ /* 0x008fc80000400000 */
[----:B------:R-:W-:-:S04]  /*13a0*/  FMUL R7, R0, R7 ;  /* 0x0000000700077220 */ /* 0x000fc80000400000 */
[----:B------:R-:W-:Y:S01]  /*13b0*/  FMUL R7, R7, R10 ;  /* 0x0000000a07077220 */ /* 0x000fe20000400000 */
[----:B-1----:R-:W-:-:S08]  /*13c0*/  DADD R24, R2, R2 ;  /* 0x0000000002187229 */ /* 0x002fd00000000002 */
[----:B------:R-:W-:Y:S01]  /*13d0*/  DMUL R24, R2, R24 ;  /* 0x0000001802187228 */ /* 0x000fe20000000000 */
[----:B------:R-:W0:Y:S07]  /*13e0*/  F2F.F64.F32 R2, R7 ;  /* 0x0000000700027310 */ /* 0x000e2e0000201800 */
[----:B------:R-:W-:-:S08]  /*13f0*/  DFMA R24, R18, R24, -R22 ;  /* 0x000000181218722b */ /* 0x000fd00000000816 */
        /* <DEDUP_REMOVED lines=62> */
[----:B------:R-:W3:Y:S04]  /*17e0*/  LDG.E R8, desc[UR4][R16.64+0x4] ;  /* 0x0000040410087981 */ /* 0x000ee8000c1e1900 */
[----:B------:R-:W4:Y:S04]  /*17f0*/  LDG.E R12, desc[UR4][R16.64+0x8] ;  /* 0x00000804100c7981 */ /* 0x000f28000c1e1900 */
[----:B------:R-:W5:Y:S01]  /*1800*/  LDG.E R18, desc[UR4][R16.64+0xc] ;  /* 0x00000c0410127981 */ /* 0x000f62000c1e1900 */
[-C--:B--2---:R-:W-:Y:S01]  /*1810*/  FMUL R21, R0, R9.reuse ;  /* 0x0000000900157220 */ /* 0x084fe20000400000 */
[----:B---3--:R-:W-:-:S04]  /*1820*/  FMUL R11, R8, R9 ;  /* 0x00000009080b7220 */ /* 0x008fc80000400000 */
[----:B------:R0:W-:Y:S01]  /*1830*/  STG.E desc[UR4][R16.64], R21 ;  /* 0x0000001510007986 */ /* 0x0001e2000c101904 */
[----:B----4-:R-:W-:-:S03]  /*1840*/  FMUL R7, R12, R9 ;  /* 0x000000090c077220 */ /* 0x010fc60000400000 */
[----:B------:R0:W-:Y:S01]  /*1850*/  STG.E desc[UR4][R16.64+0x4], R11 ;  /* 0x0000040b10007986 */ /* 0x0001e2000c101904 */
[----:B-----5:R-:W-:-:S03]  /*1860*/  FMUL R9, R18, R9 ;  /* 0x0000000912097220 */ /* 0x020fc60000400000 */
[----:B------:R0:W-:Y:S04]  /*1870*/  STG.E desc[UR4][R16.64+0x8], R7 ;  /* 0x0000080710007986 */ /* 0x0001e8000c101904 */
[----:B------:R0:W-:Y:S02]  /*1880*/  STG.E desc[UR4][R16.64+0xc], R9 ;  /* 0x00000c0910007986 */ /* 0x0001e4000c101904 */
.L_x_16:
[----:B------:R-:W-:Y:S05]  /*1890*/  BSYNC.RECONVERGENT B2 ;  /* 0x0000000000027941 */ /* 0x000fea0003800200 */
.L_x_15:
[----:B------:R-:W1:Y:S01]  /*18a0*/  LDC.64 R12, c[0x0][0x3b0] ;  /* 0x0000ec00ff0c7b82 */ /* 0x000e620000000a00 */
[----:B------:R-:W2:Y:S07]  /*18b0*/  LDCU UR6, c[0x0][0x388] ;  /* 0x00007100ff0677ac */ /* 0x000eae0008000800 */
[----:B------:R-:W3:Y:S08]  /*18c0*/  LDC.64 R18, c[0x0][0x3c0] ;  /* 0x0000f000ff127b82 */ /* 0x000ef00000000a00 */
[----:B0-----:R-:W0:Y:S01]  /*18d0*/  LDC.64 R2, c[0x0][0x3b8] ;  /* 0x0000ee00ff027b82 */ /* 0x001e220000000a00 */
[----:B-1----:R-:W-:-:S05]  /*18e0*/  IMAD.WIDE.U32 R12, R5, 0x4, R12 ;  /* 0x00000004050c7825 */ /* 0x002fca00078e000c */
[----:B------:R-:W2:Y:S02]  /*18f0*/  LDG.E R5, desc[UR4][R12.64] ;  /* 0x000000040c057981 */ /* 0x000ea4000c1e1900 */
[----:B--2---:R-:W-:-:S04]  /*1900*/  IMAD R5, R5, UR6, R6 ;  /* 0x0000000605057c24 */ /* 0x004fc8000f8e0206 */
[----:B---3--:R-:W-:-:S06]  /*1910*/  IMAD.WIDE R18, R5, 0x4, R18 ;  /* 0x0000000405127825 */ /* 0x008fcc00078e0212 */
[----:B------:R-:W2:Y:S01]  /*1920*/  LDG.E R19, desc[UR4][R18.64] ;  /* 0x0000000412137981 */ /* 0x000ea2000c1e1900 */
[----:B0-----:R-:W-:-:S05]  /*1930*/  IMAD.WIDE R2, R5, 0x4, R2 ;  /* 0x0000000405027825 */ /* 0x001fca00078e0202 */
[----:B------:R-:W3:Y:S01]  /*1940*/  LDG.E R0, desc[UR4][R2.64] ;  /* 0x0000000402007981 */ /* 0x000ee2000c1e1900 */
[----:B------:R-:W-:Y:S01]  /*1950*/  BSSY.RECONVERGENT B2, `(.L_x_38) ;  /* 0x000000e000027945 */ /* 0x000fe20003800200 */
[----:B--2---:R-:W0:Y:S01]  /*1960*/  MUFU.RCP R8, R19 ;  /* 0x0000001300087308 */ /* 0x004e220000001000 */
[----:B---3-5:R-:W-:-:S07]  /*1970*/  FADD R0, -R0, R21 ;  /* 0x0000001500007221 */ /* 0x028fce0000000100 */
        /* <DEDUP_REMOVED lines=11> */
.L_x_39:
[----:B------:R-:W-:Y:S05]  /*1a30*/  BSYNC.RECONVERGENT B2 ;  /* 0x0000000000027941 */ /* 0x000fea0003800200 */
.L_x_38:
[----:B------:R0:W-:Y:S01]  /*1a40*/  STG.E desc[UR4][R16.64], R21 ;  /* 0x0000001510007986 */ /* 0x0001e2000c101904 */
[----:B------:R-:W1:Y:S01]  /*1a50*/  LDC.64 R18, c[0x0][0x3c0] ;  /* 0x0000f000ff127b82 */ /* 0x000e620000000a00 */
[----:B------:R-:W2:Y:S02]  /*1a60*/  LDCU UR6, c[0x0][0x388] ;  /* 0x00007100ff0677ac */ /* 0x000ea40008000800 */
[----:B------:R-:W2:Y:S01]  /*1a70*/  LDG.E R0, desc[UR4][R12.64] ;  /* 0x000000040c007981 */ /* 0x000ea2000c1e1900 */
[----:B------:R-:W-:-:S04]  /*1a80*/  IADD3 R5, PT, PT, R6, 0x1, RZ ;  /* 0x0000000106057810 */ /* 0x000fc80007ffe0ff */
[----:B------:R-:W3:Y:S01]  /*1a90*/  LDC.64 R2, c[0x0][0x3b8] ;  /* 0x0000ee00ff027b82 */ /* 0x000ee20000000a00 */
[----:B--2---:R-:W-:-:S04]  /*1aa0*/  IMAD R23, R0, UR6, R5 ;  /* 0x0000000600177c24 */ /* 0x004fc8000f8e0205 */
[----:B-1----:R-:W-:-:S06]  /*1ab0*/  IMAD.WIDE R18, R23, 0x4, R18 ;  /* 0x0000000417127825 */ /* 0x002fcc00078e0212 */
[----:B------:R-:W2:Y:S01]  /*1ac0*/  LDG.E R19, desc[UR4][R18.64] ;  /* 0x0000000412137981 */ /* 0x000ea2000c1e1900 */
[----:B---3--:R-:W-:-:S05]  /*1ad0*/  IMAD.WIDE R2, R23, 0x4, R2 ;  /* 0x0000000417027825 */ /* 0x008fca00078e0202 */
[----:B------:R-:W3:Y:S01]  /*1ae0*/  LDG.E R0, desc[UR4][R2.64] ;  /* 0x0000000402007981 */ /* 0x000ee2000c1e1900 */
[----:B------:R-:W-:Y:S01]  /*1af0*/  BSSY.RECONVERGENT B2, `(.L_x_40) ;  /* 0x000000e000027945 */ /* 0x000fe20003800200 */
[----:B--2---:R-:W0:Y:S01]  /*1b00*/  MUFU.RCP R8, R19 ;  /* 0x0000001300087308 */ /* 0x004e220000001000 */
[----:B---3--:R-:W-:-:S07]  /*1b10*/  FADD R0, -R0, R11 ;  /* 0x0000000b00007221 */ /* 0x008fce0000000100 */
        /* <DEDUP_REMOVED lines=11> */
.L_x_41:
[----:B------:R-:W-:Y:S05]  /*1bd0*/  BSYNC.RECONVERGENT B2 ;  /* 0x0000000000027941 */ /* 0x000fea0003800200 */
.L_x_40:
        /* <DEDUP_REMOVED lines=25> */
.L_x_43:
[----:B------:R-:W-:Y:S05]  /*1d70*/  BSYNC.RECONVERGENT B2 ;  /* 0x0000000000027941 */ /* 0x000fea0003800200 */
.L_x_42:
        /* <DEDUP_REMOVED lines=25> */
.L_x_45:
[----:B------:R-:W-:Y:S05]  /*1f10*/  BSYNC.RECONVERGENT B2 ;  /* 0x0000000000027941 */ /* 0x000fea0003800200 */
.L_x_44:
[----:B------:R0:W-:Y:S01]  /*1f20*/  STG.E desc[UR4][R16.64+0xc], R21 ;  /* 0x00000c1510007986 */ /* 0x0001e2000c101904 */
[----:B------:R-:W1:Y:S01]  /*1f30*/  LDC.64 R2, c[0x0][0x3c0] ;  /* 0x0000f000ff027b82 */ /* 0x000e620000000a00 */
[----:B------:R-:W2:Y:S02]  /*1f40*/  LDCU UR6, c[0x0][0x388] ;  /* 0x00007100ff0677ac */ /* 0x000ea40008000800 */
[----:B------:R-:W2:Y:S01]  /*1f50*/  LDG.E R0, desc[UR4][R12.64] ;  /* 0x000000040c007981 */ /* 0x000ea2000c1e1900 */
[----:B------:R-:W-:-:S04]  /*1f60*/  IMAD R6, R4, 0xc, RZ ;  /* 0x0000000c04067824 */ /* 0x000fc800078e02ff */
[----:B------:R-:W-:-:S05]  /*1f70*/  IMAD.HI R6, R6, 0x55555556, RZ ;  /* 0x5555555606067827 */ /* 0x000fca00078e02ff */
[----:B------:R-:W-:-:S05]  /*1f80*/  LEA.HI R9, R6, R6, RZ, 0x1 ;  /* 0x0000000606097211 */ /* 0x000fca00078f08ff */
[----:B--2---:R-:W-:Y:S02]  /*1f90*/  IMAD R9, R0, UR6, R9 ;  /* 0x0000000600097c24 */ /* 0x004fe4000f8e0209 */
[----:B------:R-:W2:Y:S02]  /*1fa0*/  LDG.E R0, desc[UR4][R14.64] ;  /* 0x000000040e007981 */ /* 0x000ea4000c1e1900 */
[----:B-1----:R-:W-:-:S06]  /*1fb0*/  IMAD.WIDE R2, R9, 0x4, R2 ;  /* 0x0000000409027825 */ /* 0x002fcc00078e0202 */
[----:B------:R-:W3:Y:S01]  /*1fc0*/  LDG.E R3, desc[UR4][R2.64] ;  /* 0x0000000402037981 */ /* 0x000ee2000c1e1900 */
[----:B------:R-:W-:Y:S01]  /*1fd0*/  BSSY.RECONVERGENT B2, `(.L_x_46) ;  /* 0x000000c000027945 */ /* 0x000fe20003800200 */
[----:B---3--:R-:W1:Y:S08]  /*1fe0*/  MUFU.RCP R6, R3 ;  /* 0x0000000300067308 */ /* 0x008e700000001000 */
[----:B--2---:R-:W2:Y:S01]  /*1ff0*/  FCHK P0, R0, R3 ;  /* 0x0000000300007302 */ /* 0x004ea20000000000 */
[----:B-1----:R-:W-:-:S04]  /*2000*/  FFMA R9, -R3, R6, 1 ;  /* 0x3f80000003097423 */ /* 0x002fc80000000106 */
[----:B------:R-:W-:-:S04]  /*2010*/  FFMA R9, R6, R9, R6 ;  /* 0x0000000906097223 */ /* 0x000fc80000000006 */
[----:B------:R-:W-:-:S04]  /*2020*/  FFMA R6, R0, R9, RZ ;  /* 0x0000000900067223 */ /* 0x000fc800000000ff */
[----:B------:R-:W-:-:S04]  /*2030*/  FFMA R8, -R3, R6, R0 ;  /* 0x0000000603087223 */ /* 0x000fc80000000100 */
[----:B------:R-:W-:Y:S01]  /*2040*/  FFMA R9, R9, R8, R6 ;  /* 0x0000000809097223 */ /* 0x000fe20000000006 */
[----:B0-2---:R-:W-:Y:S06]  /*2050*/  @!P0 BRA `(.L_x_47) ;  /* 0x00000000000c8947 */ /* 0x005fec0003800000 */
[----:B------:R-:W-:-:S07]  /*2060*/  MOV R2, 0x2080 ;  /* 0x0000208000027802 */ /* 0x000fce0000000f00 */
[----:B------:R-:W-:Y:S05]  /*2070*/  CALL.REL.NOINC `($__internal_2_$__cuda_sm3x_div_rn_noftz_f32_slowpath) ;  /* 0x0000001400607944 */ /* 0x000fea0003c00000 */
[----:B------:R-:W-:-:S07]  /*2080*/  MOV R9, R0 ;  /* 0x0000000000097202 */ /* 0x000fce0000000f00 */
.L_x_47:
[----:B------:R-:W-:Y:S05]  /*2090*/  BSYNC.RECONVERGENT B2 ;  /* 0x0000000000027941 */ /* 0x000fea0003800200 */
.L_x_46:
[----:B------:R0:W-:Y:S01]  /*20a0*/  STG.E desc[UR4][R14.64], R9 ;  /* 0x000000090e007986 */ /* 0x0001e2000c101904 */
[----:B------:R-:W1:Y:S01]  /*20b0*/  LDC.64 R2, c[0x0][0x3c0] ;  /* 0x0000f000ff027b82 */ /* 0x000e620000000a00 */
[----:B------:R-:W2:Y:S02]  /*20c0*/  LDCU UR6, c[0x0][0x388] ;  /* 0x00007100ff0677ac */ /* 0x000ea40008000800 */
[----:B------:R-:W2:Y:S01]  /*20d0*/  LDG.E R0, desc[UR4][R12.64] ;  /* 0x000000040c007981 */ /* 0x000ea2000c1e1900 */
[----:B------:R-:W-:-:S05]  /*20e0*/  LEA R5, R4, R5, 0x3 ;  /* 0x0000000504057211 */ /* 0x000fca00078e18ff */
        /* <DEDUP_REMOVED lines=18> */
.L_x_49:
[----:B------:R-:W-:Y:S05]  /*2210*/  BSYNC.RECONVERGENT B2 ;  /* 0x0000000000027941 */ /* 0x000fea0003800200 */
.L_x_48:
        /* <DEDUP_REMOVED lines=12> */
[----:B---3--:R-:W0:Y:S08]  /*22e0*/  MUFU.RCP R6, R3 ;  /* 0x0000000300067308 */ /* 0x008e300000001000 */
[----:B--2---:R-:W1:Y:S01]  /*22f0*/  FCHK P0, R0, R3 ;  /* 0x0000000300007302 */ /* 0x004e620000000000 */
[----:B0-----:R-:W-:-:S04]  /*2300*/  FFMA R5, -R3, R6, 1 ;  /* 0x3f80000003057423 */ /* 0x001fc80000000106 */
[----:B------:R-:W-:-:S04]  /*2310*/  FFMA R5, R6, R5, R6 ;  /* 0x0000000506057223 */ /* 0x000fc80000000006 */
[----:B------:R-:W-:-:S04]  /*2320*/  FFMA R6, R0, R5, RZ ;  /* 0x0000000500067223 */ /* 0x000fc800000000ff */
[----:B------:R-:W-:-:S04]  /*2330*/  FFMA R8, -R3, R6, R0 ;  /* 0x0000000603087223 */ /* 0x000fc80000000100 */
[----:B------:R-:W-:Y:S01]  /*2340*/  FFMA R5, R5, R8, R6 ;  /* 0x0000000805057223 */ /* 0x000fe20000000006 */
[----:B-1----:R-:W-:Y:S06]  /*2350*/  @!P0 BRA `(.L_x_51) ;  /* 0x00000000000c8947 */ /* 0x002fec0003800000 */
[----:B------:R-:W-:-:S07]  /*2360*/  MOV R2, 0x2380 ;  /* 0x0000238000027802 */ /* 0x000fce0000000f00 */
[----:B------:R-:W-:Y:S05]  /*2370*/  CALL.REL.NOINC `($__internal_2_$__cuda_sm3x_div_rn_noftz_f32_slowpath) ;  /* 0x0000001000a07944 */ /* 0x000fea0003c00000 */
[----:B------:R-:W-:-:S07]  /*2380*/  MOV R5, R0 ;  /* 0x0000000000057202 */ /* 0x000fce0000000f00 */
.L_x_51:
[----:B------:R-:W-:Y:S05]  /*2390*/  BSYNC.RECONVERGENT B2 ;  /* 0x0000000000027941 */ /* 0x000fea0003800200 */
.L_x_50:
        /* <DEDUP_REMOVED lines=23> */
.L_x_53:
[----:B------:R-:W-:Y:S05]  /*2510*/  BSYNC.RECONVERGENT B2 ;  /* 0x0000000000027941 */ /* 0x000fea0003800200 */
.L_x_52:
[----:B------:R0:W-:Y:S01]  /*2520*/  STG.E desc[UR4][R14.64+0xc], R5 ;  /* 0x00000c050e007986 */ /* 0x0001e2000c101904 */
[----:B------:R-:W1:Y:S01]  /*2530*/  LDC.64 R2, c[0x0][0x3c0] ;  /* 0x0000f000ff027b82 */ /* 0x000e620000000a00 */
[----:B------:R-:W2:Y:S02]  /*2540*/  LDCU UR6, c[0x0][0x388] ;  /* 0x00007100ff0677ac */ /* 0x000ea40008000800 */
[----:B------:R-:W2:Y:S01]  /*2550*/  LDG.E R6, desc[UR4][R12.64] ;  /* 0x000000040c067981 */ /* 0x000ea2000c1e1900 */
[----:B------:R-:W-:-:S05]  /*2560*/  IADD3 R0, PT, PT, R4, 0x1, RZ ;  /* 0x0000000104007810 */ /* 0x000fca0007ffe0ff */
[----:B------:R-:W-:-:S05]  /*2570*/  IMAD.HI R0, R0, 0x55555556, RZ ;  /* 0x5555555600007827 */ /* 0x000fca00078e02ff */
[----:B------:R-:W-:Y:S02]  /*2580*/  LEA.HI R7, R0, R0, RZ, 0x1 ;  /* 0x0000000000077211 */ /* 0x000fe400078f08ff */
[----:B------:R-:W3:Y:S03]  /*2590*/  LDG.E R0, desc[UR4][R14.64+0x10] ;  /* 0x000010040e007981 */ /* 0x000ee6000c1e1900 */
[----:B--2---:R-:W-:-:S04]  /*25a0*/  IMAD R7, R6, UR6, R7 ;  /* 0x0000000606077c24 */ /* 0x004fc8000f8e0207 */
[----:B-1----:R-:W-:-:S06]  /*25b0*/  IMAD.WIDE R2, R7, 0x4, R2 ;  /* 0x0000000407027825 */ /* 0x002fcc00078e0202 */
[----:B------:R-:W2:Y:S01]  /*25c0*/  LDG.E R3, desc[UR4][R2.64] ;  /* 0x0000000402037981 */ /* 0x000ea2000c1e1900 */
[----:B------:R-:W-:Y:S01]  /*25d0*/  BSSY.RECONVERGENT B2, `(.L_x_54) ;  /* 0x000000c000027945 */ /* 0x000fe20003800200 */
[----:B--2---:R-:W0:Y:S08]  /*25e0*/  MUFU.RCP R6, R3 ;  /* 0x0000000300067308 */ /* 0x004e300000001000 */
[----:B---3--:R-:W1:Y:S01]  /*25f0*/  FCHK P0, R0, R3 ;  /* 0x0000000300007302 */ /* 0x008e620000000000 */
        /* <DEDUP_REMOVED lines=9> */
.L_x_55:
[----:B------:R-:W-:Y:S05]  /*2690*/  BSYNC.RECONVERGENT B2 ;  /* 0x0000000000027941 */ /* 0x000fea0003800200 */
.L_x_54:
        /* <DEDUP_REMOVED lines=23> */
.L_x_57:
[----:B------:R-:W-:Y:S05]  /*2810*/  BSYNC.RECONVERGENT B2 ;  /* 0x0000000000027941 */ /* 0x000fea0003800200 */
.L_x_56:
        /* <DEDUP_REMOVED lines=23> */
.L_x_59:
[----:B------:R-:W-:Y:S05]  /*2990*/  BSYNC.RECONVERGENT B2 ;  /* 0x0000000000027941 */ /* 0x000fea0003800200 */
.L_x_58:
        /* <DEDUP_REMOVED lines=23> */
.L_x_61:
[----:B------:R-:W-:Y:S05]  /*2b10*/  BSYNC.RECONVERGENT B2 ;  /* 0x0000000000027941 */ /* 0x000fea0003800200 */
.L_x_60:
        /* <DEDUP_REMOVED lines=23> */
.L_x_63:
[----:B------:R-:W-:Y:S05]  /*2c90*/  BSYNC.RECONVERGENT B2 ;  /* 0x0000000000027941 */ /* 0x000fea0003800200 */
.L_x_62:
        /* <DEDUP_REMOVED lines=23> */
.L_x_65:
[----:B------:R-:W-:Y:S05]  /*2e10*/  BSYNC.RECONVERGENT B2 ;  /* 0x0000000000027941 */ /* 0x000fea0003800200 */
.L_x_64:
        /* <DEDUP_REMOVED lines=23> */
.L_x_67:
[----:B------:R-:W-:Y:S05]  /*2f90*/  BSYNC.RECONVERGENT B2 ;  /* 0x0000000000027941 */ /* 0x000fea0003800200 */
.L_x_66:
[----:B------:R0:W-:Y:S01]  /*2fa0*/  STG.E desc[UR4][R14.64+0x28], R5 ;  /* 0x000028050e007986 */ /* 0x0001e2000c101904 */
[----:B------:R-:W1:Y:S01]  /*2fb0*/  LDC.64 R2, c[0x0][0x3c0] ;  /* 0x0000f000ff027b82 */ /* 0x000e620000000a00 */
[----:B------:R-:W2:Y:S02]  /*2fc0*/  LDCU UR6, c[0x0][0x388] ;  /* 0x00007100ff0677ac */ /* 0x000ea40008000800 */
[----:B------:R-:W2:Y:S01]  /*2fd0*/  LDG.E R12, desc[UR4][R12.64] ;  /* 0x000000040c0c7981 */ /* 0x000ea2000c1e1900 */
[----:B------:R-:W-:-:S03]  /*2fe0*/  IADD3 R4, PT, PT, R4, 0x8, RZ ;  /* 0x0000000804047810 */ /* 0x000fc60007ffe0ff */
[----:B------:R-:W3:Y:S02]  /*2ff0*/  LDG.E R0, desc[UR4][R14.64+0x2c] ;  /* 0x00002c040e007981 */ /* 0x000ee4000c1e1900 */
[----:B------:R-:W-:-:S05]  /*3000*/  IMAD.HI R4, R4, 0x55555556, RZ ;  /* 0x5555555604047827 */ /* 0x000fca00078e02ff */
[----:B------:R-:W-:-:S05]  /*3010*/  LEA.HI R7, R4, R4, RZ, 0x1 ;  /* 0x0000000404077211 */ /* 0x000fca00078f08ff */
        /* <DEDUP_REMOVED lines=15> */
.L_x_69:
[----:B------:R-:W-:Y:S05]  /*3110*/  BSYNC.RECONVERGENT B2 ;  /* 0x0000000000027941 */ /* 0x000fea0003800200 */
.L_x_68:
[----:B------:R-:W-:Y:S01]  /*3120*/  STG.E desc[UR4][R14.64+0x2c], R5 ;  /* 0x00002c050e007986 */ /* 0x000fe2000c101904 */
[----:B------:R-:W-:Y:S05]  /*3130*/  EXIT ;  /* 0x000000000000794d */ /* 0x000fea0003800000 */
        .weak           $__internal_0_$__cuda_sm20_rcp_rn_f32_slowpath
        .type           $__internal_0_$__cuda_sm20_rcp_rn_f32_slowpath,@function
        .size           $__internal_0_$__cuda_sm20_rcp_rn_f32_slowpath,($__internal_1_$__cuda_sm20_sqrt_rn_f32_slowpath - $__internal_0_$__cuda_sm20_rcp_rn_f32_slowpath)
$__internal_0_$__cuda_sm20_rcp_rn_f32_slowpath:
[----:B------:R-:W-:Y:S01]  /*3140*/  SHF.L.U32 R2, R0, 0x1, RZ ;  /* 0x0000000100027819 */ /* 0x000fe200000006ff */
[----:B------:R-:W-:Y:S03]  /*3150*/  BSSY.RECONVERGENT B1, `(.L_x_70) ;  /* 0x0000030000017945 */ /* 0x000fe60003800200 */
[----:B------:R-:W-:-:S04]  /*3160*/  SHF.R.U32.HI R2, RZ, 0x18, R2 ;  /* 0x00000018ff027819 */ /* 0x000fc80000011602 */
[----:B------:R-:W-:-:S13]  /*3170*/  ISETP.NE.U32.AND P0, PT, R2, RZ, PT ;  /* 0x000000ff0200720c */ /* 0x000fda0003f05070 */
[----:B------:R-:W-:Y:S05]  /*3180*/  @P0 BRA `(.L_x_71) ;  /* 0x0000000000280947 */ /* 0x000fea0003800000 */
[----:B------:R-:W-:-:S04]  /*3190*/  SHF.L.U32 R2, R0, 0x1, RZ ;  /* 0x0000000100027819 */ /* 0x000fc800000006ff */
[----:B------:R-:W-:-:S13]  /*31a0*/  ISETP.NE.AND P0, PT, R2, RZ, PT ;  /* 0x000000ff0200720c */ /* 0x000fda0003f05270 */
[----:B------:R-:W-:Y:S01]  /*31b0*/  @P0 FFMA R21, R0, 1.84467440737095516160e+19, RZ ;  /* 0x5f80000000150823 */ /* 0x000fe200000000ff */
[----:B------:R-:W-:Y:S08]  /*31c0*/  @!P0 MUFU.RCP R3, R0 ;  /* 0x0000000000038308 */ /* 0x000ff00000001000 */
[----:B------:R-:W0:Y:S02]  /*31d0*/  @P0 MUFU.RCP R2, R21 ;  /* 0x0000001500020308 */ /* 0x000e240000001000 */
[----:B0-----:R-:W-:-:S04]  /*31e0*/  @P0 FFMA R22, R21, R2, -1 ;  /* 0xbf80000015160423 */ /* 0x001fc80000000002 */
[----:B------:R-:W-:-:S04]  /*31f0*/  @P0 FADD.FTZ R23, -R22, -RZ ;  /* 0x800000ff16170221 */ /* 0x000fc80000010100 */
[----:B------:R-:W-:-:S04]  /*3200*/  @P0 FFMA R2, R2, R23, R2 ;  /* 0x0000001702020223 */ /* 0x000fc80000000002 */
[----:B------:R-:W-:Y:S01]  /*3210*/  @P0 FFMA R3, R2, 1.84467440737095516160e+19, RZ ;  /* 0x5f80000002030823 */ /* 0x000fe200000000ff */
[----:B------:R-:W-:Y:S06]  /*3220*/  BRA `(.L_x_72) ;  /* 0x0000000000887947 */ /* 0x000fec0003800000 */
.L_x_71:
[----:B------:R-:W-:-:S04]  /*3230*/  IADD3 R3, PT, PT, R2, -0xfd, RZ ;  /* 0xffffff0302037810 */ /* 0x000fc80007ffe0ff */
[----:B------:R-:W-:-:S13]  /*3240*/  ISETP.GT.U32.AND P0, PT, R3, 0x1, PT ;  /* 0x000000010300780c */ /* 0x000fda0003f04070 */
[----:B------:R-:W-:Y:S05]  /*3250*/  @P0 BRA `(.L_x_73) ;  /* 0x0000000000780947 */ /* 0x000fea0003800000 */
[----:B------:R-:W-:Y:S01]  /*3260*/  LOP3.LUT R21, R0, 0x7fffff, RZ, 0xc0, !PT ;  /* 0x007fffff00157812 */ /* 0x000fe200078ec0ff */
[----:B------:R-:W-:-:S03]  /*3270*/  HFMA2 R26, -RZ, RZ, 0, 1.78813934326171875e-07 ;  /* 0x00000003ff1a7431 */ /* 0x000fc600000001ff */
[----:B------:R-:W-:-:S04]  /*3280*/  LOP3.LUT R21, R21, 0x3f800000, RZ, 0xfc, !PT ;  /* 0x3f80000015157812 */ /* 0x000fc800078efcff */
[----:B------:R-:W0:Y:S01]  /*3290*/  MUFU.RCP R22, R21 ;  /* 0x0000001500167308 */ /* 0x000e220000001000 */
[----:B------:R-:W-:Y:S01]  /*32a0*/  SHF.L.U32 R27, R26, R3, RZ ;  /* 0x000000031a1b7219 */ /* 0x000fe200000006ff */
[----:B0-----:R-:W-:-:S04]  /*32b0*/  FFMA R23, R21, R22, -1 ;  /* 0xbf80000015177423 */ /* 0x001fc80000000016 */
[----:B------:R-:W-:-:S04]  /*32c0*/  FADD.FTZ R23, -R23, -RZ ;  /* 0x800000ff17177221 */ /* 0x000fc80000010100 */
[CCC-:B------:R-:W-:Y:S01]  /*32d0*/  FFMA.RM R24, R22.reuse, R23.reuse, R22.reuse ;  /* 0x0000001716187223 */ /* 0x1c0fe20000004016 */
[----:B------:R-:W-:-:S04]  /*32e0*/  FFMA.RP R23, R22, R23, R22 ;  /* 0x0000001716177223 */ /* 0x000fc80000008016 */
[C---:B------:R-:W-:Y:S02]  /*32f0*/  LOP3.LUT R22, R24.reuse, 0x7fffff, RZ, 0xc0, !PT ;  /* 0x007fffff18167812 */ /* 0x040fe400078ec0ff */
[----:B------:R-:W-:Y:S02]  /*3300*/  FSETP.NEU.FTZ.AND P0, PT, R24, R23, PT ;  /* 0x000000171800720b */ /* 0x000fe40003f1d000 */
[----:B------:R-:W-:Y:S02]  /*3310*/  LOP3.LUT R22, R22, 0x800000, RZ, 0xfc, !PT ;  /* 0x0080000016167812 */ /* 0x000fe400078efcff */
[----:B------:R-:W-:Y:S02]  /*3320*/  SEL R23, RZ, 0xffffffff, !P0 ;  /* 0xffffffffff177807 */ /* 0x000fe40004000000 */
[----:B------:R-:W-:Y:S02]  /*3330*/  LOP3.LUT R24, R27, R22, RZ, 0xc0, !PT ;  /* 0x000000161b187212 */ /* 0x000fe400078ec0ff */
[----:B------:R-:W-:-:S02]  /*3340*/  IADD3 R23, PT, PT, -R23, RZ, RZ ;  /* 0x000000ff17177210 */ /* 0x000fc40007ffe1ff */
[-C--:B------:R-:W-:Y:S02]  /*3350*/  SHF.R.U32.HI R24, RZ, R3.reuse, R24 ;  /* 0x00000003ff187219 */ /* 0x080fe40000011618 */
[----:B------:R-:W-:Y:S02]  /*3360*/  LOP3.LUT P1, RZ, R23, R3, R22, 0xf8, !PT ;  /* 0x0000000317ff7212 */ /* 0x000fe4000782f816 */
[C---:B------:R-:W-:Y:S02]  /*3370*/  LOP3.LUT P0, RZ, R24.reuse, 0x1, RZ, 0xc0, !PT ;  /* 0x0000000118ff7812 */ /* 0x040fe4000780c0ff */
[----:B------:R-:W-:-:S04]  /*3380*/  LOP3.LUT P2, RZ, R24, 0x2, RZ, 0xc0, !PT ;  /* 0x0000000218ff7812 */ /* 0x000fc8000784c0ff */
[----:B------:R-:W-:Y:S02]  /*3390*/  PLOP3.LUT P0, PT, P0, P1, P2, 0xe0, 0x0 ;  /* 0x000000000000781c */ /* 0x000fe40000703c20 */
[----:B------:R-:W-:Y:S02]  /*33a0*/  LOP3.LUT P1, RZ, R0, 0x7fffff, RZ, 0xc0, !PT ;  /* 0x007fffff00ff7812 */ /* 0x000fe4000782c0ff */
[----:B------:R-:W-:-:S04]  /*33b0*/  SEL R3, RZ, 0x1, !P0 ;  /* 0x00000001ff037807 */ /* 0x000fc80004000000 */
[----:B------:R-:W-:-:S04]  /*33c0*/  IADD3 R3, PT, PT, -R3, RZ, RZ ;  /* 0x000000ff03037210 */ /* 0x000fc80007ffe1ff */
[----:B------:R-:W-:Y:S02]  /*33d0*/  ISETP.GE.AND P0, PT, R3, RZ, PT ;  /* 0x000000ff0300720c */ /* 0x000fe40003f06270 */
[----:B------:R-:W-:-:S04]  /*33e0*/  IADD3 R3, PT, PT, R2, -0xfc, RZ ;  /* 0xffffff0402037810 */ /* 0x000fc80007ffe0ff */
[----:B------:R-:W-:-:S07]  /*33f0*/  SHF.R.U32.HI R3, RZ, R3, R22 ;  /* 0x00000003ff037219 */ /* 0x000fce0000011616 */
[----:B------:R-:W-:-:S04]  /*3400*/  @!P0 IADD3 R3, PT, PT, R3, 0x1, RZ ;  /* 0x0000000103038810 */ /* 0x000fc80007ffe0ff */
[----:B------:R-:W-:-:S04]  /*3410*/  @!P1 SHF.L.U32 R3, R3, 0x1, RZ ;  /* 0x0000000103039819 */ /* 0x000fc800000006ff */
[----:B------:R-:W-:Y:S01]  /*3420*/  LOP3.LUT R3, R3, 0x80000000, R0, 0xf8, !PT ;  /* 0x8000000003037812 */ /* 0x000fe200078ef800 */
[----:B------:R-:W-:Y:S06]  /*3430*/  BRA `(.L_x_72) ;  /* 0x0000000000047947 */ /* 0x000fec0003800000 */
.L_x_73:
[----:B------:R0:W1:Y:S02]  /*3440*/  MUFU.RCP R3, R0 ;  /* 0x0000000000037308 */ /* 0x0000640000001000 */
.L_x_72:
[----:B------:R-:W-:Y:S05]  /*3450*/  BSYNC.RECONVERGENT B1 ;  /* 0x0000000000017941 */ /* 0x000fea0003800200 */
.L_x_70:
[----:B01----:R-:W-:Y:S01]  /*3460*/  MOV R0, R3 ;  /* 0x0000000300007202 */ /* 0x003fe20000000f00 */
[----:B------:R-:W-:Y:S01]  /*3470*/  HFMA2 R3, -RZ, RZ, 0, 0 ;  /* 0x00000000ff037431 */ /* 0x000fe200000001ff */
[----:B------:R-:W-:-:S04]  /*3480*/  MOV R2, R20 ;  /* 0x0000001400027202 */ /* 0x000fc80000000f00 */
[----:B------:R-:W-:Y:S05]  /*3490*/  RET.REL.NODEC R2 `(_Z23compute_descriptor_se_aPfiS_iS_iPKiPKfS3_PiiS3_ffi) ;  /* 0xffffffc802d87950 */ /* 0x000fea0003c3ffff */
        .weak           $__internal_1_$__cuda_sm20_sqrt_rn_f32_slowpath
        .type           $__internal_1_$__cuda_sm20_sqrt_rn_f32_slowpath,@function
        .size           $__internal_1_$__cuda_sm20_sqrt_rn_f32_slowpath,($__internal_2_$__cuda_sm3x_div_rn_noftz_f32_slowpath - $__internal_1_$__cuda_sm20_sqrt_rn_f32_slowpath)
$__internal_1_$__cuda_sm20_sqrt_rn_f32_slowpath:
[----:B------:R-:W-:-:S13]  /*34a0*/  LOP3.LUT P0, RZ, R7, 0x7fffffff, RZ, 0xc0, !PT ;  /* 0x7fffffff07ff7812 */ /* 0x000fda000780c0ff */
[----:B------:R-:W-:Y:S01]  /*34b0*/  @!P0 MOV R0, R7 ;  /* 0x0000000700008202 */ /* 0x000fe20000000f00 */
[----:B------:R-:W-:Y:S06]  /*34c0*/  @!P0 BRA `(.L_x_74) ;  /* 0x0000000000408947 */ /* 0x000fec0003800000 */
[----:B------:R-:W-:-:S13]  /*34d0*/  FSETP.GEU.FTZ.AND P0, PT, R7, RZ, PT ;  /* 0x000000ff0700720b */ /* 0x000fda0003f1e000 */
[----:B------:R-:W-:Y:S01]  /*34e0*/  @!P0 MOV R0, 0x7fffffff ;  /* 0x7fffffff00008802 */ /* 0x000fe20000000f00 */
[----:B------:R-:W-:Y:S06]  /*34f0*/  @!P0 BRA `(.L_x_74) ;  /* 0x0000000000348947 */ /* 0x000fec0003800000 */
[----:B------:R-:W-:-:S13]  /*3500*/  FSETP.GTU.FTZ.AND P0, PT, |R7|, +INF , PT ;  /* 0x7f8000000700780b */ /* 0x000fda0003f1c200 */
[----:B------:R-:W-:Y:S01]  /*3510*/  @P0 FADD.FTZ R0, R7, 1 ;  /* 0x3f80000007000421 */ /* 0x000fe20000010000 */
[----:B------:R-:W-:Y:S06]  /*3520*/  @P0 BRA `(.L_x_74) ;  /* 0x0000000000280947 */ /* 0x000fec0003800000 */
[----:B------:R-:W-:-:S13]  /*3530*/  FSETP.NEU.FTZ.AND P0, PT, |R7|, +INF , PT ;  /* 0x7f8000000700780b */ /* 0x000fda0003f1d200 */
[----:B------:R-:W-:-:S04]  /*3540*/  @P0 FFMA R2, R7, 1.84467440737095516160e+19, RZ ;  /* 0x5f80000007020823 */ /* 0x000fc800000000ff */
[----:B------:R-:W0:Y:S02]  /*3550*/  @P0 MUFU.RSQ R3, R2 ;  /* 0x0000000200030308 */ /* 0x000e240000001400 */
[----:B0-----:R-:W-:Y:S01]  /*3560*/  @P0 FMUL.FTZ R9, R2, R3 ;  /* 0x0000000302090220 */ /* 0x001fe20000410000 */
[----:B------:R-:W-:-:S03]  /*3570*/  @P0 FMUL.FTZ R3, R3, 0.5 ;  /* 0x3f00000003030820 */ /* 0x000fc60000410000 */
[----:B------:R-:W-:-:S04]  /*3580*/  @P0 FADD.FTZ R0, -R9, -RZ ;  /* 0x800000ff09000221 */ /* 0x000fc80000010100 */
[----:B------:R-:W-:Y:S01]  /*3590*/  @P0 FFMA R10, R9, R0, R2 ;  /* 0x00000000090a0223 */ /* 0x000fe20000000002 */
[----:B------:R-:W-:-:S03]  /*35a0*/  @!P0 MOV R0, R7 ;  /* 0x0000000700008202 */ /* 0x000fc60000000f00 */
[----:B------:R-:W-:-:S04]  /*35b0*/  @P0 FFMA R3, R10, R3, R9 ;  /* 0x000000030a030223 */ /* 0x000fc80000000009 */
[----:B------:R-:W-:-:S07]  /*35c0*/  @P0 FMUL.FTZ R0, R3, 2.3283064365386962891e-10 ;  /* 0x2f80000003000820 */ /* 0x000fce0000410000 */
.L_x_74:
[----:B------:R-:W-:Y:S01]  /*35d0*/  HFMA2 R3, -RZ, RZ, 0, 0 ;  /* 0x00000000ff037431 */ /* 0x000fe200000001ff */
[----:B------:R-:W-:-:S04]  /*35e0*/  MOV R2, R11 ;  /* 0x0000000b00027202 */ /* 0x000fc80000000f00 */
[----:B------:R-:W-:Y:S05]  /*35f0*/  RET.REL.NODEC R2 `(_Z23compute_descriptor_se_aPfiS_iS_iPKiPKfS3_PiiS3_ffi) ;  /* 0xffffffc802807950 */ /* 0x000fea0003c3ffff */
        .weak           $__internal_2_$__cuda_sm3x_div_rn_noftz_f32_slowpath
        .type           $__internal_2_$__cuda_sm3x_div_rn_noftz_f32_slowpath,@function
        .size           $__internal_2_$__cuda_sm3x_div_rn_noftz_f32_slowpath,(.L_x_111 - $__internal_2_$__cuda_sm3x_div_rn_noftz_f32_slowpath)
$__internal_2_$__cuda_sm3x_div_rn_noftz_f32_slowpath:
[----:B------:R-:W-:Y:S01]  /*3600*/  SHF.R.U32.HI R20, RZ, 0x17, R3 ;  /* 0x00000017ff147819 */ /* 0x000fe20000011603 */
[----:B------:R-:W-:Y:S01]  /*3610*/  BSSY.RECONVERGENT B0, `(.L_x_75) ;  /* 0x0000064000007945 */ /* 0x000fe20003800200 */
[----:B------:R-:W-:Y:S02]  /*3620*/  SHF.R.U32.HI R22, RZ, 0x17, R0 ;  /* 0x00000017ff167819 */ /* 0x000fe40000011600 */
[----:B------:R-:W-:Y:S02]  /*3630*/  LOP3.LUT R20, R20, 0xff, RZ, 0xc0, !PT ;  /* 0x000000ff14147812 */ /* 0x000fe400078ec0ff */
[----:B------:R-:W-:Y:S02]  /*3640*/  LOP3.LUT R22, R22, 0xff, RZ, 0xc0, !PT ;  /* 0x000000ff16167812 */ /* 0x000fe400078ec0ff */
[----:B------:R-:W-:Y:S02]  /*3650*/  IADD3 R21, PT, PT, R20, -0x1, RZ ;  /* 0xffffffff14157810 */ /* 0x000fe40007ffe0ff */
[----:B------:R-:W-:-:S02]  /*3660*/  IADD3 R24, PT, PT, R22, -0x1, RZ ;  /* 0xffffffff16187810 */ /* 0x000fc40007ffe0ff */
[----:B------:R-:W-:-:S04]  /*3670*/  ISETP.GT.U32.AND P0, PT, R21, 0xfd, PT ;  /* 0x000000fd1500780c */ /* 0x000fc80003f04070 */
[----:B------:R-:W-:-:S13]  /*3680*/  ISETP.GT.U32.OR P0, PT, R24, 0xfd, P0 ;  /* 0x000000fd1800780c */ /* 0x000fda0000704470 */
[----:B------:R-:W-:Y:S01]  /*3690*/  @!P0 MOV R21, RZ ;  /* 0x000000ff00158202 */ /* 0x000fe20000000f00 */
[----:B------:R-:W-:Y:S06]  /*36a0*/  @!P0 BRA `(.L_x_76) ;  /* 0x0000000000648947 */ /* 0x000fec0003800000 */
[----:B------:R-:W-:Y:S02]  /*36b0*/  FSETP.GTU.FTZ.AND P0, PT, |R0|, +INF , PT ;  /* 0x7f8000000000780b */ /* 0x000fe40003f1c200 */
[----:B------:R-:W-:-:S04]  /*36c0*/  FSETP.GTU.FTZ.AND P1, PT, |R3|, +INF , PT ;  /* 0x7f8000000300780b */ /* 0x000fc80003f3c200 */
[----:B------:R-:W-:-:S13]  /*36d0*/  PLOP3.LUT P0, PT, P0, P1, PT, 0xf8, 0x8f ;  /* 0x00000000008f781c */ /* 0x000fda0000703f70 */
[----:B------:R-:W-:Y:S05]  /*36e0*/  @P0 BRA `(.L_x_77) ;  /* 0x0000000400540947 */ /* 0x000fea0003800000 */
[----:B------:R-:W-:-:S13]  /*36f0*/  LOP3.LUT P0, RZ, R3, 0x7fffffff, R0, 0xc8, !PT ;  /* 0x7fffffff03ff7812 */ /* 0x000fda000780c800 */
[----:B------:R-:W-:Y:S05]  /*3700*/  @!P0 BRA `(.L_x_78) ;  /* 0x0000000400448947 */ /* 0x000fea0003800000 */
[C---:B------:R-:W-:Y:S02]  /*3710*/  FSETP.NEU.FTZ.AND P2, PT, |R0|.reuse, +INF , PT ;  /* 0x7f8000000000780b */ /* 0x040fe40003f5d200 */
[----:B------:R-:W-:Y:S02]  /*3720*/  FSETP.NEU.FTZ.AND P1, PT, |R3|, +INF , PT ;  /* 0x7f8000000300780b */ /* 0x000fe40003f3d200 */
[----:B------:R-:W-:-:S11]  /*3730*/  FSETP.NEU.FTZ.AND P0, PT, |R0|, +INF , PT ;  /* 0x7f8000000000780b */ /* 0x000fd60003f1d200 */
[----:B------:R-:W-:Y:S05]  /*3740*/  @!P1 BRA !P2, `(.L_x_78) ;  /* 0x0000000400349947 */ /* 0x000fea0005000000 */
[----:B------:R-:W-:-:S04]  /*3750*/  LOP3.LUT P2, RZ, R0, 0x7fffffff, RZ, 0xc0, !PT ;  /* 0x7fffffff00ff7812 */ /* 0x000fc8000784c0ff */
[----:B------:R-:W-:-:S13]  /*3760*/  PLOP3.LUT P1, PT, P1, P2, PT, 0x2f, 0xf2 ;  /* 0x0000000000f2781c */ /* 0x000fda0000f24577 */
[----:B------:R-:W-:Y:S05]  /*3770*/  @P1 BRA `(.L_x_79) ;  /* 0x0000000400201947 */ /* 0x000fea0003800000 */
[----:B------:R-:W-:-:S04]  /*3780*/  LOP3.LUT P1, RZ, R3, 0x7fffffff, RZ, 0xc0, !PT ;  /* 0x7fffffff03ff7812 */ /* 0x000fc8000782c0ff */
[----:B------:R-:W-:-:S13]  /*3790*/  PLOP3.LUT P0, PT, P0, P1, PT, 0x2f, 0xf2 ;  /* 0x0000000000f2781c */ /* 0x000fda0000702577 */
[----:B------:R-:W-:Y:S05]  /*37a0*/  @P0 BRA `(.L_x_80) ;  /* 0x0000000400080947 */ /* 0x000fea0003800000 */
[----:B------:R-:W-:-:S04]  /*37b0*/  IADD3 R21, PT, PT, R22, -0x1, RZ ;  /* 0xffffffff16157810 */ /* 0x000fc80007ffe0ff */
[----:B------:R-:W-:Y:S02]  /*37c0*/  ISETP.GE.AND P0, PT, R21, RZ, PT ;  /* 0x000000ff1500720c */ /* 0x000fe40003f06270 */
[----:B------:R-:W-:-:S04]  /*37d0*/  IADD3 R21, PT, PT, R20, -0x1, RZ ;  /* 0xffffffff14157810 */ /* 0x000fc80007ffe0ff */
[----:B------:R-:W-:-:S07]  /*37e0*/  ISETP.GE.AND P1, PT, R21, RZ, PT ;  /* 0x000000ff1500720c */ /* 0x000fce0003f26270 */
[----:B------:R-:W-:Y:S01]  /*37f0*/  @P0 MOV R21, RZ ;  /* 0x000000ff00150202 */ /* 0x000fe20000000f00 */
[----:B------:R-:W-:Y:S01]  /*3800*/  @!P0 FFMA R0, R0, 1.84467440737095516160e+19, RZ ;  /* 0x5f80000000008823 */ /* 0x000fe200000000ff */
[----:B------:R-:W-:-:S04]  /*3810*/  @!P0 MOV R21, 0xffffffc0 ;  /* 0xffffffc000158802 */ /* 0x000fc80000000f00 */
[----:B------:R-:W-:Y:S01]  /*3820*/  @!P1 FFMA R3, R3, 1.84467440737095516160e+19, RZ ;  /* 0x5f80000003039823 */ /* 0x000fe200000000ff */
[----:B------:R-:W-:-:S07]  /*3830*/  @!P1 IADD3 R21, PT, PT, R21, 0x40, RZ ;  /* 0x0000004015159810 */ /* 0x000fce0007ffe0ff */
.L_x_76:
[----:B------:R-:W-:Y:S01]  /*3840*/  LEA R26, R20, 0xc0800000, 0x17 ;  /* 0xc0800000141a7811 */ /* 0x000fe200078eb8ff */
[----:B------:R-:W-:Y:S01]  /*3850*/  BSSY.RECONVERGENT B1, `(.L_x_81) ;  /* 0x0000036000017945 */ /* 0x000fe20003800200 */
[----:B------:R-:W-:Y:S02]  /*3860*/  IADD3 R27, PT, PT, R22, -0x7f, RZ ;  /* 0xffffff81161b7810 */ /* 0x000fe40007ffe0ff */
[----:B------:R-:W-:-:S03]  /*3870*/  IADD3 R26, PT, PT, -R26, R3, RZ ;  /* 0x000000031a1a7210 */ /* 0x000fc60007ffe1ff */
[----:B------:R-:W-:Y:S01]  /*3880*/  IMAD R0, R27, -0x800000, R0 ;  /* 0xff8000001b007824 */ /* 0x000fe200078e0200 */
[----:B------:R-:W0:Y:S01]  /*3890*/  MUFU.RCP R24, R26 ;  /* 0x0000001a00187308 */ /* 0x000e220000001000 */
[----:B------:R-:W-:-:S04]  /*38a0*/  FADD.FTZ R3, -R26, -RZ ;  /* 0x800000ff1a037221 */ /* 0x000fc80000010100 */
[----:B0-----:R-:W-:-:S04]  /*38b0*/  FFMA R29, R24, R3, 1 ;  /* 0x3f800000181d7423 */ /* 0x001fc80000000003 */
[----:B------:R-:W-:-:S04]  /*38c0*/  FFMA R29, R24, R29, R24 ;  /* 0x0000001d181d7223 */ /* 0x000fc80000000018 */
[----:B------:R-:W-:-:S04]  /*38d0*/  FFMA R22, R0, R29, RZ ;  /* 0x0000001d00167223 */ /* 0x000fc800000000ff */
[----:B------:R-:W-:-:S04]  /*38e0*/  FFMA R24, R3, R22, R0 ;  /* 0x0000001603187223 */ /* 0x000fc80000000000 */
[----:B------:R-:W-:Y:S01]  /*38f0*/  FFMA R24, R29, R24, R22 ;  /* 0x000000181d187223 */ /* 0x000fe20000000016 */
[----:B------:R-:W-:-:S03]  /*3900*/  IADD3 R22, PT, PT, R27, 0x7f, -R20 ;  /* 0x0000007f1b167810 */ /* 0x000fc60007ffe814 */
[----:B------:R-:W-:Y:S01]  /*3910*/  FFMA R3, R3, R24, R0 ;  /* 0x0000001803037223 */ /* 0x000fe20000000000 */
[----:B------:R-:W-:-:S03]  /*3920*/  IADD3 R21, PT, PT, R22, R21, RZ ;  /* 0x0000001516157210 */ /* 0x000fc60007ffe0ff */
[----:B------:R-:W-:-:S05]  /*3930*/  FFMA R0, R29, R3, R24 ;  /* 0x000000031d007223 */ /* 0x000fca0000000018 */
[----:B------:R-:W-:-:S04]  /*3940*/  SHF.R.U32.HI R20, RZ, 0x17, R0 ;  /* 0x00000017ff147819 */ /* 0x000fc80000011600 */
[----:B------:R-:W-:-:S04]  /*3950*/  LOP3.LUT R20, R20, 0xff, RZ, 0xc0, !PT ;  /* 0x000000ff14147812 */ /* 0x000fc800078ec0ff */
[----:B------:R-:W-:-:S04]  /*3960*/  IADD3 R20, PT, PT, R20, R21, RZ ;  /* 0x0000001514147210 */ /* 0x000fc80007ffe0ff */
[----:B------:R-:W-:-:S04]  /*3970*/  IADD3 R22, PT, PT, R20, -0x1, RZ ;  /* 0xffffffff14167810 */ /* 0x000fc80007ffe0ff */
[----:B------:R-:W-:-:S13]  /*3980*/  ISETP.GE.U32.AND P0, PT, R22, 0xfe, PT ;  /* 0x000000fe1600780c */ /* 0x000fda0003f06070 */
[----:B------:R-:W-:Y:S05]  /*3990*/  @!P0 BRA `(.L_x_82) ;  /* 0x0000000000808947 */ /* 0x000fea0003800000 */
[----:B------:R-:W-:-:S13]  /*39a0*/  ISETP.GT.AND P0, PT, R20, 0xfe, PT ;  /* 0x000000fe1400780c */ /* 0x000fda0003f04270 */
[----:B------:R-:W-:Y:S05]  /*39b0*/  @P0 BRA `(.L_x_83) ;  /* 0x00000000006c0947 */ /* 0x000fea0003800000 */
[----:B------:R-:W-:-:S13]  /*39c0*/  ISETP.GE.AND P0, PT, R20, 0x1, PT ;  /* 0x000000011400780c */ /* 0x000fda0003f06270 */
[----:B------:R-:W-:Y:S05]  /*39d0*/  @P0 BRA `(.L_x_84) ;  /* 0x0000000000740947 */ /* 0x000fea0003800000 */
[----:B------:R-:W-:Y:S02]  /*39e0*/  ISETP.GE.AND P0, PT, R20, -0x18, PT ;  /* 0xffffffe81400780c */ /* 0x000fe40003f06270 */
[----:B------:R-:W-:-:S11]  /*39f0*/  LOP3.LUT R0, R0, 0x80000000, RZ, 0xc0, !PT ;  /* 0x8000000000007812 */ /* 0x000fd600078ec0ff */
[----:B------:R-:W-:Y:S05]  /*3a00*/  @!P0 BRA `(.L_x_84) ;  /* 0x0000000000688947 */ /* 0x000fea0003800000 */
[CCC-:B------:R-:W-:Y:S01]  /*3a10*/  FFMA.RZ R21, R29.reuse, R3.reuse, R24.reuse ;  /* 0x000000031d157223 */ /* 0x1c0fe2000000c018 */
[CCC-:B------:R-:W-:Y:S01]  /*3a20*/  FFMA.RP R22, R29.reuse, R3.reuse, R24.reuse ;  /* 0x000000031d167223 */ /* 0x1c0fe20000008018 */
[----:B------:R-:W-:Y:S01]  /*3a30*/  FFMA.RM R29, R29, R3, R24 ;  /* 0x000000031d1d7223 */ /* 0x000fe20000004018 */
[C---:B------:R-:W-:Y:S02]  /*3a40*/  IADD3 R3, PT, PT, R20.reuse, 0x20, RZ ;  /* 0x0000002014037810 */ /* 0x040fe40007ffe0ff */
[----:B------:R-:W-:Y:S02]  /*3a50*/  LOP3.LUT R21, R21, 0x7fffff, RZ, 0xc0, !PT ;  /* 0x007fffff15157812 */ /* 0x000fe400078ec0ff */
[C---:B------:R-:W-:Y:S02]  /*3a60*/  ISETP.NE.AND P2, PT, R20.reuse, RZ, PT ;  /* 0x000000ff1400720c */ /* 0x040fe40003f45270 */
[----:B------:R-:W-:Y:S02]  /*3a70*/  LOP3.LUT R24, R21, 0x800000, RZ, 0xfc, !PT ;  /* 0x0080000015187812 */ /* 0x000fe400078efcff */
[----:B------:R-:W-:-:S02]  /*3a80*/  ISETP.NE.AND P1, PT, R20, RZ, PT ;  /* 0x000000ff1400720c */ /* 0x000fc40003f25270 */
[----:B------:R-:W-:Y:S02]  /*3a90*/  IADD3 R20, PT, PT, -R20, RZ, RZ ;  /* 0x000000ff14147210 */ /* 0x000fe40007ffe1ff */
[----:B------:R-:W-:Y:S02]  /*3aa0*/  SHF.L.U32 R3, R24, R3, RZ ;  /* 0x0000000318037219 */ /* 0x000fe400000006ff */
[----:B------:R-:W-:Y:S02]  /*3ab0*/  FSETP.NEU.FTZ.AND P0, PT, R22, R29, PT ;  /* 0x0000001d1600720b */ /* 0x000fe40003f1d000 */
[----:B------:R-:W-:Y:S02]  /*3ac0*/  SEL R21, R20, RZ, P2 ;  /* 0x000000ff14157207 */ /* 0x000fe40001000000 */
[----:B------:R-:W-:Y:S02]  /*3ad0*/  ISETP.NE.AND P1, PT, R3, RZ, P1 ;  /* 0x000000ff0300720c */ /* 0x000fe40000f25270 */
[----:B------:R-:W-:-:S02]  /*3ae0*/  SHF.R.U32.HI R24, RZ, R21, R24 ;  /* 0x00000015ff187219 */ /* 0x000fc40000011618 */
[----:B------:R-:W-:Y:S02]  /*3af0*/  PLOP3.LUT P0, PT, P0, P1, PT, 0xf8, 0x8f ;  /* 0x00000000008f781c */ /* 0x000fe40000703f70 */
[----:B------:R-:W-:Y:S02]  /*3b00*/  SHF.R.U32.HI R20, RZ, 0x1, R24 ;  /* 0x00000001ff147819 */ /* 0x000fe40000011618 */
[----:B------:R-:W-:-:S04]  /*3b10*/  SEL R3, RZ, 0x1, !P0 ;  /* 0x00000001ff037807 */ /* 0x000fc80004000000 */
[----:B------:R-:W-:-:S04]  /*3b20*/  LOP3.LUT R3, R3, 0x1, R20, 0xf8, !PT ;  /* 0x0000000103037812 */ /* 0x000fc800078ef814 */
[----:B------:R-:W-:-:S04]  /*3b30*/  LOP3.LUT R3, R3, R24, RZ, 0xc0, !PT ;  /* 0x0000001803037212 */ /* 0x000fc800078ec0ff */
[----:B------:R-:W-:-:S04]  /*3b40*/  IADD3 R3, PT, PT, R20, R3, RZ ;  /* 0x0000000314037210 */ /* 0x000fc80007ffe0ff */
[----:B------:R-:W-:Y:S01]  /*3b50*/  LOP3.LUT R0, R3, R0, RZ, 0xfc, !PT ;  /* 0x0000000003007212 */ /* 0x000fe200078efcff */
[----:B------:R-:W-:Y:S06]  /*3b60*/  BRA `(.L_x_84) ;  /* 0x0000000000107947 */ /* 0x000fec0003800000 */
.L_x_83:
[----:B------:R-:W-:-:S04]  /*3b70*/  LOP3.LUT R0, R0, 0x80000000, RZ, 0xc0, !PT ;  /* 0x8000000000007812 */ /* 0x000fc800078ec0ff */
[----:B------:R-:W-:Y:S01]  /*3b80*/  LOP3.LUT R0, R0, 0x7f800000, RZ, 0xfc, !PT ;  /* 0x7f80000000007812 */ /* 0x000fe200078efcff */
[----:B------:R-:W-:Y:S06]  /*3b90*/  BRA `(.L_x_84) ;  /* 0x0000000000047947 */ /* 0x000fec0003800000 */
.L_x_82:
[----:B------:R-:W-:-:S07]  /*3ba0*/  LEA R0, R21, R0, 0x17 ;  /* 0x0000000015007211 */ /* 0x000fce00078eb8ff */
.L_x_84:
[----:B------:R-:W-:Y:S05]  /*3bb0*/  BSYNC.RECONVERGENT B1 ;  /* 0x0000000000017941 */ /* 0x000fea0003800200 */
.L_x_81:
[----:B------:R-:W-:Y:S05]  /*3bc0*/  BRA `(.L_x_85) ;  /* 0x0000000000207947 */ /* 0x000fea0003800000 */
.L_x_80:
[----:B------:R-:W-:-:S04]  /*3bd0*/  LOP3.LUT R0, R3, 0x80000000, R0, 0x48, !PT ;  /* 0x8000000003007812 */ /* 0x000fc800078e4800 */
[----:B------:R-:W-:Y:S01]  /*3be0*/  LOP3.LUT R0, R0, 0x7f800000, RZ, 0xfc, !PT ;  /* 0x7f80000000007812 */ /* 0x000fe200078efcff */
[----:B------:R-:W-:Y:S06]  /*3bf0*/  BRA `(.L_x_85) ;  /* 0x0000000000147947 */ /* 0x000fec0003800000 */
.L_x_79:
[----:B------:R-:W-:Y:S01]  /*3c00*/  LOP3.LUT R0, R3, 0x80000000, R0, 0x48, !PT ;  /* 0x8000000003007812 */ /* 0x000fe200078e4800 */
[----:B------:R-:W-:Y:S06]  /*3c10*/  BRA `(.L_x_85) ;  /* 0x00000000000c7947 */ /* 0x000fec0003800000 */
.L_x_78:
[----:B------:R-:W0:Y:S01]  /*3c20*/  MUFU.RSQ R0, -QNAN ;  /* 0xffc0000000007908 */ /* 0x000e220000001400 */
[----:B------:R-:W-:Y:S05]  /*3c30*/  BRA `(.L_x_85) ;  /* 0x0000000000047947 */ /* 0x000fea0003800000 */
.L_x_77:
[----:B------:R-:W-:-:S07]  /*3c40*/  FADD.FTZ R0, R0, R3 ;  /* 0x0000000300007221 */ /* 0x000fce0000010000 */
.L_x_85:
[----:B------:R-:W-:Y:S05]  /*3c50*/  BSYNC.RECONVERGENT B0 ;  /* 0x0000000000007941 */ /* 0x000fea0003800200 */
.L_x_75:
[----:B------:R-:W-:-:S04]  /*3c60*/  HFMA2 R3, -RZ, RZ, 0, 0 ;  /* 0x00000000ff037431 */ /* 0x000fc800000001ff */
[----:B0-----:R-:W-:Y:S05]  /*3c70*/  RET.REL.NODEC R2 `(_Z23compute_descriptor_se_aPfiS_iS_iPKiPKfS3_PiiS3_ffi) ;  /* 0xffffffc002e07950 */ /* 0x001fea0003c3ffff */
.L_x_86:
        /* <DEDUP_REMOVED lines=16> */
.L_x_111:


//--------------------- .text._Z24format_nlist_fill_b_se_aPiiiPKiS1_PyS1_iS_i --------------------------
	.section	.text._Z24format_nlist_fill_b_se_aPiiiPKiS1_PyS1_iS_i,"ax",@progbits
	.align	128
        .global         _Z24format_nlist_fill_b_se_aPiiiPKiS1_PyS1_iS_i
        .type           _Z24format_nlist_fill_b_se_aPiiiPKiS1_PyS1_iS_i,@function
        .size           _Z24format_nlist_fill_b_se_aPiiiPKiS1_PyS1_iS_i,(.L_x_112 - _Z24format_nlist_fill_b_se_aPiiiPKiS1_PyS1_iS_i)
        .other          _Z24format_nlist_fill_b_se_aPiiiPKiS1_PyS1_iS_i,@"STO_CUDA_ENTRY STV_DEFAULT"
_Z24format_nlist_fill_b_se_aPiiiPKiS1_PyS1_iS_i:
.text._Z24format_nlist_fill_b_se_aPiiiPKiS1_PyS1_iS_i:
        /* <DEDUP_REMOVED lines=8> */
[----:B------:R-:W0:Y:S01]  /*0080*/  LDC R11, c[0x0][0x3c0] ;  /* 0x0000f000ff0b7b82 */ /* 0x000e220000000800 */
[----:B------:R-:W1:Y:S01]  /*0090*/  LDCU UR6, c[0x0][0x3b0] ;  /* 0x00007600ff0677ac */ /* 0x000e620008000800 */
[----:B------:R-:W2:Y:S06]  /*00a0*/  LDCU.64 UR8, c[0x0][0x3a0] ;  /* 0x00007400ff0877ac */ /* 0x000eac0008000a00 */
[----:B------:R-:W3:Y:S01]  /*00b0*/  LDC.64 R12, c[0x0][0x3b8] ;  /* 0x0000ee00ff0c7b82 */ /* 0x000ee20000000a00 */
[----:B------:R-:W4:Y:S01]  /*00c0*/  LDCU UR4, c[0x0][0x388] ;  /* 0x00007100ff0477ac */ /* 0x000f220008000800 */
[----:B------:R-:W0:Y:S01]  /*00d0*/  LDCU.64 UR10, c[0x0][0x358] ;  /* 0x00006b00ff0a77ac */ /* 0x000e220008000a00 */
[----:B-1----:R-:W-:Y:S01]  /*00e0*/  UISETP.GE.AND UP0, UPT, UR6, 0x1, UPT ;  /* 0x000000010600788c */ /* 0x002fe2000bf06270 */
[----:B0-----:R-:W-:-:S02]  /*00f0*/  IMAD R3, R2, R11, RZ ;  /* 0x0000000b02037224 */ /* 0x001fc400078e02ff */
[----:B------:R-:W-:-:S05]  /*0100*/  IMAD R0, R11, UR5, RZ ;  /* 0x000000050b007c24 */ /* 0x000fca000f8e02ff */
[----:B------:R-:W-:-:S04]  /*0110*/  IADD3 R3, P0, PT, R3, R0, RZ ;  /* 0x0000000003037210 */ /* 0x000fc80007f1e0ff */
[----:B------:R-:W-:Y:S01]  /*0120*/  LEA.HI.X.SX32 R4, R0, RZ, 0x1, P0 ;  /* 0x000000ff00047211 */ /* 0x000fe200000f0eff */
[C---:B------:R-:W-:Y:S01]  /*0130*/  IMAD R0, R2.reuse, UR6, RZ ;  /* 0x0000000602007c24 */ /* 0x040fe2000f8e02ff */
[C---:B--2---:R-:W-:Y:S01]  /*0140*/  LEA R14, P0, R3.reuse, UR8, 0x3 ;  /* 0x00000008030e7c11 */ /* 0x044fe2000f8018ff */
[----:B----4-:R-:W-:Y:S02]  /*0150*/  IMAD R2, R2, UR4, RZ ;  /* 0x0000000402027c24 */ /* 0x010fe4000f8e02ff */
[----:B---3--:R-:W-:Y:S01]  /*0160*/  IMAD.WIDE.U32 R12, R0, 0x4, R12 ;  /* 0x00000004000c7825 */ /* 0x008fe200078e000c */
[----:B------:R-:W-:Y:S01]  /*0170*/  LEA.HI.X R15, R3, UR9, R4, 0x3, P0 ;  /* 0x00000009030f7c11 */ /* 0x000fe200080f1c04 */
[----:B------:R-:W-:Y:S08]  /*0180*/  BRA.U !UP0, `(.L_x_87) ;  /* 0x0000000508e87547 */ /* 0x000ff0000b800000 */
[----:B------:R-:W-:Y:S01]  /*0190*/  UISETP.GE.U32.AND UP1, UPT, UR6, 0x10, UPT ;  /* 0x000000100600788c */ /* 0x000fe2000bf26070 */
[----:B------:R-:W-:Y:S01]  /*01a0*/  IMAD.MOV.U32 R3, RZ, RZ, RZ ;  /* 0x000000ffff037224 */ /* 0x000fe200078e00ff */
[----:B------:R-:W-:-:S04]  /*01b0*/  ULOP3.LUT UR7, UR6, 0xf, URZ, 0xc0, !UPT ;  /* 0x0000000f06077892 */ /* 0x000fc8000f8ec0ff */
[----:B------:R-:W-:-:S03]  /*01c0*/  UISETP.NE.AND UP0, UPT, UR7, URZ, UPT ;  /* 0x000000ff0700728c */ /* 0x000fc6000bf05270 */
[----:B------:R-:W-:Y:S08]  /*01d0*/  BRA.U !UP1, `(.L_x_88) ;  /* 0x0000000109d47547 */ /* 0x000ff0000b800000 */
[----:B------:R-:W0:Y:S01]  /*01e0*/  LDCU.64 UR4, c[0x0][0x3a8] ;  /* 0x00007500ff0477ac */ /* 0x000e220008000a00 */
[----:B------:R-:W-:Y:S01]  /*01f0*/  IADD3 R8, P0, PT, R12, 0x20, RZ ;  /* 0x000000200c087810 */ /* 0x000fe20007f1e0ff */
[----:B------:R-:W-:-:S04]  /*0200*/  ULOP3.LUT UR8, UR6, 0x7ffffff0, URZ, 0xc0, !UPT ;  /* 0x7ffffff006087892 */ /* 0x000fc8000f8ec0ff */
[----:B------:R-:W-:Y:S01]  /*0210*/  IMAD.X R23, RZ, RZ, R13, P0 ;  /* 0x000000ffff177224 */ /* 0x000fe200000e060d */
[----:B------:R-:W-:Y:S02]  /*0220*/  UIADD3 UR9, UPT, UPT, -UR8, URZ, URZ ;  /* 0x000000ff08097290 */ /* 0x000fe4000fffe1ff */
[----:B------:R-:W-:Y:S01]  /*0230*/  IMAD.U32 R3, RZ, RZ, UR8 ;  /* 0x00000008ff037e24 */ /* 0x000fe2000f8e00ff */
[----:B0-----:R-:W-:-:S04]  /*0240*/  UIADD3 UR4, UP1, UPT, UR4, 0x20, URZ ;  /* 0x0000002004047890 */ /* 0x001fc8000ff3e0ff */
[----:B------:R-:W-:Y:S02]  /*0250*/  UIADD3.X UR5, UPT, UPT, URZ, UR5, URZ, UP1, !UPT ;  /* 0x00000005ff057290 */ /* 0x000fe40008ffe4ff */
[----:B------:R-:W-:-:S04]  /*0260*/  IMAD.U32 R10, RZ, RZ, UR4 ;  /* 0x00000004ff0a7e24 */ /* 0x000fc8000f8e00ff */
[----:B------:R-:W-:-:S07]  /*0270*/  MOV R9, UR5 ;  /* 0x0000000500097c02 */ /* 0x000fce0008000f00 */
.L_x_89:
[----:B------:R-:W-:Y:S02]  /*0280*/  IMAD.MOV.U32 R4, RZ, RZ, R10 ;  /* 0x000000ffff047224 */ /* 0x000fe400078e000a */
[----:B------:R-:W-:-:S05]  /*0290*/  IMAD.MOV.U32 R5, RZ, RZ, R9 ;  /* 0x000000ffff057224 */ /* 0x000fca00078e0009 */
[----:B------:R-:W2:Y:S01]  /*02a0*/  LDG.E R9, desc[UR10][R4.64+-0x20] ;  /* 0xffffe00a04097981 */ /* 0x000ea2000c1e1900 */
[----:B-1----:R-:W-:Y:S02]  /*02b0*/  IMAD.MOV.U32 R6, RZ, RZ, R8 ;  /* 0x000000ffff067224 */ /* 0x002fe400078e0008 */
[----:B------:R-:W-:-:S05]  /*02c0*/  IMAD.MOV.U32 R7, RZ, RZ, R23 ;  /* 0x000000ffff077224 */ /* 0x000fca00078e0017 */
[----:B--2---:R0:W-:Y:S04]  /*02d0*/  STG.E desc[UR10][R6.64+-0x20], R9 ;  /* 0xffffe00906007986 */ /* 0x0041e8000c10190a */
[----:B------:R-:W2:Y:S04]  /*02e0*/  LDG.E R17, desc[UR10][R4.64+-0x1c] ;  /* 0xffffe40a04117981 */ /* 0x000ea8000c1e1900 */
[----:B--2---:R1:W-:Y:S04]  /*02f0*/  STG.E desc[UR10][R6.64+-0x1c], R17 ;  /* 0xffffe41106007986 */ /* 0x0043e8000c10190a */
[----:B------:R-:W2:Y:S04]  /*0300*/  LDG.E R19, desc[UR10][R4.64+-0x18] ;  /* 0xffffe80a04137981 */ /* 0x000ea8000c1e1900 */
[----:B--2---:R2:W-:Y:S04]  /*0310*/  STG.E desc[UR10][R6.64+-0x18], R19 ;  /* 0xffffe81306007986 */ /* 0x0045e8000c10190a */
[----:B------:R-:W3:Y:S04]  /*0320*/  LDG.E R21, desc[UR10][R4.64+-0x14] ;  /* 0xffffec0a04157981 */ /* 0x000ee8000c1e1900 */
[----:B---3--:R3:W-:Y:S04]  /*0330*/  STG.E desc[UR10][R6.64+-0x14], R21 ;  /* 0xffffec1506007986 */ /* 0x0087e8000c10190a */
[----:B------:R-:W4:Y:S04]  /*0340*/  LDG.E R23, desc[UR10][R4.64+-0x10] ;  /* 0xfffff00a04177981 */ /* 0x000f28000c1e1900 */
[----:B----4-:R4:W-:Y:S04]  /*0350*/  STG.E desc[UR10][R6.64+-0x10], R23 ;  /* 0xfffff01706007986 */ /* 0x0109e8000c10190a */
[----:B------:R-:W5:Y:S04]  /*0360*/  LDG.E R25, desc[UR10][R4.64+-0xc] ;  /* 0xfffff40a04197981 */ /* 0x000f68000c1e1900 */
[----:B-----5:R5:W-:Y:S04]  /*0370*/  STG.E desc[UR10][R6.64+-0xc], R25 ;  /* 0xfffff41906007986 */ /* 0x020be8000c10190a */
[----:B0-----:R-:W2:Y:S04]  /*0380*/  LDG.E R9, desc[UR10][R4.64+-0x8] ;  /* 0xfffff80a04097981 */ /* 0x001ea8000c1e1900 */
[----:B--2---:R0:W-:Y:S04]  /*0390*/  STG.E desc[UR10][R6.64+-0x8], R9 ;  /* 0xfffff80906007986 */ /* 0x0041e8000c10190a */
[----:B-1----:R-:W2:Y:S04]  /*03a0*/  LDG.E R17, desc[UR10][R4.64+-0x4] ;  /* 0xfffffc0a04117981 */ /* 0x002ea8000c1e1900 */
[----:B--2---:R1:W-:Y:S04]  /*03b0*/  STG.E desc[UR10][R6.64+-0x4], R17 ;  /* 0xfffffc1106007986 */ /* 0x0043e8000c10190a */
[----:B------:R-:W2:Y:S04]  /*03c0*/  LDG.E R19, desc[UR10][R4.64] ;  /* 0x0000000a04137981 */ /* 0x000ea8000c1e1900 */
[----:B--2---:R2:W-:Y:S04]  /*03d0*/  STG.E desc[UR10][R6.64], R19 ;  /* 0x0000001306007986 */ /* 0x0045e8000c10190a */
[----:B---3--:R-:W3:Y:S04]  /*03e0*/  LDG.E R21, desc[UR10][R4.64+0x4] ;  /* 0x0000040a04157981 */ /* 0x008ee8000c1e1900 */
[----:B---3--:R3:W-:Y:S04]  /*03f0*/  STG.E desc[UR10][R6.64+0x4], R21 ;  /* 0x0000041506007986 */ /* 0x0087e8000c10190a */
[----:B----4-:R-:W4:Y:S04]  /*0400*/  LDG.E R23, desc[UR10][R4.64+0x8] ;  /* 0x0000080a04177981 */ /* 0x010f28000c1e1900 */
[----:B----4-:R4:W-:Y:S04]  /*0410*/  STG.E desc[UR10][R6.64+0x8], R23 ;  /* 0x0000081706007986 */ /* 0x0109e8000c10190a */
[----:B-----5:R-:W5:Y:S04]  /*0420*/  LDG.E R25, desc[UR10][R4.64+0xc] ;  /* 0x00000c0a04197981 */ /* 0x020f68000c1e1900 */
[----:B-----5:R-:W-:Y:S04]  /*0430*/  STG.E desc[UR10][R6.64+0xc], R25 ;  /* 0x00000c1906007986 */ /* 0x020fe8000c10190a */
[----:B0-----:R-:W5:Y:S04]  /*0440*/  LDG.E R9, desc[UR10][R4.64+0x10] ;  /* 0x0000100a04097981 */ /* 0x001f68000c1e1900 */
[----:B-----5:R0:W-:Y:S04]  /*0450*/  STG.E desc[UR10][R6.64+0x10], R9 ;  /* 0x0000100906007986 */ /* 0x0201e8000c10190a */
[----:B-1----:R-:W5:Y:S04]  /*0460*/  LDG.E R17, desc[UR10][R4.64+0x14] ;  /* 0x0000140a04117981 */ /* 0x002f68000c1e1900 */
[----:B-----5:R1:W-:Y:S04]  /*0470*/  STG.E desc[UR10][R6.64+0x14], R17 ;  /* 0x0000141106007986 */ /* 0x0203e8000c10190a */
[----:B--2---:R-:W2:Y:S04]  /*0480*/  LDG.E R19, desc[UR10][R4.64+0x18] ;  /* 0x0000180a04137981 */ /* 0x004ea8000c1e1900 */
[----:B--2---:R1:W-:Y:S04]  /*0490*/  STG.E desc[UR10][R6.64+0x18], R19 ;  /* 0x0000181306007986 */ /* 0x0043e8000c10190a */
[----:B---3--:R-:W2:Y:S01]  /*04a0*/  LDG.E R21, desc[UR10][R4.64+0x1c] ;  /* 0x00001c0a04157981 */ /* 0x008ea2000c1e1900 */
[----:B------:R-:W-:Y:S01]  /*04b0*/  UIADD3 UR9, UPT, UPT, UR9, 0x10, URZ ;  /* 0x0000001009097890 */ /* 0x000fe2000fffe0ff */
[----:B------:R-:W-:-:S02]  /*04c0*/  IADD3 R8, P1, PT, R6, 0x40, RZ ;  /* 0x0000004006087810 */ /* 0x000fc40007f3e0ff */
[----:B------:R-:W-:Y:S01]  /*04d0*/  IADD3 R10, P0, PT, R4, 0x40, RZ ;  /* 0x00000040040a7810 */ /* 0x000fe20007f1e0ff */
[----:B------:R-:W-:Y:S02]  /*04e0*/  UISETP.NE.AND UP1, UPT, UR9, URZ, UPT ;  /* 0x000000ff0900728c */ /* 0x000fe4000bf25270 */
[----:B----4-:R-:W-:Y:S01]  /*04f0*/  IMAD.X R23, RZ, RZ, R7, P1 ;  /* 0x000000ffff177224 */ /* 0x010fe200008e0607 */
[----:B0-----:R-:W-:Y:S01]  /*0500*/  IADD3.X R9, PT, PT, RZ, R5, RZ, P0, !PT ;  /* 0x00000005ff097210 */ /* 0x001fe200007fe4ff */
[----:B--2---:R1:W-:Y:S05]  /*0510*/  STG.E desc[UR10][R6.64+0x1c], R21 ;  /* 0x00001c1506007986 */ /* 0x0043ea000c10190a */
[----:B------:R-:W-:Y:S05]  /*0520*/  BRA.U UP1, `(.L_x_89) ;  /* 0xfffffffd01547547 */ /* 0x000fea000b83ffff */
.L_x_88:
[----:B------:R-:W-:Y:S01]  /*0530*/  IMAD.WIDE.U32 R4, R0, 0x4, RZ ;  /* 0x0000000400047825 */ /* 0x000fe200078e00ff */
[----:B------:R-:W-:Y:S06]  /*0540*/  BRA.U !UP0, `(.L_x_87) ;  /* 0x0000000108f87547 */ /* 0x000fec000b800000 */
[----:B------:R-:W-:Y:S02]  /*0550*/  UISETP.GE.U32.AND UP0, UPT, UR7, 0x8, UPT ;  /* 0x000000080700788c */ /* 0x000fe4000bf06070 */
[----:B------:R-:W-:-:S04]  /*0560*/  ULOP3.LUT UR5, UR6, 0x7, URZ, 0xc0, !UPT ;  /* 0x0000000706057892 */ /* 0x000fc8000f8ec0ff */
[----:B------:R-:W-:-:S03]  /*0570*/  UISETP.NE.AND UP1, UPT, UR5, URZ, UPT ;  /* 0x000000ff0500728c */ /* 0x000fc6000bf25270 */
[----:B------:R-:W-:Y:S08]  /*0580*/  BRA.U !UP0, `(.L_x_90) ;  /* 0x0000000108507547 */ /* 0x000ff0000b800000 */
[----:B------:R-:W0:Y:S02]  /*0590*/  LDC.64 R8, c[0x0][0x3a8] ;  /* 0x0000ea00ff087b82 */ /* 0x000e240000000a00 */
[----:B0-----:R-:W-:-:S05]  /*05a0*/  IMAD.WIDE.U32 R8, R3, 0x4, R8 ;  /* 0x0000000403087825 */ /* 0x001fca00078e0008 */
[----:B-1----:R-:W2:Y:S01]  /*05b0*/  LDG.E R17, desc[UR10][R8.64] ;  /* 0x0000000a08117981 */ /* 0x002ea2000c1e1900 */
[----:B------:R-:W-:-:S05]  /*05c0*/  IMAD.WIDE.U32 R6, R3, 0x4, R12 ;  /* 0x0000000403067825 */ /* 0x000fca00078e000c */
[----:B--2---:R0:W-:Y:S04]  /*05d0*/  STG.E desc[UR10][R6.64], R17 ;  /* 0x0000001106007986 */ /* 0x0041e8000c10190a */
[----:B------:R-:W2:Y:S04]  /*05e0*/  LDG.E R19, desc[UR10][R8.64+0x4] ;  /* 0x0000040a08137981 */ /* 0x000ea8000c1e1900 */
[----:B--2---:R1:W-:Y:S04]  /*05f0*/  STG.E desc[UR10][R6.64+0x4], R19 ;  /* 0x0000041306007986 */ /* 0x0043e8000c10190a */
[----:B------:R-:W2:Y:S04]  /*0600*/  LDG.E R21, desc[UR10][R8.64+0x8] ;  /* 0x0000080a08157981 */ /* 0x000ea8000c1e1900 */
[----:B--2---:R2:W-:Y:S04]  /*0610*/  STG.E desc[UR10][R6.64+0x8], R21 ;  /* 0x0000081506007986 */ /* 0x0045e8000c10190a */
[----:B------:R-:W3:Y:S04]  /*0620*/  LDG.E R23, desc[UR10][R8.64+0xc] ;  /* 0x00000c0a08177981 */ /* 0x000ee8000c1e1900 */
[----:B---3--:R2:W-:Y:S04]  /*0630*/  STG.E desc[UR10][R6.64+0xc], R23 ;  /* 0x00000c1706007986 */ /* 0x0085e8000c10190a */
[----:B------:R-:W3:Y:S04]  /*0640*/  LDG.E R25, desc[UR10][R8.64+0x10] ;  /* 0x0000100a08197981 */ /* 0x000ee8000c1e1900 */
[----:B---3--:R2:W-:Y:S04]  /*0650*/  STG.E desc[UR10][R6.64+0x10], R25 ;  /* 0x0000101906007986 */ /* 0x0085e8000c10190a */
[----:B------:R-:W3:Y:S04]  /*0660*/  LDG.E R27, desc[UR10][R8.64+0x14] ;  /* 0x0000140a081b7981 */ /* 0x000ee8000c1e1900 */
[----:B---3--:R2:W-:Y:S04]  /*0670*/  STG.E desc[UR10][R6.64+0x14], R27 ;  /* 0x0000141b06007986 */ /* 0x0085e8000c10190a */
[----:B0-----:R-:W3:Y:S04]  /*0680*/  LDG.E R17, desc[UR10][R8.64+0x18] ;  /* 0x0000180a08117981 */ /* 0x001ee8000c1e1900 */
[----:B---3--:R2:W-:Y:S04]  /*0690*/  STG.E desc[UR10][R6.64+0x18], R17 ;  /* 0x0000181106007986 */ /* 0x0085e8000c10190a */
[----:B-1----:R-:W3:Y:S01]  /*06a0*/  LDG.E R19, desc[UR10][R8.64+0x1c] ;  /* 0x00001c0a08137981 */ /* 0x002ee2000c1e1900 */
[----:B------:R-:W-:-:S03]  /*06b0*/  VIADD R3, R3, 0x8 ;  /* 0x0000000803037836 */ /* 0x000fc60000000000 */
[----:B---3--:R2:W-:Y:S04]  /*06c0*/  STG.E desc[UR10][R6.64+0x1c], R19 ;  /* 0x00001c1306007986 */ /* 0x0085e8000c10190a */
.L_x_90:
[----:B------:R-:W-:Y:S05]  /*06d0*/  BRA.U !UP1, `(.L_x_87) ;  /* 0x0000000109947547 */ /* 0x000fea000b800000 */
[----:B------:R-:W-:Y:S02]  /*06e0*/  UISETP.GE.U32.AND UP0, UPT, UR5, 0x4, UPT ;  /* 0x000000040500788c */ /* 0x000fe4000bf06070 */
[----:B------:R-:W-:-:S04]  /*06f0*/  ULOP3.LUT UR4, UR6, 0x3, URZ, 0xc0, !UPT ;  /* 0x0000000306047892 */ /* 0x000fc8000f8ec0ff */
[----:B------:R-:W-:-:S03]  /*0700*/  UISETP.NE.AND UP1, UPT, UR4, URZ, UPT ;  /* 0x000000ff0400728c */ /* 0x000fc6000bf25270 */
[----:B------:R-:W-:Y:S08]  /*0710*/  BRA.U !UP0, `(.L_x_91) ;  /* 0x0000000108307547 */ /* 0x000ff0000b800000 */
[----:B-12---:R-:W0:Y:S02]  /*0720*/  LDC.64 R6, c[0x0][0x3a8] ;  /* 0x0000ea00ff067b82 */ /* 0x006e240000000a00 */
[----:B0-----:R-:W-:-:S05]  /*0730*/  IMAD.WIDE.U32 R6, R3, 0x4, R6 ;  /* 0x0000000403067825 */ /* 0x001fca00078e0006 */
[----:B------:R-:W2:Y:S01]  /*0740*/  LDG.E R17, desc[UR10][R6.64] ;  /* 0x0000000a06117981 */ /* 0x000ea2000c1e1900 */
[----:B------:R-:W-:-:S05]  /*0750*/  IMAD.WIDE.U32 R8, R3, 0x4, R12 ;  /* 0x0000000403087825 */ /* 0x000fca00078e000c */
[----:B--2---:R0:W-:Y:S04]  /*0760*/  STG.E desc[UR10][R8.64], R17 ;  /* 0x0000001108007986 */ /* 0x0041e8000c10190a */
[----:B------:R-:W2:Y:S04]  /*0770*/  LDG.E R19, desc[UR10][R6.64+0x4] ;  /* 0x0000040a06137981 */ /* 0x000ea8000c1e1900 */
[----:B--2---:R0:W-:Y:S04]  /*0780*/  STG.E desc[UR10][R8.64+0x4], R19 ;  /* 0x0000041308007986 */ /* 0x0041e8000c10190a */
[----:B------:R-:W2:Y:S04]  /*0790*/  LDG.E R21, desc[UR10][R6.64+0x8] ;  /* 0x0000080a06157981 */ /* 0x000ea8000c1e1900 */
[----:B--2---:R0:W-:Y:S04]  /*07a0*/  STG.E desc[UR10][R8.64+0x8], R21 ;  /* 0x0000081508007986 */ /* 0x0041e8000c10190a */
[----:B------:R-:W2:Y:S01]  /*07b0*/  LDG.E R23, desc[UR10][R6.64+0xc] ;  /* 0x00000c0a06177981 */ /* 0x000ea2000c1e1900 */
[----:B------:R-:W-:-:S03]  /*07c0*/  VIADD R3, R3, 0x4 ;  /* 0x0000000403037836 */ /* 0x000fc60000000000 */
[----:B--2---:R0:W-:Y:S04]  /*07d0*/  STG.E desc[UR10][R8.64+0xc], R23 ;  /* 0x00000c1708007986 */ /* 0x0041e8000c10190a */
.L_x_91:
[----:B------:R-:W-:Y:S05]  /*07e0*/  BRA.U !UP1, `(.L_x_87) ;  /* 0x0000000109507547 */ /* 0x000fea000b800000 */
[----:B-12---:R-:W1:Y:S01]  /*07f0*/  LDC.64 R6, c[0x0][0x3a8] ;  /* 0x0000ea00ff067b82 */ /* 0x006e620000000a00 */
[----:B------:R-:W2:Y:S01]  /*0800*/  LDCU.64 UR6, c[0x0][0x3b8] ;  /* 0x00007700ff0677ac */ /* 0x000ea20008000a00 */
[----:B------:R-:W-:Y:S01]  /*0810*/  IMAD.WIDE.U32 R4, R3, 0x4, R4 ;  /* 0x0000000403047825 */ /* 0x000fe200078e0004 */
[----:B------:R-:W-:Y:S02]  /*0820*/  UIADD3 UR4, UPT, UPT, -UR4, URZ, URZ ;  /* 0x000000ff04047290 */ /* 0x000fe4000fffe1ff */
[----:B--2---:R-:W-:-:S04]  /*0830*/  IADD3 R0, P0, PT, R4, UR6, RZ ;  /* 0x0000000604007c10 */ /* 0x004fc8000ff1e0ff */
[----:B0-----:R-:W-:Y:S01]  /*0840*/  IADD3.X R9, PT, PT, R5, UR7, RZ, P0, !PT ;  /* 0x0000000705097c10 */ /* 0x001fe200087fe4ff */
[----:B-1----:R-:W-:-:S08]  /*0850*/  IMAD.WIDE.U32 R6, R3, 0x4, R6 ;  /* 0x0000000403067825 */ /* 0x002fd000078e0006 */
.L_x_92:
[----:B---3--:R-:W-:Y:S01]  /*0860*/  IMAD.MOV.U32 R4, RZ, RZ, R6 ;  /* 0x000000ffff047224 */ /* 0x008fe200078e0006 */
[----:B------:R-:W-:-:S05]  /*0870*/  MOV R5, R7 ;  /* 0x0000000700057202 */ /* 0x000fca0000000f00 */
[----:B------:R0:W2:Y:S01]  /*0880*/  LDG.E R3, desc[UR10][R4.64] ;  /* 0x0000000a04037981 */ /* 0x0000a2000c1e1900 */
[----:B------:R-:W-:Y:S01]  /*0890*/  UIADD3 UR4, UPT, UPT, UR4, 0x1, URZ ;  /* 0x0000000104047890 */ /* 0x000fe2000fffe0ff */
[----:B------:R-:W-:-:S03]  /*08a0*/  IADD3 R6, P1, PT, R6, 0x4, RZ ;  /* 0x0000000406067810 */ /* 0x000fc60007f3e0ff */
[----:B------:R-:W-:Y:S02]  /*08b0*/  UISETP.NE.AND UP0, UPT, UR4, URZ, UPT ;  /* 0x000000ff0400728c */ /* 0x000fe4000bf05270 */
[----:B------:R-:W-:Y:S02]  /*08c0*/  IMAD.X R7, RZ, RZ, R7, P1 ;  /* 0x000000ffff077224 */ /* 0x000fe400008e0607 */
[----:B0-----:R-:W-:Y:S01]  /*08d0*/  IMAD.MOV.U32 R4, RZ, RZ, R0 ;  /* 0x000000ffff047224 */ /* 0x001fe200078e0000 */
[----:B------:R-:W-:Y:S01]  /*08e0*/  IADD3 R0, P0, PT, R0, 0x4, RZ ;  /* 0x0000000400007810 */ /* 0x000fe20007f1e0ff */
[----:B------:R-:W-:-:S04]  /*08f0*/  IMAD.MOV.U32 R5, RZ, RZ, R9 ;  /* 0x000000ffff057224 */ /* 0x000fc800078e0009 */
[----:B------:R-:W-:Y:S01]  /*0900*/  IMAD.X R9, RZ, RZ, R9, P0 ;  /* 0x000000ffff097224 */ /* 0x000fe200000e0609 */
[----:B--2---:R3:W-:Y:S01]  /*0910*/  STG.E desc[UR10][R4.64], R3 ;  /* 0x0000000304007986 */ /* 0x0047e2000c10190a */
[----:B------:R-:W-:Y:S06]  /*0920*/  BRA.U UP0, `(.L_x_92) ;  /* 0xfffffffd00cc7547 */ /* 0x000fec000b83ffff */
.L_x_87:
[----:B------:R-:W-:Y:S01]  /*0930*/  IMAD.WIDE R10, R11, 0x8, R14 ;  /* 0x000000080b0a7825 */ /* 0x000fe200078e020e */
[----:B-12---:R-:W2:Y:S04]  /*0940*/  LDG.E.64 R6, desc[UR10][R14.64] ;  /* 0x0000000a0e067981 */ /* 0x006ea8000c1e1b00 */
[----:B---3--:R-:W2:Y:S02]  /*0950*/  LDG.E.64 R4, desc[UR10][R10.64+-0x8] ;  /* 0xfffff80a0a047981 */ /* 0x008ea4000c1e1b00 */
[----:B--2---:R-:W-:-:S04]  /*0960*/  ISETP.NE.U32.AND P0, PT, R6, R4, PT ;  /* 0x000000040600720c */ /* 0x004fc80003f05070 */
[----:B------:R-:W-:-:S13]  /*0970*/  ISETP.NE.AND.EX P0, PT, R7, R5, PT, P0 ;  /* 0x000000050700720c */ /* 0x000fda0003f05300 */
[----:B------:R-:W-:Y:S05]  /*0980*/  @!P0 EXIT ;  /* 0x000000000000894d */ /* 0x000fea0003800000 */
[----:B0-----:R-:W0:Y:S01]  /*0990*/  LDC.64 R8, c[0x0][0x3a8] ;  /* 0x0000ea00ff087b82 */ /* 0x001e220000000a00 */
[----:B------:R-:W-:Y:S01]  /*09a0*/  HFMA2 R3, -RZ, RZ, 0, 0 ;  /* 0x00000000ff037431 */ /* 0x000fe200000001ff */
[----:B------:R-:W1:Y:S06]  /*09b0*/  LDCU.64 UR4, c[0x0][0x380] ;  /* 0x00007000ff0477ac */ /* 0x000e6c0008000a00 */
.L_x_97:
[----:B------:R-:W2:Y:S01]  /*09c0*/  MUFU.RCP64H R19, 9.99999919882240000000e+14 ;  /* 0x430c6bf500137908 */ /* 0x000ea20000001800 */
[----:B------:R-:W-:Y:S01]  /*09d0*/  IMAD.MOV.U32 R16, RZ, RZ, 0x26340000 ;  /* 0x26340000ff107424 */ /* 0x000fe200078e00ff */
[----:B------:R-:W-:Y:S01]  /*09e0*/  BSSY.RECONVERGENT B0, `(.L_x_93) ;  /* 0x0000014000007945 */ /* 0x000fe20003800200 */
[----:B------:R-:W-:Y:S02]  /*09f0*/  IMAD.MOV.U32 R17, RZ, RZ, 0x430c6bf5 ;  /* 0x430c6bf5ff117424 */ /* 0x000fe400078e00ff */
[----:B------:R-:W-:-:S06]  /*0a00*/  IMAD.MOV.U32 R18, RZ, RZ, 0x1 ;  /* 0x00000001ff127424 */ /* 0x000fcc00078e00ff */
[----:B--2---:R-:W-:-:S08]  /*0a10*/  DFMA R20, R18, -R16, 1 ;  /* 0x3ff000001214742b */ /* 0x004fd00000000810 */
[----:B------:R-:W-:-:S08]  /*0a20*/  DFMA R20, R20, R20, R20 ;  /* 0x000000141414722b */ /* 0x000fd00000000014 */
[----:B------:R-:W-:Y:S01]  /*0a30*/  DFMA R20, R18, R20, R18 ;  /* 0x000000141214722b */ /* 0x000fe20000000012 */
[----:B------:R-:W2:Y:S07]  /*0a40*/  I2F.F64.U64 R18, R6 ;  /* 0x0000000600127312 */ /* 0x000eae0000301800 */
[----:B------:R-:W-:-:S08]  /*0a50*/  DFMA R22, R20, -R16, 1 ;  /* 0x3ff000001416742b */ /* 0x000fd00000000810 */
[----:B------:R-:W-:Y:S01]  /*0a60*/  DFMA R22, R20, R22, R20 ;  /* 0x000000161416722b */ /* 0x000fe20000000014 */
[----:B--2---:R-:W-:-:S07]  /*0a70*/  FSETP.GEU.AND P1, PT, |R19|, 6.5827683646048100446e-37, PT ;  /* 0x036000001300780b */ /* 0x004fce0003f2e200 */
[----:B------:R-:W-:-:S08]  /*0a80*/  DMUL R20, R18, R22 ;  /* 0x0000001612147228 */ /* 0x000fd00000000000 */
[----:B------:R-:W-:-:S08]  /*0a90*/  DFMA R16, R20, -R16, R18 ;  /* 0x800000101410722b */ /* 0x000fd00000000012 */
[----:B------:R-:W-:-:S10]  /*0aa0*/  DFMA R16, R22, R16, R20 ;  /* 0x000000101610722b */ /* 0x000fd40000000014 */
[----:B------:R-:W-:-:S05]  /*0ab0*/  FFMA R0, RZ, 140.4217071533203125, R17 ;  /* 0x430c6bf5ff007823 */ /* 0x000fca0000000011 */
[----:B------:R-:W-:-:S13]  /*0ac0*/  FSETP.GT.AND P0, PT, |R0|, 1.469367938527859385e-39, PT ;  /* 0x001000000000780b */ /* 0x000fda0003f04200 */
[----:B------:R-:W-:Y:S05]  /*0ad0*/  @P0 BRA P1, `(.L_x_94) ;  /* 0x0000000000100947 */ /* 0x000fea0000800000 */
[----:B------:R-:W-:-:S07]  /*0ae0*/  MOV R0, 0xb00 ;  /* 0x00000b0000007802 */ /* 0x000fce0000000f00 */
[----:B01----:R-:W-:Y:S05]  /*0af0*/  CALL.REL.NOINC `($__internal_3_$__cuda_sm20_div_rn_f64_full) ;  /* 0x0000000000987944 */ /* 0x003fea0003c00000 */
[----:B------:R-:W-:Y:S01]  /*0b00*/  IMAD.MOV.U32 R16, RZ, RZ, R22 ;  /* 0x000000ffff107224 */ /* 0x000fe200078e0016 */
[----:B------:R-:W-:-:S07]  /*0b10*/  MOV R17, R23 ;  /* 0x0000001700117202 */ /* 0x000fce0000000f00 */
.L_x_94:
[----:B-1----:R-:W-:Y:S05]  /*0b20*/  BSYNC.RECONVERGENT B0 ;  /* 0x0000000000007941 */ /* 0x002fea0003800200 */
.L_x_93:
[----:B------:R-:W0:Y:S02]  /*0b30*/  F2I.F64.TRUNC R17, R16 ;  /* 0x0000001000117311 */ /* 0x000e24000030d100 */
[----:B0-----:R-:W-:-:S04]  /*0b40*/  IMAD.WIDE R22, R17, 0x4, R8 ;  /* 0x0000000411167825 */ /* 0x001fc800078e0208 */
[----:B------:R-:W-:Y:S02]  /*0b50*/  IMAD.WIDE R18, R17, 0x4, R12 ;  /* 0x0000000411127825 */ /* 0x000fe400078e020c */
[----:B------:R-:W2:Y:S04]  /*0b60*/  LDG.E R22, desc[UR10][R22.64+0x4] ;  /* 0x0000040a16167981 */ /* 0x000ea8000c1e1900 */
[----:B------:R-:W2:Y:S01]  /*0b70*/  LDG.E R21, desc[UR10][R18.64] ;  /* 0x0000000a12157981 */ /* 0x000ea2000c1e1900 */
[----:B------:R-:W-:Y:S01]  /*0b80*/  BSSY.RECONVERGENT B0, `(.L_x_95) ;  /* 0x0000016000007945 */ /* 0x000fe20003800200 */
[----:B--2---:R-:W-:-:S13]  /*0b90*/  ISETP.GE.AND P0, PT, R21, R22, PT ;  /* 0x000000161500720c */ /* 0x004fda0003f06270 */
[----:B------:R-:W-:Y:S05]  /*0ba0*/  @P0 BRA `(.L_x_96) ;  /* 0x00000000004c0947 */ /* 0x000fea0003800000 */
[--C-:B------:R-:W-:Y:S02]  /*0bb0*/  SHF.R.U32.HI R25, RZ, 0x5, R7.reuse ;  /* 0x00000005ff197819 */ /* 0x100fe40000011607 */
[----:B------:R-:W-:Y:S02]  /*0bc0*/  SHF.R.U64 R7, R6, 0x5, R7 ;  /* 0x0000000506077819 */ /* 0x000fe40000001207 */
[----:B------:R-:W-:Y:S01]  /*0bd0*/  IADD3 R0, P1, PT, R2, R21, RZ ;  /* 0x0000001502007210 */ /* 0x000fe20007f3e0ff */
[----:B------:R-:W-:-:S04]  /*0be0*/  IMAD.WIDE.U32 R4, R25, 0x71b47843, RZ ;  /* 0x71b4784319047825 */ /* 0x000fc800078e00ff */
[----:B------:R-:W-:-:S04]  /*0bf0*/  IMAD.WIDE.U32 R16, R7, 0x71b47843, RZ ;  /* 0x71b4784307107825 */ /* 0x000fc800078e00ff */
[----:B------:R-:W-:Y:S01]  /*0c00*/  IMAD.WIDE.U32 R4, P0, R7, 0xa7c5ac4, R4 ;  /* 0x0a7c5ac407047825 */ /* 0x000fe20007800004 */
[----:B------:R-:W-:-:S03]  /*0c10*/  LEA.HI.X.SX32 R7, R21, RZ, 0x1, P1 ;  /* 0x000000ff15077211 */ /* 0x000fc600008f0eff */
[----:B------:R-:W-:Y:S01]  /*0c20*/  IMAD.X R23, RZ, RZ, RZ, P0 ;  /* 0x000000ffff177224 */ /* 0x000fe200000e06ff */
[----:B------:R-:W-:Y:S01]  /*0c30*/  IADD3 RZ, P0, PT, R17, R4, RZ ;  /* 0x0000000411ff7210 */ /* 0x000fe20007f1e0ff */
[----:B------:R-:W-:Y:S02]  /*0c40*/  IMAD.MOV.U32 R22, RZ, RZ, R5 ;  /* 0x000000ffff167224 */ /* 0x000fe400078e0005 */
[----:B------:R-:W-:Y:S02]  /*0c50*/  VIADD R21, R21, 0x1 ;  /* 0x0000000115157836 */ /* 0x000fe40000000000 */
[----:B------:R-:W-:Y:S01]  /*0c60*/  IMAD.WIDE.U32.X R4, R25, 0xa7c5ac4, R22, P0 ;  /* 0x0a7c5ac419047825 */ /* 0x000fe200000e0416 */
[----:B------:R-:W-:Y:S02]  /*0c70*/  LEA R16, P0, R0, UR4, 0x2 ;  /* 0x0000000400107c11 */ /* 0x000fe4000f8010ff */
[----:B------:R0:W-:Y:S02]  /*0c80*/  STG.E desc[UR10][R18.64], R21 ;  /* 0x0000001512007986 */ /* 0x0001e4000c10190a */
[----:B------:R-:W-:-:S02]  /*0c90*/  SHF.R.U64 R5, R4, 0x7, R5 ;  /* 0x0000000704057819 */ /* 0x000fc40000001205 */
[----:B------:R-:W-:-:S03]  /*0ca0*/  LEA.HI.X R17, R0, UR5, R7, 0x2, P0 ;  /* 0x0000000500117c11 */ /* 0x000fc600080f1407 */
[----:B------:R-:W-:-:S05]  /*0cb0*/  IMAD R7, R5, -0x186a0, R6 ;  /* 0xfffe796005077824 */ /* 0x000fca00078e0206 */
[----:B------:R0:W-:Y:S04]  /*0cc0*/  STG.E desc[UR10][R16.64], R7 ;  /* 0x0000000710007986 */ /* 0x0001e8000c10190a */
[----:B------:R0:W5:Y:S02]  /*0cd0*/  LDG.E.64 R4, desc[UR10][R10.64+-0x8] ;  /* 0xfffff80a0a047981 */ /* 0x000164000c1e1b00 */
.L_x_96:
[----:B------:R-:W-:Y:S05]  /*0ce0*/  BSYNC.RECONVERGENT B0 ;  /* 0x0000000000007941 */ /* 0x000fea0003800200 */
.L_x_95:
[----:B------:R-:W-:-:S04]  /*0cf0*/  VIADD R3, R3, 0x1 ;  /* 0x0000000103037836 */ /* 0x000fc80000000000 */
[----:B0-----:R-:W-:-:S06]  /*0d00*/  IMAD.WIDE.U32 R6, R3, 0x8, R14 ;  /* 0x0000000803067825 */ /* 0x001fcc00078e000e */
[----:B------:R-:W2:Y:S02]  /*0d10*/  LDG.E.64 R6, desc[UR10][R6.64] ;  /* 0x0000000a06067981 */ /* 0x000ea4000c1e1b00 */
[----:B--2--5:R-:W-:-:S04]  /*0d20*/  ISETP.NE.U32.AND P0, PT, R6, R4, PT ;  /* 0x000000040600720c */ /* 0x024fc80003f05070 */
[----:B------:R-:W-:-:S13]  /*0d30*/  ISETP.NE.AND.EX P0, PT, R7, R5, PT, P0 ;  /* 0x000000050700720c */ /* 0x000fda0003f05300 */
[----:B------:R-:W-:Y:S05]  /*0d40*/  @P0 BRA `(.L_x_97) ;  /* 0xfffffffc001c0947 */ /* 0x000fea000383ffff */
[----:B------:R-:W-:Y:S05]  /*0d50*/  EXIT ;  /* 0x000000000000794d */ /* 0x000fea0003800000 */
        .weak           $__internal_3_$__cuda_sm20_div_rn_f64_full
        .type           $__internal_3_$__cuda_sm20_div_rn_f64_full,@function
        .size           $__internal_3_$__cuda_sm20_div_rn_f64_full,(.L_x_112 - $__internal_3_$__cuda_sm20_div_rn_f64_full)
$__internal_3_$__cuda_sm20_div_rn_f64_full:
[----:B------:R-:W-:Y:S02]  /*0d60*/  IMAD.MOV.U32 R17, RZ, RZ, R19 ;  /* 0x000000ffff117224 */ /* 0x000fe400078e0013 */
[----:B------:R-:W-:Y:S02]  /*0d70*/  HFMA2 R19, -RZ, RZ, 1.99609375, 4074 ;  /* 0x3ffc6bf5ff137431 */ /* 0x000fe400000001ff */
[----:B------:R-:W-:Y:S01]  /*0d80*/  IMAD.MOV.U32 R29, RZ, RZ, 0x1ca00000 ;  /* 0x1ca00000ff1d7424 */ /* 0x000fe200078e00ff */
[----:B------:R-:W-:Y:S01]  /*0d90*/  MOV R16, R18 ;  /* 0x0000001200107202 */ /* 0x000fe20000000f00 */
[----:B------:R-:W-:Y:S01]  /*0da0*/  IMAD.MOV.U32 R18, RZ, RZ, 0x26340000 ;  /* 0x26340000ff127424 */ /* 0x000fe200078e00ff */
[C---:B------:R-:W-:Y:S01]  /*0db0*/  FSETP.GEU.AND P1, PT, |R17|.reuse, 1.469367938527859385e-39, PT ;  /* 0x001000001100780b */ /* 0x040fe20003f2e200 */
[----:B------:R-:W-:Y:S01]  /*0dc0*/  IMAD.MOV.U32 R22, RZ, RZ, 0x1 ;  /* 0x00000001ff167424 */ /* 0x000fe200078e00ff */
[----:B------:R-:W-:Y:S01]  /*0dd0*/  LOP3.LUT R28, R17, 0x7ff00000, RZ, 0xc0, !PT ;  /* 0x7ff00000111c7812 */ /* 0x000fe200078ec0ff */
[----:B------:R-:W0:Y:S01]  /*0de0*/  MUFU.RCP64H R23, R19 ;  /* 0x0000001300177308 */ /* 0x000e220000001800 */
[----:B------:R-:W-:Y:S01]  /*0df0*/  IMAD.MOV.U32 R20, RZ, RZ, R16 ;  /* 0x000000ffff147224 */ /* 0x000fe200078e0010 */
[----:B------:R-:W-:Y:S01]  /*0e00*/  BSSY.RECONVERGENT B1, `(.L_x_98) ;  /* 0x0000043000017945 */ /* 0x000fe20003800200 */
[----:B------:R-:W-:-:S04]  /*0e10*/  ISETP.GE.U32.AND P0, PT, R28, 0x43000000, PT ;  /* 0x430000001c00780c */ /* 0x000fc80003f06070 */
[----:B------:R-:W-:-:S04]  /*0e20*/  SEL R29, R29, 0x63400000, !P0 ;  /* 0x634000001d1d7807 */ /* 0x000fc80004000000 */
[C-C-:B------:R-:W-:Y:S02]  /*0e30*/  @!P1 LOP3.LUT R24, R29.reuse, 0x80000000, R17.reuse, 0xf8, !PT ;  /* 0x800000001d189812 */ /* 0x140fe400078ef811 */
[----:B------:R-:W-:Y:S02]  /*0e40*/  LOP3.LUT R21, R29, 0x800fffff, R17, 0xf8, !PT ;  /* 0x800fffff1d157812 */ /* 0x000fe400078ef811 */
[----:B------:R-:W-:Y:S01]  /*0e50*/  @!P1 LOP3.LUT R25, R24, 0x100000, RZ, 0xfc, !PT ;  /* 0x0010000018199812 */ /* 0x000fe200078efcff */
[----:B------:R-:W-:-:S06]  /*0e60*/  @!P1 IMAD.MOV.U32 R24, RZ, RZ, RZ ;  /* 0x000000ffff189224 */ /* 0x000fcc00078e00ff */
[----:B------:R-:W-:Y:S02]  /*0e70*/  @!P1 DFMA R20, R20, 2, -R24 ;  /* 0x400000001414982b */ /* 0x000fe40000000818 */
[----:B0-----:R-:W-:-:S08]  /*0e80*/  DFMA R24, R22, -R18, 1 ;  /* 0x3ff000001618742b */ /* 0x001fd00000000812 */
[----:B------:R-:W-:-:S08]  /*0e90*/  DFMA R24, R24, R24, R24 ;  /* 0x000000181818722b */ /* 0x000fd00000000018 */
[----:B------:R-:W-:-:S08]  /*0ea0*/  DFMA R24, R22, R24, R22 ;  /* 0x000000181618722b */ /* 0x000fd00000000016 */
[----:B------:R-:W-:-:S08]  /*0eb0*/  DFMA R22, R24, -R18, 1 ;  /* 0x3ff000001816742b */ /* 0x000fd00000000812 */
[----:B------:R-:W-:-:S08]  /*0ec0*/  DFMA R22, R24, R22, R24 ;  /* 0x000000161816722b */ /* 0x000fd00000000018 */
[----:B------:R-:W-:-:S08]  /*0ed0*/  DMUL R24, R22, R20 ;  /* 0x0000001416187228 */ /* 0x000fd00000000000 */
[----:B------:R-:W-:-:S08]  /*0ee0*/  DFMA R26, R24, -R18, R20 ;  /* 0x80000012181a722b */ /* 0x000fd00000000014 */
[----:B------:R-:W-:Y:S01]  /*0ef0*/  DFMA R26, R22, R26, R24 ;  /* 0x0000001a161a722b */ /* 0x000fe20000000018 */
[----:B------:R-:W-:Y:S01]  /*0f00*/  MOV R24, R28 ;  /* 0x0000001c00187202 */ /* 0x000fe20000000f00 */
[----:B------:R-:W-:Y:S01]  /*0f10*/  IMAD.MOV.U32 R25, RZ, RZ, 0x43000000 ;  /* 0x43000000ff197424 */ /* 0x000fe200078e00ff */
[----:B------:R-:W-:-:S05]  /*0f20*/  @!P1 LOP3.LUT R24, R21, 0x7ff00000, RZ, 0xc0, !PT ;  /* 0x7ff0000015189812 */ /* 0x000fca00078ec0ff */
[----:B------:R-:W-:-:S05]  /*0f30*/  VIADD R22, R24, 0xffffffff ;  /* 0xffffffff18167836 */ /* 0x000fca0000000000 */
[----:B------:R-:W-:Y:S01]  /*0f40*/  ISETP.GT.U32.AND P0, PT, R22, 0x7feffffe, PT ;  /* 0x7feffffe1600780c */ /* 0x000fe20003f04070 */
[----:B------:R-:W-:-:S05]  /*0f50*/  VIADD R22, R25, 0xffffffff ;  /* 0xffffffff19167836 */ /* 0x000fca0000000000 */
[----:B------:R-:W-:-:S13]  /*0f60*/  ISETP.GT.U32.OR P0, PT, R22, 0x7feffffe, P0 ;  /* 0x7feffffe1600780c */ /* 0x000fda0000704470 */
[----:B------:R-:W-:Y:S05]  /*0f70*/  @P0 BRA `(.L_x_99) ;  /* 0x0000000000680947 */ /* 0x000fea0003800000 */
[----:B------:R-:W-:Y:S01]  /*0f80*/  MOV R17, 0x43000000 ;  /* 0x4300000000117802 */ /* 0x000fe20000000f00 */
[----:B------:R-:W-:-:S03]  /*0f90*/  IMAD.MOV.U32 R16, RZ, RZ, RZ ;  /* 0x000000ffff107224 */ /* 0x000fc600078e00ff */
[----:B------:R-:W-:-:S04]  /*0fa0*/  VIADDMNMX R28, R28, -R17, 0xb9600000, !PT ;  /* 0xb96000001c1c7446 */ /* 0x000fc80007800911 */
[----:B------:R-:W-:-:S05]  /*0fb0*/  VIMNMX R28, PT, PT, R28, 0x46a00000, PT ;  /* 0x46a000001c1c7848 */ /* 0x000fca0003fe0100 */
[----:B------:R-:W-:-:S04]  /*0fc0*/  IMAD.IADD R29, R28, 0x1, -R29 ;  /* 0x000000011c1d7824 */ /* 0x000fc800078e0a1d */
[----:B------:R-:W-:-:S06]  /*0fd0*/  VIADD R17, R29, 0x7fe00000 ;  /* 0x7fe000001d117836 */ /* 0x000fcc0000000000 */
[----:B------:R-:W-:-:S10]  /*0fe0*/  DMUL R22, R26, R16 ;  /* 0x000000101a167228 */ /* 0x000fd40000000000 */
[----:B------:R-:W-:-:S13]  /*0ff0*/  FSETP.GTU.AND P0, PT, |R23|, 1.469367938527859385e-39, PT ;  /* 0x001000001700780b */ /* 0x000fda0003f0c200 */
[----:B------:R-:W-:Y:S05]  /*1000*/  @P0 BRA `(.L_x_100) ;  /* 0x0000000000880947 */ /* 0x000fea0003800000 */
[----:B------:R-:W-:Y:S01]  /*1010*/  DFMA R18, R26, -R18, R20 ;  /* 0x800000121a12722b */ /* 0x000fe20000000014 */
[----:B------:R-:W-:-:S09]  /*1020*/  MOV R16, RZ ;  /* 0x000000ff00107202 */ /* 0x000fd20000000f00 */
[C---:B------:R-:W-:Y:S02]  /*1030*/  FSETP.NEU.AND P0, PT, R19.reuse, RZ, PT ;  /* 0x000000ff1300720b */ /* 0x040fe40003f0d000 */
[----:B------:R-:W-:-:S04]  /*1040*/  LOP3.LUT R21, R19, 0x430c6bf5, RZ, 0x3c, !PT ;  /* 0x430c6bf513157812 */ /* 0x000fc800078e3cff */
[----:B------:R-:W-:-:S04]  /*1050*/  LOP3.LUT R21, R21, 0x80000000, RZ, 0xc0, !PT ;  /* 0x8000000015157812 */ /* 0x000fc800078ec0ff */
[----:B------:R-:W-:-:S03]  /*1060*/  LOP3.LUT R17, R21, R17, RZ, 0xfc, !PT ;  /* 0x0000001115117212 */ /* 0x000fc600078efcff */
[----:B------:R-:W-:Y:S05]  /*1070*/  @!P0 BRA `(.L_x_100) ;  /* 0x00000000006c8947 */ /* 0x000fea0003800000 */
[----:B------:R-:W-:Y:S01]  /*1080*/  IMAD.MOV R19, RZ, RZ, -R29 ;  /* 0x000000ffff137224 */ /* 0x000fe200078e0a1d */
[----:B------:R-:W-:Y:S01]  /*1090*/  DMUL.RP R16, R26, R16 ;  /* 0x000000101a107228 */ /* 0x000fe20000008000 */
[----:B------:R-:W-:Y:S01]  /*10a0*/  IMAD.MOV.U32 R18, RZ, RZ, RZ ;  /* 0x000000ffff127224 */ /* 0x000fe200078e00ff */
[----:B------:R-:W-:-:S05]  /*10b0*/  IADD3 R29, PT, PT, -R29, -0x43300000, RZ ;  /* 0xbcd000001d1d7810 */ /* 0x000fca0007ffe1ff */
[----:B------:R-:W-:-:S03]  /*10c0*/  DFMA R18, R22, -R18, R26 ;  /* 0x800000121612722b */ /* 0x000fc6000000001a */
[----:B------:R-:W-:-:S07]  /*10d0*/  LOP3.LUT R21, R17, R21, RZ, 0x3c, !PT ;  /* 0x0000001511157212 */ /* 0x000fce00078e3cff */
[----:B------:R-:W-:-:S04]  /*10e0*/  FSETP.NEU.AND P0, PT, |R19|, R29, PT ;  /* 0x0000001d1300720b */ /* 0x000fc80003f0d200 */
[----:B------:R-:W-:Y:S02]  /*10f0*/  FSEL R22, R16, R22, !P0 ;  /* 0x0000001610167208 */ /* 0x000fe40004000000 */
[----:B------:R-:W-:Y:S01]  /*1100*/  FSEL R23, R21, R23, !P0 ;  /* 0x0000001715177208 */ /* 0x000fe20004000000 */
[----:B------:R-:W-:Y:S06]  /*1110*/  BRA `(.L_x_100) ;  /* 0x0000000000447947 */ /* 0x000fec0003800000 */
.L_x_99:
[----:B------:R-:W-:-:S14]  /*1120*/  DSETP.NAN.AND P0, PT, R16, R16, PT ;  /* 0x000000101000722a */ /* 0x000fdc0003f08000 */
[----:B------:R-:W-:Y:S05]  /*1130*/  @P0 BRA `(.L_x_101) ;  /* 0x0000000000340947 */ /* 0x000fea0003800000 */
[----:B------:R-:W-:Y:S01]  /*1140*/  ISETP.NE.AND P0, PT, R24, R25, PT ;  /* 0x000000191800720c */ /* 0x000fe20003f05270 */
[----:B------:R-:W-:Y:S01]  /*1150*/  IMAD.MOV.U32 R22, RZ, RZ, 0x0 ;  /* 0x00000000ff167424 */ /* 0x000fe200078e00ff */
[----:B------:R-:W-:-:S11]  /*1160*/  MOV R23, 0xfff80000 ;  /* 0xfff8000000177802 */ /* 0x000fd60000000f00 */
[----:B------:R-:W-:Y:S05]  /*1170*/  @!P0 BRA `(.L_x_100) ;  /* 0x00000000002c8947 */ /* 0x000fea0003800000 */
[----:B------:R-:W-:Y:S02]  /*1180*/  ISETP.NE.AND P0, PT, R24, 0x7ff00000, PT ;  /* 0x7ff000001800780c */ /* 0x000fe40003f05270 */
[----:B------:R-:W-:Y:S02]  /*1190*/  LOP3.LUT R16, R17, 0x430c6bf5, RZ, 0x3c, !PT ;  /* 0x430c6bf511107812 */ /* 0x000fe400078e3cff */
[----:B------:R-:W-:Y:S02]  /*11a0*/  ISETP.EQ.OR P0, PT, R25, RZ, !P0 ;  /* 0x000000ff1900720c */ /* 0x000fe40004702670 */
[----:B------:R-:W-:-:S11]  /*11b0*/  LOP3.LUT R23, R16, 0x80000000, RZ, 0xc0, !PT ;  /* 0x8000000010177812 */ /* 0x000fd600078ec0ff */
[----:B------:R-:W-:Y:S01]  /*11c0*/  @P0 LOP3.LUT R16, R23, 0x7ff00000, RZ, 0xfc, !PT ;  /* 0x7ff0000017100812 */ /* 0x000fe200078efcff */
[----:B------:R-:W-:Y:S02]  /*11d0*/  @!P0 IMAD.MOV.U32 R22, RZ, RZ, RZ ;  /* 0x000000ffff168224 */ /* 0x000fe400078e00ff */
[----:B------:R-:W-:Y:S02]  /*11e0*/  @P0 IMAD.MOV.U32 R22, RZ, RZ, RZ ;  /* 0x000000ffff160224 */ /* 0x000fe400078e00ff */
[----:B------:R-:W-:Y:S01]  /*11f0*/  @P0 IMAD.MOV.U32 R23, RZ, RZ, R16 ;  /* 0x000000ffff170224 */ /* 0x000fe200078e0010 */
[----:B------:R-:W-:Y:S06]  /*1200*/  BRA `(.L_x_100) ;  /* 0x0000000000087947 */ /* 0x000fec0003800000 */
.L_x_101:
[----:B------:R-:W-:Y:S02]  /*1210*/  LOP3.LUT R23, R17, 0x80000, RZ, 0xfc, !PT ;  /* 0x0008000011177812 */ /* 0x000fe400078efcff */
[----:B------:R-:W-:-:S07]  /*1220*/  MOV R22, R16 ;  /* 0x0000001000167202 */ /* 0x000fce0000000f00 */
.L_x_100:
[----:B------:R-:W-:Y:S05]  /*1230*/  BSYNC.RECONVERGENT B1 ;  /* 0x0000000000017941 */ /* 0x000fea0003800200 */
.L_x_98:
[----:B------:R-:W-:Y:S02]  /*1240*/  IMAD.MOV.U32 R16, RZ, RZ, R0 ;  /* 0x000000ffff107224 */ /* 0x000fe400078e0000 */
[----:B------:R-:W-:-:S04]  /*1250*/  IMAD.MOV.U32 R17, RZ, RZ, 0x0 ;  /* 0x00000000ff117424 */ /* 0x000fc800078e00ff */
[----:B------:R-:W-:Y:S05]  /*1260*/  RET.REL.NODEC R16 `(_Z24format_nlist_fill_b_se_aPiiiPKiS1_PyS1_iS_i) ;  /* 0xffffffec10647950 */ /* 0x000fea0003c3ffff */
.L_x_102:
        /* <DEDUP_REMOVED lines=9> */
.L_x_112:


//--------------------- .text._Z24format_nlist_fill_a_se_aPKfPKiS2_S2_fPyPii --------------------------
	.section	.text._Z24format_nlist_fill_a_se_aPKfPKiS2_S2_fPyPii,"ax",@progbits
	.align	128
        .global         _Z24format_nlist_fill_a_se_aPKfPKiS2_S2_fPyPii
        .type           _Z24format_nlist_fill_a_se_aPKfPKiS2_S2_fPyPii,@function
        .size           _Z24format_nlist_fill_a_se_aPKfPKiS2_S2_fPyPii,(.L_x_113 - _Z24format_nlist_fill_a_se_aPKfPKiS2_S2_fPyPii)
        .other          _Z24format_nlist_fill_a_se_aPKfPKiS2_S2_fPyPii,@"STO_CUDA_ENTRY STV_DEFAULT"
_Z24format_nlist_fill_a_se_aPKfPKiS2_S2_fPyPii:
.text._Z24format_nlist_fill_a_se_aPKfPKiS2_S2_fPyPii:
[----:B------:R-:W-:Y:S01]  /*0000*/  LDC R1, c[0x0][0x37c] ;  /* 0x0000df00ff017b82 */ /* 0x000fe20000000800 */
[----:B------:R-:W0:Y:S07]  /*0010*/  S2R R3, SR_CTAID.Y ;  /* 0x0000000000037919 */ /* 0x000e2e0000002600 */
[----:B------:R-:W0:Y:S01]  /*0020*/  LDC.64 R4, c[0x0][0x3b0] ;  /* 0x0000ec00ff047b82 */ /* 0x000e220000000a00 */
[----:B------:R-:W1:Y:S07]  /*0030*/  LDCU.64 UR4, c[0x0][0x358] ;  /* 0x00006b00ff0477ac */ /* 0x000e6e0008000a00 */
[----:B------:R-:W2:Y:S01]  /*0040*/  LDC.64 R6, c[0x0][0x390] ;  /* 0x0000e400ff067b82 */ /* 0x000ea20000000a00 */
[----:B0-----:R-:W-:-:S06]  /*0050*/  IMAD.WIDE.U32 R4, R3, 0x4, R4 ;  /* 0x0000000403047825 */ /* 0x001fcc00078e0004 */
[----:B-1----:R-:W2:Y:S01]  /*0060*/  LDG.E R5, desc[UR4][R4.64] ;  /* 0x0000000404057981 */ /* 0x002ea2000c1e1900 */
[----:B------:R-:W0:Y:S01]  /*0070*/  S2R R11, SR_TID.X ;  /* 0x00000000000b7919 */ /* 0x000e220000002100 */
[----:B------:R-:W0:Y:S08]  /*0080*/  S2UR UR6, SR_CTAID.X ;  /* 0x00000000000679c3 */ /* 0x000e300000002500 */
[----:B------:R-:W0:Y:S01]  /*0090*/  LDC R2, c[0x0][0x360] ;  /* 0x0000d800ff027b82 */ /* 0x000e220000000800 */
[----:B--2---:R-:W-:-:S05]  /*00a0*/  IMAD.WIDE R6, R5, 0x4, R6 ;  /* 0x0000000405067825 */ /* 0x004fca00078e0206 */
[----:B------:R-:W2:Y:S04]  /*00b0*/  LDG.E R0, desc[UR4][R6.64+0x4] ;  /* 0x0000040406007981 */ /* 0x000ea8000c1e1900 */
[----:B------:R-:W2:Y:S01]  /*00c0*/  LDG.E R9, desc[UR4][R6.64] ;  /* 0x0000000406097981 */ /* 0x000ea2000c1e1900 */
[----:B0-----:R-:W-:Y:S01]  /*00d0*/  IMAD R2, R2, UR6, R11 ;  /* 0x0000000602027c24 */ /* 0x001fe2000f8e020b */
[----:B--2---:R-:W-:-:S04]  /*00e0*/  IADD3 R11, PT, PT, R0, -R9, RZ ;  /* 0x80000009000b7210 */ /* 0x004fc80007ffe0ff */
[----:B------:R-:W-:-:S13]  /*00f0*/  ISETP.GE.U32.AND P0, PT, R2, R11, PT ;  /* 0x0000000b0200720c */ /* 0x000fda0003f06070 */
[----:B------:R-:W-:Y:S05]  /*0100*/  @P0 EXIT ;  /* 0x000000000000094d */ /* 0x000fea0003800000 */
[----:B------:R-:W0:Y:S01]  /*0110*/  LDCU.64 UR6, c[0x0][0x398] ;  /* 0x00007300ff0677ac */ /* 0x000e220008000a00 */
[----:B------:R-:W-:Y:S01]  /*0120*/  IADD3 R0, P0, PT, R2, R9, RZ ;  /* 0x0000000902007210 */ /* 0x000fe20007f1e0ff */
[----:B------:R-:W1:Y:S03]  /*0130*/  LDC.64 R6, c[0x0][0x380] ;  /* 0x0000e000ff067b82 */ /* 0x000e660000000a00 */
[----:B------:R-:W-:Y:S02]  /*0140*/  LEA.HI.X.SX32 R9, R9, RZ, 0x1, P0 ;  /* 0x000000ff09097211 */ /* 0x000fe400000f0eff */
[C---:B0-----:R-:W-:Y:S01]  /*0150*/  LEA R4, P0, R0.reuse, UR6, 0x2 ;  /* 0x0000000600047c11 */ /* 0x041fe2000f8010ff */
[----:B------:R-:W0:Y:S03]  /*0160*/  LDCU UR6, c[0x0][0x3b8] ;  /* 0x00007700ff0677ac */ /* 0x000e260008000800 */
[----:B------:R-:W-:-:S05]  /*0170*/  LEA.HI.X R5, R0, UR7, R9, 0x2, P0 ;  /* 0x0000000700057c11 */ /* 0x000fca00080f1409 */
[----:B------:R-:W2:Y:S01]  /*0180*/  LDG.E R4, desc[UR4][R4.64] ;  /* 0x0000000404047981 */ /* 0x000ea2000c1e1900 */
[----:B------:R-:W-:-:S04]  /*0190*/  IMAD R9, R3, 0x3, RZ ;  /* 0x0000000303097824 */ /* 0x000fc800078e02ff */
[----:B-1----:R-:W-:-:S05]  /*01a0*/  IMAD.WIDE.U32 R8, R9, 0x4, R6 ;  /* 0x0000000409087825 */ /* 0x002fca00078e0006 */
[----:B------:R-:W3:Y:S04]  /*01b0*/  LDG.E R13, desc[UR4][R8.64+0x4] ;  /* 0x00000404080d7981 */ /* 0x000ee8000c1e1900 */
[----:B------:R-:W4:Y:S01]  /*01c0*/  LDG.E R12, desc[UR4][R8.64+0x8] ;  /* 0x00000804080c7981 */ /* 0x000f22000c1e1900 */
[----:B--2---:R-:W-:-:S04]  /*01d0*/  IMAD R11, R4, 0x3, RZ ;  /* 0x00000003040b7824 */ /* 0x004fc800078e02ff */
[----:B------:R-:W-:Y:S02]  /*01e0*/  IMAD.WIDE R6, R11, 0x4, R6 ;  /* 0x000000040b067825 */ /* 0x000fe400078e0206 */
[----:B------:R-:W2:Y:S04]  /*01f0*/  LDG.E R11, desc[UR4][R8.64] ;  /* 0x00000004080b7981 */ /* 0x000ea8000c1e1900 */
[----:B------:R-:W3:Y:S04]  /*0200*/  LDG.E R10, desc[UR4][R6.64+0x4] ;  /* 0x00000404060a7981 */ /* 0x000ee8000c1e1900 */
[----:B------:R-:W2:Y:S04]  /*0210*/  LDG.E R0, desc[UR4][R6.64] ;  /* 0x0000000406007981 */ /* 0x000ea8000c1e1900 */
[----:B------:R-:W4:Y:S01]  /*0220*/  LDG.E R5, desc[UR4][R6.64+0x8] ;  /* 0x0000080406057981 */ /* 0x000f22000c1e1900 */
[----:B0-----:R-:W-:Y:S01]  /*0230*/  IMAD R3, R3, UR6, RZ ;  /* 0x0000000603037c24 */ /* 0x001fe2000f8e02ff */
[----:B------:R-:W-:Y:S01]  /*0240*/  BSSY.RECONVERGENT B0, `(.L_x_103) ;  /* 0x0000013000007945 */ /* 0x000fe20003800200 */
[----:B---3--:R-:W-:Y:S01]  /*0250*/  FADD R10, R10, -R13 ;  /* 0x8000000d0a0a7221 */ /* 0x008fe20000000000 */
[----:B--2---:R-:W-:-:S03]  /*0260*/  FADD R0, R0, -R11 ;  /* 0x8000000b00007221 */ /* 0x004fc60000000000 */
[----:B------:R-:W-:Y:S01]  /*0270*/  FMUL R11, R10, R10 ;  /* 0x0000000a0a0b7220 */ /* 0x000fe20000400000 */
[----:B----4-:R-:W-:-:S03]  /*0280*/  FADD R5, R5, -R12 ;  /* 0x8000000c05057221 */ /* 0x010fc60000000000 */
[----:B------:R-:W-:-:S04]  /*0290*/  FFMA R0, R0, R0, R11 ;  /* 0x0000000000007223 */ /* 0x000fc8000000000b */
[----:B------:R-:W-:-:S05]  /*02a0*/  FFMA R0, R5, R5, R0 ;  /* 0x0000000505007223 */ /* 0x000fca0000000000 */
[----:B------:R-:W-:Y:S01]  /*02b0*/  IADD3 R10, PT, PT, R0, -0xd000000, RZ ;  /* 0xf3000000000a7810 */ /* 0x000fe20007ffe0ff */
[----:B------:R0:W1:Y:S03]  /*02c0*/  MUFU.RSQ R5, R0 ;  /* 0x0000000000057308 */ /* 0x0000660000001400 */
[----:B------:R-:W-:-:S13]  /*02d0*/  ISETP.GT.U32.AND P0, PT, R10, 0x727fffff, PT ;  /* 0x727fffff0a00780c */ /* 0x000fda0003f04070 */
[----:B0-----:R-:W-:Y:S05]  /*02e0*/  @!P0 BRA `(.L_x_104) ;  /* 0x0000000000108947 */ /* 0x001fea0003800000 */
[----:B------:R-:W-:-:S07]  /*02f0*/  MOV R10, 0x310 ;  /* 0x00000310000a7802 */ /* 0x000fce0000000f00 */
[----:B-1----:R-:W-:Y:S05]  /*0300*/  CALL.REL.NOINC `($__internal_4_$__cuda_sm20_sqrt_rn_f32_slowpath) ;  /* 0x0000000000bc7944 */ /* 0x002fea0003c00000 */
[----:B------:R-:W-:Y:S01]  /*0310*/  MOV R0, R5 ;  /* 0x0000000500007202 */ /* 0x000fe20000000f00 */
[----:B------:R-:W-:Y:S06]  /*0320*/  BRA `(.L_x_105) ;  /* 0x0000000000107947 */ /* 0x000fec0003800000 */
.L_x_104:
[----:B-1----:R-:W-:Y:S01]  /*0330*/  FMUL.FTZ R7, R0, R5 ;  /* 0x0000000500077220 */ /* 0x002fe20000410000 */
[----:B------:R-:W-:-:S03]  /*0340*/  FMUL.FTZ R5, R5, 0.5 ;  /* 0x3f00000005057820 */ /* 0x000fc60000410000 */
[----:B------:R-:W-:-:S04]  /*0350*/  FFMA R0, -R7, R7, R0 ;  /* 0x0000000707007223 */ /* 0x000fc80000000100 */
[----:B------:R-:W-:-:S07]  /*0360*/  FFMA R0, R0, R5, R7 ;  /* 0x0000000500007223 */ /* 0x000fce0000000007 */
.L_x_105:
[----:B------:R-:W-:Y:S05]  /*0370*/  BSYNC.RECONVERGENT B0 ;  /* 0x0000000000007941 */ /* 0x000fea0003800200 */
.L_x_103:
[----:B------:R-:W0:Y:S02]  /*0380*/  LDCU UR6, c[0x0][0x3a0] ;  /* 0x00007400ff0677ac */ /* 0x000e240008000800 */
[----:B0-----:R-:W-:-:S13]  /*0390*/  FSETP.GTU.AND P0, PT, R0, UR6, PT ;  /* 0x0000000600007c0b */ /* 0x001fda000bf0c000 */
[----:B------:R-:W-:Y:S05]  /*03a0*/  @P0 EXIT ;  /* 0x000000000000094d */ /* 0x000fea0003800000 */
[----:B------:R-:W0:Y:S02]  /*03b0*/  LDC.64 R6, c[0x0][0x388] ;  /* 0x0000e200ff067b82 */ /* 0x000e240000000a00 */
[----:B0-----:R-:W-:-:S05]  /*03c0*/  IMAD.WIDE R6, R4, 0x4, R6 ;  /* 0x0000000404067825 */ /* 0x001fca00078e0206 */
[----:B------:R0:W2:Y:S01]  /*03d0*/  LDG.E R16, desc[UR4][R6.64] ;  /* 0x0000000406107981 */ /* 0x0000a2000c1e1900 */
[----:B------:R-:W1:Y:S01]  /*03e0*/  F2F.F64.F32 R8, R0 ;  /* 0x0000000000087310 */ /* 0x000e620000201800 */
[----:B------:R-:W-:Y:S01]  /*03f0*/  UMOV UR6, 0xe5400000 ;  /* 0xe540000000067882 */ /* 0x000fe20000000000 */
[----:B------:R-:W-:Y:S02]  /*0400*/  UMOV UR7, 0x42a2309c ;  /* 0x42a2309c00077882 */ /* 0x000fe40000000000 */
[----:B-1----:R-:W-:Y:S01]  /*0410*/  DMUL R8, R8, UR6 ;  /* 0x0000000608087c28 */ /* 0x002fe20008000000 */
[----:B------:R-:W-:Y:S01]  /*0420*/  UMOV UR6, 0x26340000 ;  /* 0x2634000000067882 */ /* 0x000fe20000000000 */
[----:B------:R-:W-:-:S08]  /*0430*/  UMOV UR7, 0x430c6bf5 ;  /* 0x430c6bf500077882 */ /* 0x000fd00000000000 */
[----:B------:R-:W1:Y:S02]  /*0440*/  F2I.U64.F64.TRUNC R8, R8 ;  /* 0x0000000800087311 */ /* 0x000e64000030d800 */
[--C-:B-1----:R-:W-:Y:S02]  /*0450*/  SHF.R.U32.HI R17, RZ, 0x5, R9.reuse ;  /* 0x00000005ff117819 */ /* 0x102fe40000011609 */
[----:B------:R-:W-:-:S03]  /*0460*/  SHF.R.U64 R5, R8, 0x5, R9 ;  /* 0x0000000508057819 */ /* 0x000fc60000001209 */
[----:B------:R-:W-:-:S04]  /*0470*/  IMAD.WIDE.U32 R10, R17, 0x71b47843, RZ ;  /* 0x71b47843110a7825 */ /* 0x000fc800078e00ff */
[----:B------:R-:W-:-:S04]  /*0480*/  IMAD.WIDE.U32 R12, P0, R5, 0xa7c5ac4, R10 ;  /* 0x0a7c5ac4050c7825 */ /* 0x000fc8000780000a */
[----:B------:R-:W-:Y:S01]  /*0490*/  IMAD.WIDE.U32 R10, R5, 0x71b47843, RZ ;  /* 0x71b47843050a7825 */ /* 0x000fe200078e00ff */
[----:B------:R-:W-:Y:S02]  /*04a0*/  IADD3.X R15, PT, PT, RZ, RZ, RZ, P0, !PT ;  /* 0x000000ffff0f7210 */ /* 0x000fe400007fe4ff */
[----:B------:R-:W-:Y:S02]  /*04b0*/  MOV R14, R13 ;  /* 0x0000000d000e7202 */ /* 0x000fe40000000f00 */
[----:B------:R-:W-:-:S05]  /*04c0*/  IADD3 RZ, P0, PT, R11, R12, RZ ;  /* 0x0000000c0bff7210 */ /* 0x000fca0007f1e0ff */
[----:B0-----:R-:W-:Y:S01]  /*04d0*/  IMAD.WIDE.U32.X R6, R17, 0xa7c5ac4, R14, P0 ;  /* 0x0a7c5ac411067825 */ /* 0x001fe200000e040e */
[----:B------:R-:W-:-:S04]  /*04e0*/  IADD3 R3, P0, PT, R2, R3, RZ ;  /* 0x0000000302037210 */ /* 0x000fc80007f1e0ff */
[--C-:B------:R-:W-:Y:S02]  /*04f0*/  SHF.R.U32.HI R0, RZ, 0x7, R7.reuse ;  /* 0x00000007ff007819 */ /* 0x100fe40000011607 */
[----:B------:R-:W-:-:S03]  /*0500*/  SHF.R.U64 R8, R6, 0x7, R7 ;  /* 0x0000000706087819 */ /* 0x000fc60000001207 */
[----:B------:R-:W-:Y:S01]  /*0510*/  IMAD R5, R0, 0x186a0, RZ ;  /* 0x000186a000057824 */ /* 0x000fe200078e02ff */
[----:B------:R-:W-:Y:S01]  /*0520*/  IADD3.X R0, PT, PT, RZ, RZ, RZ, P0, !PT ;  /* 0x000000ffff007210 */ /* 0x000fe200007fe4ff */
[----:B------:R-:W-:-:S05]  /*0530*/  IMAD.WIDE.U32 R8, R8, 0x186a0, RZ ;  /* 0x000186a008087825 */ /* 0x000fca00078e00ff */
[----:B------:R-:W-:Y:S02]  /*0540*/  IADD3 R9, PT, PT, R9, R5, RZ ;  /* 0x0000000509097210 */ /* 0x000fe40007ffe0ff */
[----:B------:R-:W-:Y:S08]  /*0550*/  I2F.F64 R4, R4 ;  /* 0x0000000400047312 */ /* 0x000ff00000201c00 */
[----:B------:R-:W-:Y:S08]  /*0560*/  I2F.F64.U64 R8, R8 ;  /* 0x0000000800087312 */ /* 0x000ff00000301800 */
[----:B--2---:R-:W0:Y:S02]  /*0570*/  I2F.F64 R6, R16 ;  /* 0x0000001000067312 */ /* 0x004e240000201c00 */
[----:B0-----:R-:W-:Y:S01]  /*0580*/  DFMA R6, R6, UR6, R8 ;  /* 0x0000000606067c2b */ /* 0x001fe20008000008 */
[----:B------:R-:W0:Y:S07]  /*0590*/  LDCU.64 UR6, c[0x0][0x3a8] ;  /* 0x00007500ff0677ac */ /* 0x000e2e0008000a00 */
[----:B------:R-:W-:-:S10]  /*05a0*/  DADD R6, R6, R4 ;  /* 0x0000000006067229 */ /* 0x000fd40000000004 */
[----:B------:R-:W1:Y:S01]  /*05b0*/  F2I.U64.F64.TRUNC R6, R6 ;  /* 0x0000000600067311 */ /* 0x000e62000030d800 */
[----:B0-----:R-:W-:-:S04]  /*05c0*/  LEA R2, P0, R3, UR6, 0x3 ;  /* 0x0000000603027c11 */ /* 0x001fc8000f8018ff */
[----:B------:R-:W-:-:S05]  /*05d0*/  LEA.HI.X R3, R3, UR7, R0, 0x3, P0 ;  /* 0x0000000703037c11 */ /* 0x000fca00080f1c00 */
[----:B-1----:R-:W-:Y:S01]  /*05e0*/  STG.E.64 desc[UR4][R2.64], R6 ;  /* 0x0000000602007986 */ /* 0x002fe2000c101b04 */
[----:B------:R-:W-:Y:S05]  /*05f0*/  EXIT ;  /* 0x000000000000794d */ /* 0x000fea0003800000 */
        .weak           $__internal_4_$__cuda_sm20_sqrt_rn_f32_slowpath
        .type           $__internal_4_$__cuda_sm20_sqrt_rn_f32_slowpath,@function
        .size           $__internal_4_$__cuda_sm20_sqrt_rn_f32_slowpath,(.L_x_113 - $__internal_4_$__cuda_sm20_sqrt_rn_f32_slowpath)
$__internal_4_$__cuda_sm20_sqrt_rn_f32_slowpath:
        /* <DEDUP_REMOVED lines=13> */
[----:B------:R-:W-:Y:S01]  /*06d0*/  @P0 FMUL.FTZ R9, R5, 0.5 ;  /* 0x3f00000005090820 */ /* 0x000fe20000410000 */
[----:B------:R-:W-:Y:S02]  /*06e0*/  @!P0 MOV R5, R0 ;  /* 0x0000000000058202 */ /* 0x000fe40000000f00 */
[----:B------:R-:W-:-:S04]  /*06f0*/  @P0 FADD.FTZ R8, -R7, -RZ ;  /* 0x800000ff07080221 */ /* 0x000fc80000010100 */
[----:B------:R-:W-:-:S04]  /*0700*/  @P0 FFMA R8, R7, R8, R6 ;  /* 0x0000000807080223 */ /* 0x000fc80000000006 */
[----:B------:R-:W-:-:S04]  /*0710*/  @P0 FFMA R8, R8, R9, R7 ;  /* 0x0000000908080223 */ /* 0x000fc80000000007 */
[----:B------:R-:W-:-:S07]  /*0720*/  @P0 FMUL.FTZ R5, R8, 2.3283064365386962891e-10 ;  /* 0x2f80000008050820 */ /* 0x000fce0000410000 */
.L_x_106:
[----:B------:R-:W-:Y:S01]  /*0730*/  HFMA2 R7, -RZ, RZ, 0, 0 ;  /* 0x00000000ff077431 */ /* 0x000fe200000001ff */
[----:B------:R-:W-:-:S04]  /*0740*/  MOV R6, R10 ;  /* 0x0000000a00067202 */ /* 0x000fc80000000f00 */
[----:B------:R-:W-:Y:S05]  /*0750*/  RET.REL.NODEC R6 `(_Z24format_nlist_fill_a_se_aPKfPKiS2_S2_fPyPii) ;  /* 0xfffffff806287950 */ /* 0x000fea0003c3ffff */
.L_x_107:
        /* <DEDUP_REMOVED lines=10> */
.L_x_113:


//--------------------- .text._Z14get_i_idx_se_aiPKiPi --------------------------
	.section	.text._Z14get_i_idx_se_aiPKiPi,"ax",@progbits
	.align	128
        .global         _Z14get_i_idx_se_aiPKiPi
        .type           _Z14get_i_idx_se_aiPKiPi,@function
        .size           _Z14get_i_idx_se_aiPKiPi,(.L_x_122 - _Z14get_i_idx_se_aiPKiPi)
        .other          _Z14get_i_idx_se_aiPKiPi,@"STO_CUDA_ENTRY STV_DEFAULT"
_Z14get_i_idx_se_aiPKiPi:
.text._Z14get_i_idx_se_aiPKiPi:
        /* <DEDUP_REMOVED lines=8> */
[----:B------:R-:W0:Y:S01]  /*0080*/  LDC.64 R2, c[0x0][0x388] ;  /* 0x0000e200ff027b82 */ /* 0x000e220000000a00 */
[----:B------:R-:W1:Y:S07]  /*0090*/  LDCU.64 UR4, c[0x0][0x358] ;  /* 0x00006b00ff0477ac */ /* 0x000e6e0008000a00 */
[----:B------:R-:W2:Y:S01]  /*00a0*/  LDC.64 R4, c[0x0][0x390] ;  /* 0x0000e400ff047b82 */ /* 0x000ea20000000a00 */
[----:B0-----:R-:W-:-:S06]  /*00b0*/  IMAD.WIDE.U32 R2, R7, 0x4, R2 ;  /* 0x0000000407027825 */ /* 0x001fcc00078e0002 */
[----:B-1----:R-:W2:Y:S02]  /*00c0*/  LDG.E R3, desc[UR4][R2.64] ;  /* 0x0000000402037981 */ /* 0x002ea4000c1e1900 */
[----:B--2---:R-:W-:-:S05]  /*00d0*/  IMAD.WIDE R4, R3, 0x4, R4 ;  /* 0x0000000403047825 */ /* 0x004fca00078e0204 */
[----:B------:R-:W-:Y:S01]  /*00e0*/  STG.E desc[UR4][R4.64], R7 ;  /* 0x0000000704007986 */ /* 0x000fe2000c101904 */
[----:B------:R-:W-:Y:S05]  /*00f0*/  EXIT ;  /* 0x000000000000794d */ /* 0x000fea0003800000 */
.L_x_108:
        /* <DEDUP_REMOVED lines=16> */
.L_x_122:


//--------------------- .nv.shared._Z15BlockSortKernelIyLi256ELi16EEvPT_S1_ --------------------------
	.section	.nv.shared._Z15BlockSortKernelIyLi256ELi16EEvPT_S1_,"aw",@nobits
	.sectionflags	@""
	.align	16
.nv.shared._Z15BlockSortKernelIyLi256ELi16EEvPT_S1_:
	.zero		34816


//--------------------- .nv.shared.reserved.0     --------------------------
	.section	.nv.shared.reserved.0,"aw",@nobits
	.weak		__nv_reservedSMEM_offset_0_alias
	.size		__nv_reservedSMEM_offset_0_alias, 0, 64
	.other		__nv_reservedSMEM_offset_0_alias,@"STO_CUDA_RESERVED_SHARED STV_DEFAULT"
__nv_reservedSMEM_offset_0_alias:
	.zero		0
	.zero		64


//--------------------- .nv.global                --------------------------
	.section	.nv.global,"aw",@nobits
.nv.global:
	.type		_ZN34_INTERNAL_dea03d5d_4_k_cu_fefbd5934cuda3std3__48in_placeE,@object
	.size		_ZN34_INTERNAL_dea03d5d_4_k_cu_fefbd5934cuda3std3__48in_placeE,(_ZN34_INTERNAL_dea03d5d_4_k_cu_fefbd5934cuda3std6ranges3__45__cpo8distanceE - _ZN34_INTERNAL_dea03d5d_4_k_cu_fefbd5934cuda3std3__48in_placeE)
_ZN34_INTERNAL_dea03d5d_4_k_cu_fefbd5934cuda3std3__48in_placeE:
	.zero		1
	.type		_ZN34_INTERNAL_dea03d5d_4_k_cu_fefbd5934cuda3std6ranges3__45__cpo8distanceE,@object
	.size		_ZN34_INTERNAL_dea03d5d_4_k_cu_fefbd5934cuda3std6ranges3__45__cpo8distanceE,(_ZN34_INTERNAL_dea03d5d_4_k_cu_fefbd5934cuda3std3__45__cpo6cbeginE - _ZN34_INTERNAL_dea03d5d_4_k_cu_fefbd5934cuda3std6ranges3__45__cpo8distanceE)
_ZN34_INTERNAL_dea03d5d_4_k_cu_fefbd5934cuda3std6ranges3__45__cpo8distanceE:
	.zero		1
	.type		_ZN34_INTERNAL_dea03d5d_4_k_cu_fefbd5934cuda3std3__45__cpo6cbeginE,@object
	.size		_ZN34_INTERNAL_dea03d5d_4_k_cu_fefbd5934cuda3std3__45__cpo6cbeginE,(_ZN34_INTERNAL_dea03d5d_4_k_cu_fefbd5934cuda3std6ranges3__45__cpo7advanceE - _ZN34_INTERNAL_dea03d5d_4_k_cu_fefbd5934cuda3std3__45__cpo6cbeginE)
_ZN34_INTERNAL_dea03d5d_4_k_cu_fefbd5934cuda3std3__45__cpo6cbeginE:
	.zero		1
	.type		_ZN34_INTERNAL_dea03d5d_4_k_cu_fefbd5934cuda3std6ranges3__45__cpo7advanceE,@object
	.size		_ZN34_INTERNAL_dea03d5d_4_k_cu_fefbd5934cuda3std6ranges3__45__cpo7advanceE,(_ZN34_INTERNAL_dea03d5d_4_k_cu_fefbd5934cuda3std3__45__cpo7crbeginE - _ZN34_INTERNAL_dea03d5d_4_k_cu_fefbd5934cuda3std6ranges3__45__cpo7advanceE)
_ZN34_INTERNAL_dea03d5d_4_k_cu_fefbd5934cuda3std6ranges3__45__cpo7advanceE:
	.zero		1
	.type		_ZN34_INTERNAL_dea03d5d_4_k_cu_fefbd5934cuda3std3__45__cpo7crbeginE,@object
	.size		_ZN34_INTERNAL_dea03d5d_4_k_cu_fefbd5934cuda3std3__45__cpo7crbeginE,(_ZN34_INTERNAL_dea03d5d_4_k_cu_fefbd5934cuda3std6ranges3__45__cpo4dataE - _ZN34_INTERNAL_dea03d5d_4_k_cu_fefbd5934cuda3std3__45__cpo7crbeginE)
_ZN34_INTERNAL_dea03d5d_4_k_cu_fefbd5934cuda3std3__45__cpo7crbeginE:
	.zero		1
	.type		_ZN34_INTERNAL_dea03d5d_4_k_cu_fefbd5934cuda3std6ranges3__45__cpo4dataE,@object
	.size		_ZN34_INTERNAL_dea03d5d_4_k_cu_fefbd5934cuda3std6ranges3__45__cpo4dataE,(_ZN34_INTERNAL_dea03d5d_4_k_cu_fefbd5934cuda3std6ranges3__45__cpo5beginE - _ZN34_INTERNAL_dea03d5d_4_k_cu_fefbd5934cuda3std6ranges3__45__cpo4dataE)
_ZN34_INTERNAL_dea03d5d_4_k_cu_fefbd5934cuda3std6ranges3__45__cpo4dataE:
	.zero		1
	.type		_ZN34_INTERNAL_dea03d5d_4_k_cu_fefbd5934cuda3std6ranges3__45__cpo5beginE,@object
	.size		_ZN34_INTERNAL_dea03d5d_4_k_cu_fefbd5934cuda3std6ranges3__45__cpo5beginE,(_ZN34_INTERNAL_dea03d5d_4_k_cu_fefbd5934cuda3std3__436_GLOBAL__N__dea03d5d_4_k_cu_fefbd5936ignoreE - _ZN34_INTERNAL_dea03d5d_4_k_cu_fefbd5934cuda3std6ranges3__45__cpo5beginE)
_ZN34_INTERNAL_dea03d5d_4_k_cu_fefbd5934cuda3std6ranges3__45__cpo5beginE:
	.zero		1
	.type		_ZN34_INTERNAL_dea03d5d_4_k_cu_fefbd5934cuda3std3__436_GLOBAL__N__dea03d5d_4_k_cu_fefbd5936ignoreE,@object
	.size		_ZN34_INTERNAL_dea03d5d_4_k_cu_fefbd5934cuda3std3__436_GLOBAL__N__dea03d5d_4_k_cu_fefbd5936ignoreE,(_ZN34_INTERNAL_dea03d5d_4_k_cu_fefbd5934cuda3std6ranges3__45__cpo4sizeE - _ZN34_INTERNAL_dea03d5d_4_k_cu_fefbd5934cuda3std3__436_GLOBAL__N__dea03d5d_4_k_cu_fefbd5936ignoreE)
_ZN34_INTERNAL_dea03d5d_4_k_cu_fefbd5934cuda3std3__436_GLOBAL__N__dea03d5d_4_k_cu_fefbd5936ignoreE:
	.zero		1
	.type		_ZN34_INTERNAL_dea03d5d_4_k_cu_fefbd5934cuda3std6ranges3__45__cpo4sizeE,@object
	.size		_ZN34_INTERNAL_dea03d5d_4_k_cu_fefbd5934cuda3std6ranges3__45__cpo4sizeE,(_ZN34_INTERNAL_dea03d5d_4_k_cu_fefbd5934cuda3std3__45__cpo5beginE - _ZN34_INTERNAL_dea03d5d_4_k_cu_fefbd5934cuda3std6ranges3__45__cpo4sizeE)
_ZN34_INTERNAL_dea03d5d_4_k_cu_fefbd5934cuda3std6ranges3__45__cpo4sizeE:
	.zero		1
	.type		_ZN34_INTERNAL_dea03d5d_4_k_cu_fefbd5934cuda3std3__45__cpo5beginE,@object
	.size		_ZN34_INTERNAL_dea03d5d_4_k_cu_fefbd5934cuda3std3__45__cpo5beginE,(_ZN34_INTERNAL_dea03d5d_4_k_cu_fefbd5934cuda3std6ranges3__45__cpo6cbeginE - _ZN34_INTERNAL_dea03d5d_4_k_cu_fefbd5934cuda3std3__45__cpo5beginE)
_ZN34_INTERNAL_dea03d5d_4_k_cu_fefbd5934cuda3std3__45__cpo5beginE:
	.zero		1
	.type		_ZN34_INTERNAL_dea03d5d_4_k_cu_fefbd5934cuda3std6ranges3__45__cpo6cbeginE,@object
	.size		_ZN34_INTERNAL_dea03d5d_4_k_cu_fefbd5934cuda3std6ranges3__45__cpo6cbeginE,(_ZN34_INTERNAL_dea03d5d_4_k_cu_fefbd5934cuda3std3__45__cpo6rbeginE - _ZN34_INTERNAL_dea03d5d_4_k_cu_fefbd5934cuda3std6ranges3__45__cpo6cbeginE)
_ZN34_INTERNAL_dea03d5d_4_k_cu_fefbd5934cuda3std6ranges3__45__cpo6cbeginE:
	.zero		1
	.type		_ZN34_INTERNAL_dea03d5d_4_k_cu_fefbd5934cuda3std3__45__cpo6rbeginE,@object
	.size		_ZN34_INTERNAL_dea03d5d_4_k_cu_fefbd5934cuda3std3__45__cpo6rbeginE,(_ZN34_INTERNAL_dea03d5d_4_k_cu_fefbd5934cuda3std6ranges3__45__cpo4nextE - _ZN34_INTERNAL_dea03d5d_4_k_cu_fefbd5934cuda3std3__45__cpo6rbeginE)
_ZN34_INTERNAL_dea03d5d_4_k_cu_fefbd5934cuda3std3__45__cpo6rbeginE:
	.zero		1
	.type		_ZN34_INTERNAL_dea03d5d_4_k_cu_fefbd5934cuda3std6ranges3__45__cpo4nextE,@object
	.size		_ZN34_INTERNAL_dea03d5d_4_k_cu_fefbd5934cuda3std6ranges3__45__cpo4nextE,(_ZN34_INTERNAL_dea03d5d_4_k_cu_fefbd5934cuda3std6ranges3__45__cpo4swapE - _ZN34_INTERNAL_dea03d5d_4_k_cu_fefbd5934cuda3std6ranges3__45__cpo4nextE)
_ZN34_INTERNAL_dea03d5d_4_k_cu_fefbd5934cuda3std6ranges3__45__cpo4nextE:
	.zero		1
	.type		_ZN34_INTERNAL_dea03d5d_4_k_cu_fefbd5934cuda3std6ranges3__45__cpo4swapE,@object
	.size		_ZN34_INTERNAL_dea03d5d_4_k_cu_fefbd5934cuda3std6ranges3__45__cpo4swapE,(_ZN34_INTERNAL_dea03d5d_4_k_cu_fefbd5934cuda3std3__420unreachable_sentinelE - _ZN34_INTERNAL_dea03d5d_4_k_cu_fefbd5934cuda3std6ranges3__45__cpo4swapE)
_ZN34_INTERNAL_dea03d5d_4_k_cu_fefbd5934cuda3std6ranges3__45__cpo4swapE:
	.zero		1
	.type		_ZN34_INTERNAL_dea03d5d_4_k_cu_fefbd5934cuda3std3__420unreachable_sentinelE,@object
	.size		_ZN34_INTERNAL_dea03d5d_4_k_cu_fefbd5934cuda3std3__420unreachable_sentinelE,(_ZN34_INTERNAL_dea03d5d_4_k_cu_fefbd5936thrust24THRUST_300001_SM_1000_NS6system6detail10sequential3seqE - _ZN34_INTERNAL_dea03d5d_4_k_cu_fefbd5934cuda3std3__420unreachable_sentinelE)
_ZN34_INTERNAL_dea03d5d_4_k_cu_fefbd5934cuda3std3__420unreachable_sentinelE:
	.zero		1
	.type		_ZN34_INTERNAL_dea03d5d_4_k_cu_fefbd5936thrust24THRUST_300001_SM_1000_NS6system6detail10sequential3seqE,@object
	.size		_ZN34_INTERNAL_dea03d5d_4_k_cu_fefbd5936thrust24THRUST_300001_SM_1000_NS6system6detail10sequential3seqE,(_ZN34_INTERNAL_dea03d5d_4_k_cu_fefbd5934cuda3std3__45__cpo4cendE - _ZN34_INTERNAL_dea03d5d_4_k_cu_fefbd5936thrust24THRUST_300001_SM_1000_NS6system6detail10sequential3seqE)
_ZN34_INTERNAL_dea03d5d_4_k_cu_fefbd5936thrust24THRUST_300001_SM_1000_NS6system6detail10sequential3seqE:
	.zero		1
	.type		_ZN34_INTERNAL_dea03d5d_4_k_cu_fefbd5934cuda3std3__45__cpo4cendE,@object
	.size		_ZN34_INTERNAL_dea03d5d_4_k_cu_fefbd5934cuda3std3__45__cpo4cendE,(_ZN34_INTERNAL_dea03d5d_4_k_cu_fefbd5934cuda3std6ranges3__45__cpo9iter_swapE - _ZN34_INTERNAL_dea03d5d_4_k_cu_fefbd5934cuda3std3__45__cpo4cendE)
_ZN34_INTERNAL_dea03d5d_4_k_cu_fefbd5934cuda3std3__45__cpo4cendE:
	.zero		1
	.type		_ZN34_INTERNAL_dea03d5d_4_k_cu_fefbd5934cuda3std6ranges3__45__cpo9iter_swapE,@object
	.size		_ZN34_INTERNAL_dea03d5d_4_k_cu_fefbd5934cuda3std6ranges3__45__cpo9iter_swapE,(_ZN34_INTERNAL_dea03d5d_4_k_cu_fefbd5934cuda3std3__45__cpo5crendE - _ZN34_INTERNAL_dea03d5d_4_k_cu_fefbd5934cuda3std6ranges3__45__cpo9iter_swapE)
_ZN34_INTERNAL_dea03d5d_4_k_cu_fefbd5934cuda3std6ranges3__45__cpo9iter_swapE:
	.zero		1
	.type		_ZN34_INTERNAL_dea03d5d_4_k_cu_fefbd5934cuda3std3__45__cpo5crendE,@object
	.size		_ZN34_INTERNAL_dea03d5d_4_k_cu_fefbd5934cuda3std3__45__cpo5crendE,(_ZN34_INTERNAL_dea03d5d_4_k_cu_fefbd5934cuda3std6ranges3__45__cpo5cdataE - _ZN34_INTERNAL_dea03d5d_4_k_cu_fefbd5934cuda3std3__45__cpo5crendE)
_ZN34_INTERNAL_dea03d5d_4_k_cu_fefbd5934cuda3std3__45__cpo5crendE:
	.zero		1
	.type		_ZN34_INTERNAL_dea03d5d_4_k_cu_fefbd5934cuda3std6ranges3__45__cpo5cdataE,@object
	.size		_ZN34_INTERNAL_dea03d5d_4_k_cu_fefbd5934cuda3std6ranges3__45__cpo5cdataE,(_ZN34_INTERNAL_dea03d5d_4_k_cu_fefbd5934cuda3std6ranges3__45__cpo3endE - _ZN34_INTERNAL_dea03d5d_4_k_cu_fefbd5934cuda3std6ranges3__45__cpo5cdataE)
_ZN34_INTERNAL_dea03d5d_4_k_cu_fefbd5934cuda3std6ranges3__45__cpo5cdataE:
	.zero		1
	.type		_ZN34_INTERNAL_dea03d5d_4_k_cu_fefbd5934cuda3std6ranges3__45__cpo3endE,@object
	.size		_ZN34_INTERNAL_dea03d5d_4_k_cu_fefbd5934cuda3std6ranges3__45__cpo3endE,(_ZN34_INTERNAL_dea03d5d_4_k_cu_fefbd5934cuda3std3__419piecewise_constructE - _ZN34_INTERNAL_dea03d5d_4_k_cu_fefbd5934cuda3std6ranges3__45__cpo3endE)
_ZN34_INTERNAL_dea03d5d_4_k_cu_fefbd5934cuda3std6ranges3__45__cpo3endE:
	.zero		1
	.type		_ZN34_INTERNAL_dea03d5d_4_k_cu_fefbd5934cuda3std3__419piecewise_constructE,@object
	.size		_ZN34_INTERNAL_dea03d5d_4_k_cu_fefbd5934cuda3std3__419piecewise_constructE,(_ZN34_INTERNAL_dea03d5d_4_k_cu_fefbd5934cuda3std6ranges3__45__cpo5ssizeE - _ZN34_INTERNAL_dea03d5d_4_k_cu_fefbd5934cuda3std3__419piecewise_constructE)
_ZN34_INTERNAL_dea03d5d_4_k_cu_fefbd5934cuda3std3__419piecewise_constructE:
	.zero		1
	.type		_ZN34_INTERNAL_dea03d5d_4_k_cu_fefbd5934cuda3std6ranges3__45__cpo5ssizeE,@object
	.size		_ZN34_INTERNAL_dea03d5d_4_k_cu_fefbd5934cuda3std6ranges3__45__cpo5ssizeE,(_ZN34_INTERNAL_dea03d5d_4_k_cu_fefbd5934cuda3std3__45__cpo3endE - _ZN34_INTERNAL_dea03d5d_4_k_cu_fefbd5934cuda3std6ranges3__45__cpo5ssizeE)
_ZN34_INTERNAL_dea03d5d_4_k_cu_fefbd5934cuda3std6ranges3__45__cpo5ssizeE:
	.zero		1
	.type		_ZN34_INTERNAL_dea03d5d_4_k_cu_fefbd5934cuda3std3__45__cpo3endE,@object
	.size		_ZN34_INTERNAL_dea03d5d_4_k_cu_fefbd5934cuda3std3__45__cpo3endE,(_ZN34_INTERNAL_dea03d5d_4_k_cu_fefbd5934cuda3std6ranges3__45__cpo4cendE - _ZN34_INTERNAL_dea03d5d_4_k_cu_fefbd5934cuda3std3__45__cpo3endE)
_ZN34_INTERNAL_dea03d5d_4_k_cu_fefbd5934cuda3std3__45__cpo3endE:
	.zero		1
	.type		_ZN34_INTERNAL_dea03d5d_4_k_cu_fefbd5934cuda3std6ranges3__45__cpo4cendE,@object
	.size		_ZN34_INTERNAL_dea03d5d_4_k_cu_fefbd5934cuda3std6ranges3__45__cpo4cendE,(_ZN34_INTERNAL_dea03d5d_4_k_cu_fefbd5934cuda3std3__45__cpo4rendE - _ZN34_INTERNAL_dea03d5d_4_k_cu_fefbd5934cuda3std6ranges3__45__cpo4cendE)
_ZN34_INTERNAL_dea03d5d_4_k_cu_fefbd5934cuda3std6ranges3__45__cpo4cendE:
	.zero		1
	.type		_ZN34_INTERNAL_dea03d5d_4_k_cu_fefbd5934cuda3std3__45__cpo4rendE,@object
	.size		_ZN34_INTERNAL_dea03d5d_4_k_cu_fefbd5934cuda3std3__45__cpo4rendE,(_ZN34_INTERNAL_dea03d5d_4_k_cu_fefbd5934cuda3std6ranges3__45__cpo4prevE - _ZN34_INTERNAL_dea03d5d_4_k_cu_fefbd5934cuda3std3__45__cpo4rendE)
_ZN34_INTERNAL_dea03d5d_4_k_cu_fefbd5934cuda3std3__45__cpo4rendE:
	.zero		1
	.type		_ZN34_INTERNAL_dea03d5d_4_k_cu_fefbd5934cuda3std6ranges3__45__cpo4prevE,@object
	.size		_ZN34_INTERNAL_dea03d5d_4_k_cu_fefbd5934cuda3std6ranges3__45__cpo4prevE,(_ZN34_INTERNAL_dea03d5d_4_k_cu_fefbd5934cuda3std6ranges3__45__cpo9iter_moveE - _ZN34_INTERNAL_dea03d5d_4_k_cu_fefbd5934cuda3std6ranges3__45__cpo4prevE)
_ZN34_INTERNAL_dea03d5d_4_k_cu_fefbd5934cuda3std6ranges3__45__cpo4prevE:
	.zero		1
	.type		_ZN34_INTERNAL_dea03d5d_4_k_cu_fefbd5934cuda3std6ranges3__45__cpo9iter_moveE,@object
	.size		_ZN34_INTERNAL_dea03d5d_4_k_cu_fefbd5934cuda3std6ranges3__45__cpo9iter_moveE,(.L_13 - _ZN34_INTERNAL_dea03d5d_4_k_cu_fefbd5934cuda3std6ranges3__45__cpo9iter_moveE)
_ZN34_INTERNAL_dea03d5d_4_k_cu_fefbd5934cuda3std6ranges3__45__cpo9iter_moveE:
	.zero		1
.L_13:


//--------------------- .nv.shared._Z15BlockSortKernelIyLi256ELi8EEvPT_S1_ --------------------------
	.section	.nv.shared._Z15BlockSortKernelIyLi256ELi8EEvPT_S1_,"aw",@nobits
	.sectionflags	@""
	.align	16
.nv.shared._Z15BlockSortKernelIyLi256ELi8EEvPT_S1_:
	.zero		17920


//--------------------- .nv.shared._Z15BlockSortKernelIyLi128ELi8EEvPT_S1_ --------------------------
	.section	.nv.shared._Z15BlockSortKernelIyLi128ELi8EEvPT_S1_,"aw",@nobits
	.sectionflags	@""
	.align	16
.nv.shared._Z15BlockSortKernelIyLi128ELi8EEvPT_S1_:
	.zero		9472


//--------------------- .nv.shared._Z15BlockSortKernelIyLi128ELi4EEvPT_S1_ --------------------------
	.section	.nv.shared._Z15BlockSortKernelIyLi128ELi4EEvPT_S1_,"aw",@nobits
	.sectionflags	@""
	.align	16
.nv.shared._Z15BlockSortKernelIyLi128ELi4EEvPT_S1_:
	.zero		5664


//--------------------- .nv.shared._Z15BlockSortKernelIyLi64ELi4EEvPT_S1_ --------------------------
	.section	.nv.shared._Z15BlockSortKernelIyLi64ELi4EEvPT_S1_,"aw",@nobits
	.sectionflags	@""
	.align	16
.nv.shared._Z15BlockSortKernelIyLi64ELi4EEvPT_S1_:
	.zero		3360


//--------------------- .nv.constant0._Z15BlockSortKernelIyLi256ELi16EEvPT_S1_ --------------------------
	.section	.nv.constant0._Z15BlockSortKernelIyLi256ELi16EEvPT_S1_,"a",@progbits
	.sectionflags	@""
	.align	4
.nv.constant0._Z15BlockSortKernelIyLi256ELi16EEvPT_S1_:
	.zero		912


//--------------------- .nv.constant0._Z15BlockSortKernelIyLi256ELi8EEvPT_S1_ --------------------------
	.section	.nv.constant0._Z15BlockSortKernelIyLi256ELi8EEvPT_S1_,"a",@progbits
	.sectionflags	@""
	.align	4
.nv.constant0._Z15BlockSortKernelIyLi256ELi8EEvPT_S1_:
	.zero		912


//--------------------- .nv.constant0._Z15BlockSortKernelIyLi128ELi8EEvPT_S1_ --------------------------
	.section	.nv.constant0._Z15BlockSortKernelIyLi128ELi8EEvPT_S1_,"a",@progbits
	.sectionflags	@""
	.align	4
.nv.constant0._Z15BlockSortKernelIyLi128ELi8EEvPT_S1_:
	.zero		912


//--------------------- .nv.constant0._Z15BlockSortKernelIyLi128ELi4EEvPT_S1_ --------------------------
	.section	.nv.constant0._Z15BlockSortKernelIyLi128ELi4EEvPT_S1_,"a",@progbits
	.sectionflags	@""
	.align	4
.nv.constant0._Z15BlockSortKernelIyLi128ELi4EEvPT_S1_:
	.zero		912


//--------------------- .nv.constant0._Z15BlockSortKernelIyLi64ELi4EEvPT_S1_ --------------------------
	.section	.nv.constant0._Z15BlockSortKernelIyLi64ELi4EEvPT_S1_,"a",@progbits
	.sectionflags	@""
	.align	4
.nv.constant0._Z15BlockSortKernelIyLi64ELi4EEvPT_S1_:
	.zero		912


//--------------------- .nv.constant0._Z23compute_descriptor_se_aPfiS_iS_iPKiPKfS3_PiiS3_ffi --------------------------
	.section	.nv.constant0._Z23compute_descriptor_se_aPfiS_iS_iPKiPKfS3_PiiS3_ffi,"a",@progbits
	.sectionflags	@""
	.align	4
.nv.constant0._Z23compute_descriptor_se_aPfiS_iS_iPKiPKfS3_PiiS3_ffi:
	.zero		1004


//--------------------- .nv.constant0._Z24format_nlist_fill_b_se_aPiiiPKiS1_PyS1_iS_i --------------------------
	.section	.nv.constant0._Z24format_nlist_fill_b_se_aPiiiPKiS1_PyS1_iS_i,"a",@progbits
	.sectionflags	@""
	.align	4
.nv.constant0._Z24format_nlist_fill_b_se_aPiiiPKiS1_PyS1_iS_i:
	.zero		964


//--------------------- .nv.constant0._Z24format_nlist_fill_a_se_aPKfPKiS2_S2_fPyPii --------------------------
	.section	.nv.constant0._Z24format_nlist_fill_a_se_aPKfPKiS2_S2_fPyPii,"a",@progbits
	.sectionflags	@""
	.align	4
.nv.constant0._Z24format_nlist_fill_a_se_aPKfPKiS2_S2_fPyPii:
	.zero		956


//--------------------- .nv.constant0._Z14get_i_idx_se_aiPKiPi --------------------------
	.section	.nv.constant0._Z14get_i_idx_se_aiPKiPi,"a",@progbits
	.sectionflags	@""
	.align	4
.nv.constant0._Z14get_i_idx_se_aiPKiPi:
	.zero		920


//--------------------- SYMBOLS --------------------------

	.type		.nv.reservedSmem.offset0,@object
	.size		.nv.reservedSmem.offset0,0x4
	.type		.nv.reservedSmem.cap,@object
	.size		.nv.reservedSmem.cap,0x4
